def matmul_kernel(
    a_ptr,
    b_ptr,
    c_ptr,
    M,
    N,
    K,
    stride_am,
    stride_ak,
    stride_bk,
    stride_bn,
    stride_cm,
    stride_cn,
    BLOCK_M: tl.constexpr,
    BLOCK_N: tl.constexpr,
    BLOCK_K: tl.constexpr,
    GROUP_M: tl.constexpr,
):
    pid = tl.program_id(axis=0)
    num_pid_m = tl.cdiv(M, BLOCK_M)
    num_pid_n = tl.cdiv(N, BLOCK_N)
    num_pid_in_group = GROUP_M * num_pid_n
    group_id = pid // num_pid_in_group
    first_pid_m = group_id * GROUP_M
    group_size_m = min(num_pid_m - first_pid_m, GROUP_M)
    pid_m = first_pid_m + ((pid % num_pid_in_group) % group_size_m)
    pid_n = (pid % num_pid_in_group) // group_size_m

    offs_am = (pid_m * BLOCK_M + tl.arange(0, BLOCK_M)) % M
    offs_bn = (pid_n * BLOCK_N + tl.arange(0, BLOCK_N)) % N
    offs_k = tl.arange(0, BLOCK_K)
    a_ptrs = a_ptr + offs_am[:, None] * stride_am + offs_k[None, :] * stride_ak
    b_ptrs = b_ptr + offs_k[:, None] * stride_bk + offs_bn[None, :] * stride_bn

    acc = tl.zeros((BLOCK_M, BLOCK_N), dtype=tl.float32)
    for kk in range(0, tl.cdiv(K, BLOCK_K)):
        a = tl.load(a_ptrs, mask=offs_k[None, :] < K - kk * BLOCK_K, other=0.0)
        b = tl.load(b_ptrs, mask=offs_k[:, None] < K - kk * BLOCK_K, other=0.0)
        acc = tl.dot(a, b, acc)
        a_ptrs += BLOCK_K * stride_ak
        b_ptrs += BLOCK_K * stride_bk

    c = acc.to(c_ptr.dtype.element_ty)
    offs_cm = pid_m * BLOCK_M + tl.arange(0, BLOCK_M)
    offs_cn = pid_n * BLOCK_N + tl.arange(0, BLOCK_N)
    c_ptrs = c_ptr + offs_cm[:, None] * stride_cm + offs_cn[None, :] * stride_cn
    mask = (offs_cm[:, None] < M) & (offs_cn[None, :] < N)
    tl.store(c_ptrs, c, mask=mask)

# config = {"BLOCK_K": 128, "BLOCK_M": 64, "BLOCK_N": 512, "GROUP_M": 8, "arch": "sm_100", "dtype": "bf16", "num_ctas": 4, "num_stages": 3, "num_warps": 4}
# arch = sm_100


// ===== COMPILED SASS (sm_100a) =====

	.target	sm_100a

	.elftype	@"ET_EXEC"


//--------------------- .note.nv.tkinfo           --------------------------
	.section	.note.nv.tkinfo,"",@"SHT_NOTE"
	.sectionflags	@"SHF_NOTE_NV_TKINFO"
	.tkinfo
        /*0018*/ 	.word	0x00000081
        /*0030*/ 	.string	""
        /*0030*/ 	.string	"ptxas-blackwell"
        /*0030*/ 	.string	"Cuda compilation tools, release 12.9, V12.9.86"
        /*0030*/ 	.string	"Build cuda_12.9.r12.9/compiler.36037853_0"
        /*0030*/ 	.string	"-v  -suppress-debug-info  -lineinfo  -arch sm_100a "



//--------------------- .note.nv.cuver            --------------------------
	.section	.note.nv.cuver,"",@"SHT_NOTE"
	.sectionflags	@"SHF_NOTE_NV_CUVER"
        /*0018*/ 	.short	0x0001
        /*001a*/ 	.short	0x0064
        /*001c*/ 	.short	0x0001
        /*001e*/ 	.short	0x0000
        /*0020*/ 	.short	0x0001
        /*0022*/ 	.short	0x0000


//--------------------- .nv.info                  --------------------------
	.section	.nv.info,"",@"SHT_CUDA_INFO"
	.align	4


	//----- nvinfo : EIATTR_REGCOUNT
	.align		4
        /*0000*/ 	.byte	0x04, 0x2f
        /*0002*/ 	.short	(.L_4 - .L_3)
	.align		4
.L_3:
        /*0004*/ 	.word	index@(matmul_kernel)
        /*0008*/ 	.word	0x00000060


	//----- nvinfo : EIATTR_FRAME_SIZE
	.align		4
.L_4:
        /*000c*/ 	.byte	0x04, 0x11
        /*000e*/ 	.short	(.L_6 - .L_5)
	.align		4
.L_5:
        /*0010*/ 	.word	index@($__internal_2_$__cuda_sm10x_tcgen05_guardrail_trap_unallocated_columns_being_dealloced)
        /*0014*/ 	.word	0x00000818


	//----- nvinfo : EIATTR_FRAME_SIZE
	.align		4
.L_6:
        /*0018*/ 	.byte	0x04, 0x11
        /*001a*/ 	.short	(.L_8 - .L_7)
	.align		4
.L_7:
        /*001c*/ 	.word	index@($__internal_1_$__cuda_sm10x_tcgen05_guardrail_trap_phase_invalid_during_alloc)
        /*0020*/ 	.word	0x00000818


	//----- nvinfo : EIATTR_FRAME_SIZE
	.align		4
.L_8:
        /*0024*/ 	.byte	0x04, 0x11
        /*0026*/ 	.short	(.L_10 - .L_9)
	.align		4
.L_9:
        /*0028*/ 	.word	index@($__internal_0_$__cuda_sm10x_tcgen05_guardrail_trap_col_being_dealloced_not_returned_by_alloc)
        /*002c*/ 	.word	0x00000818


	//----- nvinfo : EIATTR_FRAME_SIZE
	.align		4
.L_10:
        /*0030*/ 	.byte	0x04, 0x11
        /*0032*/ 	.short	(.L_12 - .L_11)
	.align		4
.L_11:
        /*0034*/ 	.word	index@(matmul_kernel)
        /*0038*/ 	.word	0x00000818


	//----- nvinfo : EIATTR_MIN_STACK_SIZE
	.align		4
.L_12:
        /*003c*/ 	.byte	0x04, 0x12
        /*003e*/ 	.short	(.L_14 - .L_13)
	.align		4
.L_13:
        /*0040*/ 	.word	index@(matmul_kernel)
        /*0044*/ 	.word	0x00000818
.L_14:


//--------------------- .nv.info.matmul_kernel    --------------------------
	.section	.nv.info.matmul_kernel,"",@"SHT_CUDA_INFO"
	.sectionflags	@""
	.align	4


	//----- nvinfo : EIATTR_CUDA_API_VERSION
	.align		4
        /*0000*/ 	.byte	0x04, 0x37
        /*0002*/ 	.short	(.L_16 - .L_15)
.L_15:
        /*0004*/ 	.word	0x00000081


	//----- nvinfo : EIATTR_KPARAM_INFO
	.align		4
.L_16:
        /*0008*/ 	.byte	0x04, 0x17
        /*000a*/ 	.short	(.L_18 - .L_17)
.L_17:
        /*000c*/ 	.word	0x00000000
        /*0010*/ 	.short	0x000d
        /*0012*/ 	.short	0x0048
        /*0014*/ 	.byte	0x00, 0xf4, 0x21, 0x00


	//----- nvinfo : EIATTR_KPARAM_INFO
	.align		4
.L_18:
        /*0018*/ 	.byte	0x04, 0x17
        /*001a*/ 	.short	(.L_20 - .L_19)
.L_19:
        /*001c*/ 	.word	0x00000000
        /*0020*/ 	.short	0x000c
        /*0022*/ 	.short	0x0040
        /*0024*/ 	.byte	0x00, 0xf4, 0x21, 0x00


	//----- nvinfo : EIATTR_KPARAM_INFO
	.align		4
.L_20:
        /*0028*/ 	.byte	0x04, 0x17
        /*002a*/ 	.short	(.L_22 - .L_21)
.L_21:
        /*002c*/ 	.word	0x00000000
        /*0030*/ 	.short	0x000b
        /*0032*/ 	.short	0x0038
        /*0034*/ 	.byte	0x00, 0xf0, 0x11, 0x00


	//----- nvinfo : EIATTR_KPARAM_INFO
	.align		4
.L_22:
        /*0038*/ 	.byte	0x04, 0x17
        /*003a*/ 	.short	(.L_24 - .L_23)
.L_23:
        /*003c*/ 	.word	0x00000000
        /*0040*/ 	.short	0x000a
        /*0042*/ 	.short	0x0034
        /*0044*/ 	.byte	0x00, 0xf0, 0x11, 0x00


	//----- nvinfo : EIATTR_KPARAM_INFO
	.align		4
.L_24:
        /*0048*/ 	.byte	0x04, 0x17
        /*004a*/ 	.short	(.L_26 - .L_25)
.L_25:
        /*004c*/ 	.word	0x00000000
        /*0050*/ 	.short	0x0009
        /*0052*/ 	.short	0x0030
        /*0054*/ 	.byte	0x00, 0xf0, 0x11, 0x00


	//----- nvinfo : EIATTR_KPARAM_INFO
	.align		4
.L_26:
        /*0058*/ 	.byte	0x04, 0x17
        /*005a*/ 	.short	(.L_28 - .L_27)
.L_27:
        /*005c*/ 	.word	0x00000000
        /*0060*/ 	.short	0x0008
        /*0062*/ 	.short	0x002c
        /*0064*/ 	.byte	0x00, 0xf0, 0x11, 0x00


	//----- nvinfo : EIATTR_KPARAM_INFO
	.align		4
.L_28:
        /*0068*/ 	.byte	0x04, 0x17
        /*006a*/ 	.short	(.L_30 - .L_29)
.L_29:
        /*006c*/ 	.word	0x00000000
        /*0070*/ 	.short	0x0007
        /*0072*/ 	.short	0x0028
        /*0074*/ 	.byte	0x00, 0xf0, 0x11, 0x00


	//----- nvinfo : EIATTR_KPARAM_INFO
	.align		4
.L_30:
        /*0078*/ 	.byte	0x04, 0x17
        /*007a*/ 	.short	(.L_32 - .L_31)
.L_31:
        /*007c*/ 	.word	0x00000000
        /*0080*/ 	.short	0x0006
        /*0082*/ 	.short	0x0024
        /*0084*/ 	.byte	0x00, 0xf0, 0x11, 0x00


	//----- nvinfo : EIATTR_KPARAM_INFO
	.align		4
.L_32:
        /*0088*/ 	.byte	0x04, 0x17
        /*008a*/ 	.short	(.L_34 - .L_33)
.L_33:
        /*008c*/ 	.word	0x00000000
        /*0090*/ 	.short	0x0005
        /*0092*/ 	.short	0x0020
        /*0094*/ 	.byte	0x00, 0xf0, 0x11, 0x00


	//----- nvinfo : EIATTR_KPARAM_INFO
	.align		4
.L_34:
        /*0098*/ 	.byte	0x04, 0x17
        /*009a*/ 	.short	(.L_36 - .L_35)
.L_35:
        /*009c*/ 	.word	0x00000000
        /*00a0*/ 	.short	0x0004
        /*00a2*/ 	.short	0x001c
        /*00a4*/ 	.byte	0x00, 0xf0, 0x11, 0x00


	//----- nvinfo : EIATTR_KPARAM_INFO
	.align		4
.L_36:
        /*00a8*/ 	.byte	0x04, 0x17
        /*00aa*/ 	.short	(.L_38 - .L_37)
.L_37:
        /*00ac*/ 	.word	0x00000000
        /*00b0*/ 	.short	0x0003
        /*00b2*/ 	.short	0x0018
        /*00b4*/ 	.byte	0x00, 0xf0, 0x11, 0x00


	//----- nvinfo : EIATTR_KPARAM_INFO
	.align		4
.L_38:
        /*00b8*/ 	.byte	0x04, 0x17
        /*00ba*/ 	.short	(.L_40 - .L_39)
.L_39:
        /*00bc*/ 	.word	0x00000000
        /*00c0*/ 	.short	0x0002
        /*00c2*/ 	.short	0x0010
        /*00c4*/ 	.byte	0x00, 0xf4, 0x21, 0x00


	//----- nvinfo : EIATTR_KPARAM_INFO
	.align		4
.L_40:
        /*00c8*/ 	.byte	0x04, 0x17
        /*00ca*/ 	.short	(.L_42 - .L_41)
.L_41:
        /*00cc*/ 	.word	0x00000000
        /*00d0*/ 	.short	0x0001
        /*00d2*/ 	.short	0x0008
        /*00d4*/ 	.byte	0x00, 0xf4, 0x21, 0x00


	//----- nvinfo : EIATTR_KPARAM_INFO
	.align		4
.L_42:
        /*00d8*/ 	.byte	0x04, 0x17
        /*00da*/ 	.short	(.L_44 - .L_43)
.L_43:
        /*00dc*/ 	.word	0x00000000
        /*00e0*/ 	.short	0x0000
        /*00e2*/ 	.short	0x0000
        /*00e4*/ 	.byte	0x00, 0xf4, 0x21, 0x00


	//----- nvinfo : EIATTR_EXPLICIT_CLUSTER
	.align		4
.L_44:
        /*00e8*/ 	.byte	0x01, 0x3e
	.zero		2


	//----- nvinfo : EIATTR_CTA_PER_CLUSTER
	.align		4
        /*00ec*/ 	.byte	0x04, 0x3d
        /*00ee*/ 	.short	(.L_46 - .L_45)
.L_45:
        /*00f0*/ 	.word	0x00000004
        /*00f4*/ 	.word	0x00000001
        /*00f8*/ 	.word	0x00000001


	//----- nvinfo : EIATTR_AT_ENTRY_FRAGMENTS
	.align		4
.L_46:
        /*00fc*/ 	.byte	0x04, 0x4f
        /*00fe*/ 	.short	(.L_48 - .L_47)


	//   ....[0]....
.L_47:
        /*0100*/ 	.word	0x00000004


	//----- nvinfo : EIATTR_RESERVED_SMEM_USED
	.align		4
.L_48:
        /*0104*/ 	.byte	0x01, 0x41
	.zero		2


	//----- nvinfo : EIATTR_SPARSE_MMA_MASK
	.align		4
        /*0108*/ 	.byte	0x03, 0x50
        /*010a*/ 	.short	0x0000


	//----- nvinfo : EIATTR_TCGEN05_1CTA_USED
	.align		4
        /*010c*/ 	.byte	0x01, 0x51
	.zero		2


	//----- nvinfo : EIATTR_MAXREG_COUNT
	.align		4
        /*0110*/ 	.byte	0x03, 0x1b
        /*0112*/ 	.short	0x00ff


	//----- nvinfo : EIATTR_NUM_BARRIERS
	.align		4
        /*0114*/ 	.byte	0x02, 0x4c
        /*0116*/ 	.byte	0x01
	.zero		1


	//----- nvinfo : EIATTR_ANNOTATIONS
	.align		4
        /*0118*/ 	.byte	0x04, 0x55
        /*011a*/ 	.short	(.L_50 - .L_49)


	//   ....[0]....
.L_49:
        /*011c*/ 	.word	0x00000001
        /*0120*/ 	.byte	0xc0, 0x0a, 0x00, 0x00, 0x01, 0x00, 0x00, 0x00, 0xe0, 0x0a, 0x00, 0x00, 0x01, 0x00, 0x00, 0x00
        /* <DEDUP_REMOVED lines=977> */
        /*3e40*/ 	.byte	0xb0, 0xd2, 0x01, 0x00


	//----- nvinfo : EIATTR_INT_WARP_WIDE_INSTR_OFFSETS
	.align		4
.L_50:
        /*3e44*/ 	.byte	0x04, 0x31
        /*3e46*/ 	.short	(.L_52 - .L_51)


	//   ....[0]....
.L_51:
        /*3e48*/ 	.word	0x00000eb0


	//   ....[1]....
        /*3e4c*/ 	.word	0x00000ee0


	//   ....[2]....
        /*3e50*/ 	.word	0x0000cfe0


	//   ....[3]....
        /*3e54*/ 	.word	0x0001f390


	//   ....[4]....
        /*3e58*/ 	.word	0x0001f3e0


	//----- nvinfo : EIATTR_COOP_GROUP_MASK_REGIDS
	.align		4
.L_52:
        /*3e5c*/ 	.byte	0x04, 0x29
        /*3e5e*/ 	.short	(.L_54 - .L_53)


	//   ....[0]....
.L_53:
        /*3e60*/ 	.word	0xffffffff


	//   ....[1]....
        /*3e64*/ 	.word	0xffffffff


	//   ....[2]....
        /*3e68*/ 	.word	0xffffffff


	//   ....[3]....
        /*3e6c*/ 	.word	0xffffffff


	//----- nvinfo : EIATTR_COOP_GROUP_INSTR_OFFSETS
	.align		4
.L_54:
        /*3e70*/ 	.byte	0x04, 0x28
        /*3e72*/ 	.short	(.L_56 - .L_55)


	//   ....[0]....
.L_55:
        /*3e74*/ 	.word	0x00000070


	//   ....[1]....
        /*3e78*/ 	.word	0x00000330


	//   ....[2]....
        /*3e7c*/ 	.word	0x0001f220


	//   ....[3]....
        /*3e80*/ 	.word	0x0001f490


	//----- nvinfo : EIATTR_VRC_CTA_INIT_COUNT
	.align		4
.L_56:
        /*3e84*/ 	.byte	0x02, 0x4a
        /*3e86*/ 	.byte	0x80
	.zero		1


	//----- nvinfo : EIATTR_MBARRIER_INSTR_OFFSETS
	.align		4
        /*3e88*/ 	.byte	0x04, 0x39
        /*3e8a*/ 	.short	(.L_58 - .L_57)


	//   ....[0]....
.L_57:
        /*3e8c*/ 	.word	0x000010c0
        /*3e90*/ 	.word	0x000000ff
        /*3e94*/ 	.word	0x00000000
        /*3e98*/ 	.short	0x0100
        /*3e9a*/ 	.byte	0x0b
	.zero		1


	//   ....[1]....
        /*3e9c*/ 	.word	0x0000d060
        /*3ea0*/ 	.word	0x000000ff
        /*3ea4*/ 	.word	0x00018008
        /*3ea8*/ 	.short	0x0100
        /*3eaa*/ 	.byte	0x08
	.zero		1


	//   ....[2]....
        /*3eac*/ 	.word	0x00016520
        /*3eb0*/ 	.word	0x000000ff
        /*3eb4*/ 	.word	0x00000000
        /*3eb8*/ 	.short	0x010a
        /*3eba*/ 	.byte	0x0b
	.zero		1


	//   ....[3]....
        /*3ebc*/ 	.word	0x0001d290
        /*3ec0*/ 	.word	0x000000ff
        /*3ec4*/ 	.word	0x00000000
        /*3ec8*/ 	.short	0x010a
        /*3eca*/ 	.byte	0x0b
	.zero		1


	//   ....[4]....
        /*3ecc*/ 	.word	0x0001d320
        /*3ed0*/ 	.word	0x000000ff
        /*3ed4*/ 	.word	0x00018000
        /*3ed8*/ 	.short	0x0108
        /*3eda*/ 	.byte	0x08
	.zero		1


	//   ....[5]....
        /*3edc*/ 	.word	0x0001d440
        /*3ee0*/ 	.word	0x000000ff
        /*3ee4*/ 	.word	0x00018008
        /*3ee8*/ 	.short	0x0108
        /*3eea*/ 	.byte	0x08
	.zero		1


	//   ....[6]....
        /*3eec*/ 	.word	0x0001f4b0
        /*3ef0*/ 	.word	0x000000ff
        /*3ef4*/ 	.word	0x00000000
        /*3ef8*/ 	.short	0x010a
        /*3efa*/ 	.byte	0x0b
	.zero		1


	//   ....[7]....
        /*3efc*/ 	.word	0x0001f4e0
        /*3f00*/ 	.word	0x000000ff
        /*3f04*/ 	.word	0x00000000
        /*3f08*/ 	.short	0x010a
        /*3f0a*/ 	.byte	0x0b
	.zero		1


	//----- nvinfo : EIATTR_NUM_MBARRIERS
	.align		4
.L_58:
        /*3f0c*/ 	.byte	0x03, 0x38
        /*3f0e*/ 	.short	0x0002


	//----- nvinfo : EIATTR_EXIT_INSTR_OFFSETS
	.align		4
        /*3f10*/ 	.byte	0x04, 0x1c
        /*3f12*/ 	.short	(.L_60 - .L_59)


	//   ....[0]....
.L_59:
        /*3f14*/ 	.word	0x0001f4a0


	//----- nvinfo : EIATTR_REQNTID
	.align		4
.L_60:
        /*3f18*/ 	.byte	0x04, 0x10
        /*3f1a*/ 	.short	(.L_62 - .L_61)
.L_61:
        /*3f1c*/ 	.word	0x00000080
        /*3f20*/ 	.word	0x00000001
        /*3f24*/ 	.word	0x00000001


	//----- nvinfo : EIATTR_CRS_STACK_SIZE
	.align		4
.L_62:
        /*3f28*/ 	.byte	0x04, 0x1e
        /*3f2a*/ 	.short	(.L_64 - .L_63)
.L_63:
        /*3f2c*/ 	.word	0x00000000


	//----- nvinfo : EIATTR_CBANK_PARAM_SIZE
	.align		4
.L_64:
        /*3f30*/ 	.byte	0x03, 0x19
        /*3f32*/ 	.short	0x0050


	//----- nvinfo : EIATTR_PARAM_CBANK
	.align		4
        /*3f34*/ 	.byte	0x04, 0x0a
        /*3f36*/ 	.short	(.L_66 - .L_65)
	.align		4
.L_65:
        /*3f38*/ 	.word	index@(.nv.constant0.matmul_kernel)
        /*3f3c*/ 	.short	0x0380
        /*3f3e*/ 	.short	0x0050


	//----- nvinfo : EIATTR_SW_WAR
	.align		4
.L_66:
        /*3f40*/ 	.byte	0x04, 0x36
        /*3f42*/ 	.short	(.L_68 - .L_67)
.L_67:
        /*3f44*/ 	.word	0x00000008
.L_68:


//--------------------- .nv.compat                --------------------------
	.section	.nv.compat,"",@"SHT_CUDA_COMPAT_INFO"
	.align	4
        /*0000*/ 	.byte	0x02, 0x02, 0x02, 0x00, 0x02, 0x05, 0x05, 0x00, 0x02, 0x03, 0x00, 0x00, 0x02, 0x06, 0x01, 0x00


//--------------------- .nv.callgraph             --------------------------
	.section	.nv.callgraph,"",@"SHT_CUDA_CALLGRAPH"
	.align	4
	.sectionentsize	8
	.align		4
        /*0000*/ 	.word	0x00000000
	.align		4
        /*0004*/ 	.word	0xffffffff
	.align		4
        /*0008*/ 	.word	0x00000000
	.align		4
        /*000c*/ 	.word	0xfffffffe
	.align		4
        /*0010*/ 	.word	0x00000000
	.align		4
        /*0014*/ 	.word	0xfffffffd
	.align		4
        /*0018*/ 	.word	0x00000000
	.align		4
        /*001c*/ 	.word	0xfffffffc


//--------------------- .text.matmul_kernel       --------------------------
	.section	.text.matmul_kernel,"ax",@progbits
	.align	128
        .global         matmul_kernel
        .type           matmul_kernel,@function
        .size           matmul_kernel,(.L_x_20 - matmul_kernel)
        .other          matmul_kernel,@"STO_CUDA_ENTRY STV_DEFAULT"
matmul_kernel:
.text.matmul_kernel:
[----:B------:R-:W0:Y:S01]  /*0000*/  LDC R1, c[0x0][0x37c] ;  /* 0x0000df00ff017b82 */ /* 0x000e220000000800 */
[----:B------:R-:W1:Y:S01]  /*0010*/  S2R R0, SR_TID.X ;  /* 0x0000000000007919 */ /* 0x000e620000002100 */
[----:B0-----:R-:W-:Y:S01]  /*0020*/  VIADD R1, R1, 0xfffff7e8 ;  /* 0xfffff7e801017836 */ /* 0x001fe20000000000 */
[----:B-1----:R-:W-:-:S13]  /*0030*/  ISETP.GE.U32.AND P0, PT, R0, 0x20, PT ;  /* 0x000000200000780c */ /* 0x002fda0003f06070 */
[----:B------:R-:W-:Y:S02]  /*0040*/  VOTEU.ANY UP0, P0 ;  /* 0x0000000000ff7886 */ /* 0x000fe40000000100 */
[----:B------:R-:W-:Y:S05]  /*0050*/  BRA.U UP0, `(.L_x_0) ;  /* 0x0000000100b87547 */ /* 0x000fea000b800000 */
[----:B------:R-:W0:Y:S01]  /*0060*/  S2UR UR6, SR_CgaCtaId ;  /* 0x00000000000679c3 */ /* 0x000e220000008800 */
[----:B------:R-:W-:Y:S01]  /*0070*/  NOP ;  /* 0x0000000000007918 */ /* 0x000fe20000000000 */
[----:B------:R-:W-:Y:S02]  /*0080*/  UMOV UR4, 0x40 ;  /* 0x0000004000047882 */ /* 0x000fe40000000000 */
[----:B0-----:R-:W-:-:S09]  /*0090*/  ULEA UR4, UR6, UR4, 0x18 ;  /* 0x0000000406047291 */ /* 0x001fd2000f8ec0ff */
[----:B------:R-:W0:Y:S01]  /*00a0*/  LDS.U8 R0, [UR4] ;  /* 0x00000004ff007984 */ /* 0x000e220008000000 */
[----:B------:R-:W-:Y:S02]  /*00b0*/  UMOV UR4, 0x400 ;  /* 0x0000040000047882 */ /* 0x000fe40000000000 */
[----:B------:R-:W-:Y:S01]  /*00c0*/  ULEA UR4, UR6, UR4, 0x18 ;  /* 0x0000000406047291 */ /* 0x000fe2000f8ec0ff */
[----:B0-----:R-:W-:-:S13]  /*00d0*/  ISETP.NE.AND P0, PT, R0, RZ, PT ;  /* 0x000000ff0000720c */ /* 0x001fda0003f05270 */
[----:B------:R-:W-:Y:S05]  /*00e0*/  @P0 BRA `(.L_x_1) ;  /* 0x00000000007c0947 */ /* 0x000fea0003800000 */
[----:B------:R-:W-:-:S13]  /*00f0*/  ELECT P0, URZ, PT ;  /* 0x0000000000ff782f */ /* 0x000fda0003800000 */
[----:B------:R-:W-:Y:S05]  /*0100*/  @!P0 BRA `(.L_x_2) ;  /* 0x0000000000848947 */ /* 0x000fea0003800000 */
[----:B------:R-:W-:Y:S01]  /*0110*/  UMOV UR5, 0x4 ;  /* 0x0000000400057882 */ /* 0x000fe20000000000 */
[----:B------:R-:W-:Y:S02]  /*0120*/  IMAD.MOV.U32 R4, RZ, RZ, 0x1 ;  /* 0x00000001ff047424 */ /* 0x000fe400078e00ff */
[----:B------:R-:W-:Y:S02]  /*0130*/  IMAD.MOV.U32 R5, RZ, RZ, 0xf ;  /* 0x0000000fff057424 */ /* 0x000fe400078e00ff */
[----:B------:R-:W-:Y:S04]  /*0140*/  DEPBAR.LE SB0, 0x36 ;  /* 0x00008d800000791a */ /* 0x000fe80000000000 */
[----:B------:R-:W0:Y:S02]  /*0150*/  UTCATOMSWS.FIND_AND_SET.ALIGN UP1, UR5, UR5 ;  /* 0x00000005000575e3 */ /* 0x000e240008020800 */
[----:B0-----:R-:W-:-:S04]  /*0160*/  PLOP3.LUT P0, PT, PT, PT, UP1, 0x80, 0x8 ;  /* 0x000000000008781c */ /* 0x001fc80003f0f018 */
[----:B------:R-:W-:-:S04]  /*0170*/  SEL R0, RZ, 0xffffffff, !P0 ;  /* 0xffffffffff007807 */ /* 0x000fc80004000000 */
[----:B------:R-:W-:Y:S01]  /*0180*/  ISETP.NE.AND P0, PT, R0, RZ, PT ;  /* 0x000000ff0000720c */ /* 0x000fe20003f05270 */
[----:B------:R-:W-:-:S12]  /*0190*/  IMAD.U32 R0, RZ, RZ, UR5 ;  /* 0x00000005ff007e24 */ /* 0x000fd8000f8e00ff */
[----:B------:R-:W-:Y:S05]  /*01a0*/  @P0 BRA `(.L_x_3) ;  /* 0x0000000000240947 */ /* 0x000fea0003800000 */
.L_x_4:
[----:B------:R-:W-:Y:S05]  /*01b0*/  NANOSLEEP 0x64 ;  /* 0x000000640000795d */ /* 0x000fea0003800000 */
[----:B------:R-:W-:-:S05]  /*01c0*/  UMOV UR5, 0x4 ;  /* 0x0000000400057882 */ /* 0x000fca0000000000 */
[----:B------:R-:W-:Y:S04]  /*01d0*/  DEPBAR.LE SB0, 0x36 ;  /* 0x00008d800000791a */ /* 0x000fe80000000000 */
[----:B------:R-:W0:Y:S02]  /*01e0*/  UTCATOMSWS.FIND_AND_SET.ALIGN UP1, UR5, UR5 ;  /* 0x00000005000575e3 */ /* 0x000e240008020800 */
[----:B0-----:R-:W-:-:S04]  /*01f0*/  PLOP3.LUT P0, PT, PT, PT, UP1, 0x80, 0x8 ;  /* 0x000000000008781c */ /* 0x001fc80003f0f018 */
[----:B------:R-:W-:-:S04]  /*0200*/  SEL R0, RZ, 0xffffffff, !P0 ;  /* 0xffffffffff007807 */ /* 0x000fc80004000000 */
[----:B------:R-:W-:Y:S01]  /*0210*/  ISETP.NE.AND P0, PT, R0, RZ, PT ;  /* 0x000000ff0000720c */ /* 0x000fe20003f05270 */
[----:B------:R-:W-:-:S12]  /*0220*/  IMAD.U32 R0, RZ, RZ, UR5 ;  /* 0x00000005ff007e24 */ /* 0x000fd8000f8e00ff */
[----:B------:R-:W-:Y:S05]  /*0230*/  @!P0 BRA `(.L_x_4) ;  /* 0xfffffffc00dc8947 */ /* 0x000fea000383ffff */
.L_x_3:
[C---:B------:R-:W-:Y:S01]  /*0240*/  VIADD R3, R0.reuse, 0x10 ;  /* 0x0000001000037836 */ /* 0x040fe20000000000 */
[----:B------:R-:W-:Y:S01]  /*0250*/  UMOV UR5, 0x50 ;  /* 0x0000005000057882 */ /* 0x000fe20000000000 */
[----:B------:R-:W-:Y:S01]  /*0260*/  SHF.L.U32 R2, R5, R0, RZ ;  /* 0x0000000005027219 */ /* 0x000fe200000006ff */
[----:B------:R-:W-:Y:S01]  /*0270*/  ULEA UR5, UR6, UR5, 0x18 ;  /* 0x0000000506057291 */ /* 0x000fe2000f8ec0ff */
[----:B------:R-:W-:Y:S01]  /*0280*/  IMAD.SHL.U32 R0, R0, 0x20, RZ ;  /* 0x0000002000007824 */ /* 0x000fe200078e00ff */
[----:B------:R-:W-:-:S04]  /*0290*/  SHF.L.U32 R3, R4, R3, RZ ;  /* 0x0000000304037219 */ /* 0x000fc800000006ff */
[----:B------:R-:W-:-:S05]  /*02a0*/  LOP3.LUT R2, R3, R2, RZ, 0xfc, !PT ;  /* 0x0000000203027212 */ /* 0x000fca00078efcff */
[----:B------:R0:W-:Y:S04]  /*02b0*/  ATOMS.OR RZ, [UR5], R2 ;  /* 0x00000002ffff798c */ /* 0x0001e8000b000005 */
[----:B------:R0:W-:Y:S01]  /*02c0*/  STS [UR4], R0 ;  /* 0x00000000ff007988 */ /* 0x0001e20008000804 */
[----:B------:R-:W-:Y:S05]  /*02d0*/  BRA `(.L_x_2) ;  /* 0x0000000000107947 */ /* 0x000fea0003800000 */
.L_x_1:
[----:B------:R-:W-:Y:S01]  /*02e0*/  IMAD.MOV.U32 R0, RZ, RZ, -0x1 ;  /* 0xffffffffff007424 */ /* 0x000fe200078e00ff */
[----:B------:R-:W-:-:S04]  /*02f0*/  MOV R2, 0x320 ;  /* 0x0000032000027802 */ /* 0x000fc80000000f00 */
[----:B------:R0:W-:Y:S03]  /*0300*/  STS [UR4], R0 ;  /* 0x00000000ff007988 */ /* 0x0001e60008000804 */
[----:B0-----:R-:W-:Y:S05]  /*0310*/  CALL.REL.NOINC `($__internal_1_$__cuda_sm10x_tcgen05_guardrail_trap_phase_invalid_during_alloc) ;  /* 0x000001f000887944 */ /* 0x001fea0003c00000 */
.L_x_2:
[----:B------:R-:W-:Y:S05]  /*0320*/  WARPSYNC.ALL ;  /* 0x0000000000007948 */ /* 0x000fea0003800000 */
[----:B------:R-:W-:Y:S01]  /*0330*/  NOP ;  /* 0x0000000000007918 */ /* 0x000fe20000000000 */
.L_x_0:
[----:B------:R-:W1:Y:S08]  /*0340*/  LDC.64 R6, c[0x0][0x398] ;  /* 0x0000e600ff067b82 */ /* 0x000e700000000a00 */
[----:B------:R-:W2:Y:S02]  /*0350*/  S2UR UR5, SR_CgaSize ;  /* 0x00000000000579c3 */ /* 0x000ea40000008a00 */
[----:B--2---:R-:W-:-:S12]  /*0360*/  UIMAD UR5, UR5, -0xa0, URZ ;  /* 0xffffff60050578a4 */ /* 0x004fd8000f8e02ff */
[----:B------:R-:W2:Y:S01]  /*0370*/  LDCU UR5, c[0x0][UR5+0x2b0] ;  /* 0x00005600050577ac */ /* 0x000ea20008000800 */
[----:B------:R-:W3:Y:S01]  /*0380*/  S2R R15, SR_TID.X ;  /* 0x00000000000f7919 */ /* 0x000ee20000002100 */
[----:B------:R-:W-:Y:S01]  /*0390*/  PRMT R18, RZ, 0x7610, R18 ;  /* 0x00007610ff127816 */ /* 0x000fe20000000012 */
[----:B------:R-:W4:Y:S01]  /*03a0*/  LDCU UR13, c[0x0][0x3a0] ;  /* 0x00007400ff0d77ac */ /* 0x000f220008000800 */
[----:B------:R-:W5:Y:S01]  /*03b0*/  S2R R17, SR_CgaCtaId ;  /* 0x0000000000117919 */ /* 0x000f620000008800 */
[----:B------:R-:W0:Y:S01]  /*03c0*/  S2UR UR4, SR_CTAID.X ;  /* 0x00000000000479c3 */ /* 0x000e220000002500 */
[----:B------:R-:W2:Y:S01]  /*03d0*/  LDCU.64 UR14, c[0x0][0x3a8] ;  /* 0x00007500ff0e77ac */ /* 0x000ea20008000a00 */
[----:B------:R-:W0:Y:S01]  /*03e0*/  LDCU.128 UR16, c[0x0][0x380] ;  /* 0x00007000ff1077ac */ /* 0x000e220008000c00 */
[----:B------:R-:W0:Y:S01]  /*03f0*/  LDCU.64 UR24, c[0x0][0x358] ;  /* 0x00006b00ff1877ac */ /* 0x000e220008000a00 */
[----:B----4-:R-:W-:Y:S01]  /*0400*/  UIADD3 UR26, UPT, UPT, UR13, 0x7f, URZ ;  /* 0x0000007f0d1a7890 */ /* 0x010fe2000fffe0ff */
[----:B01----:R-:W-:-:S03]  /*0410*/  VIADD R0, R7, 0x1ff ;  /* 0x000001ff07007836 */ /* 0x003fc60000000000 */
[----:B------:R-:W-:Y:S01]  /*0420*/  UISETP.GT.AND UP1, UPT, UR26, 0x7f, UPT ;  /* 0x0000007f1a00788c */ /* 0x000fe2000bf24270 */
[----:B--2---:R-:W-:Y:S01]  /*0430*/  IMAD.U32 R46, RZ, RZ, UR14 ;  /* 0x0000000eff2e7e24 */ /* 0x004fe2000f8e00ff */
[----:B------:R-:W-:Y:S01]  /*0440*/  SHF.R.S32.HI R3, RZ, 0x1f, R0 ;  /* 0x0000001fff037819 */ /* 0x000fe20000011400 */
[----:B------:R-:W-:Y:S01]  /*0450*/  IMAD.U32 R23, RZ, RZ, UR14 ;  /* 0x0000000eff177e24 */ /* 0x000fe2000f8e00ff */
[----:B------:R-:W-:Y:S01]  /*0460*/  I2FP.F32.U32 R5, UR4 ;  /* 0x0000000400057c45 */ /* 0x000fe20008201000 */
[----:B------:R-:W0:Y:S01]  /*0470*/  S2UR UR4, SR_CgaCtaId ;  /* 0x00000000000479c3 */ /* 0x000e220000008800 */
[----:B------:R-:W-:Y:S01]  /*0480*/  LEA.HI R3, R3, R0, RZ, 0x9 ;  /* 0x0000000003037211 */ /* 0x000fe200078f48ff */
[----:B------:R-:W-:Y:S02]  /*0490*/  IMAD.U32 R16, RZ, RZ, UR14 ;  /* 0x0000000eff107e24 */ /* 0x000fe4000f8e00ff */
[----:B------:R-:W-:Y:S01]  /*04a0*/  FMUL R5, R5, UR5 ;  /* 0x0000000505057c20 */ /* 0x000fe20008400000 */
[----:B------:R-:W-:Y:S01]  /*04b0*/  SHF.R.S32.HI R3, RZ, 0x9, R3 ;  /* 0x00000009ff037819 */ /* 0x000fe20000011403 */
[----:B-----5:R-:W-:Y:S01]  /*04c0*/  IMAD.SHL.U32 R55, R17, 0x80, RZ ;  /* 0x0000008011377824 */ /* 0x020fe200078e00ff */
[----:B------:R-:W-:-:S03]  /*04d0*/  UMOV UR5, 0x1 ;  /* 0x0000000100057882 */ /* 0x000fc60000000000 */
[----:B------:R-:W-:Y:S01]  /*04e0*/  IMAD.SHL.U32 R4, R3, 0x8, RZ ;  /* 0x0000000803047824 */ /* 0x000fe200078e00ff */
[----:B------:R-:W-:Y:S01]  /*04f0*/  F2I.U32.TRUNC.NTZ R5, R5 ;  /* 0x0000000500057305 */ /* 0x000fe2000020f000 */
[----:B------:R-:W-:-:S03]  /*0500*/  LOP3.LUT R55, R55, 0x180, RZ, 0xc0, !PT ;  /* 0x0000018037377812 */ /* 0x000fc600078ec0ff */
[----:B------:R-:W-:-:S04]  /*0510*/  IABS R9, R4 ;  /* 0x0000000400097213 */ /* 0x000fc80000000000 */
[----:B------:R-:W1:Y:S08]  /*0520*/  I2F.RP R0, R9 ;  /* 0x0000000900007306 */ /* 0x000e700000209400 */
[----:B-1----:R-:W1:Y:S02]  /*0530*/  MUFU.RCP R0, R0 ;  /* 0x0000000000007308 */ /* 0x002e640000001000 */
[----:B-1----:R-:W-:Y:S01]  /*0540*/  VIADD R2, R0, 0xffffffe ;  /* 0x0ffffffe00027836 */ /* 0x002fe20000000000 */
[----:B------:R-:W-:-:S05]  /*0550*/  IABS R0, R5 ;  /* 0x0000000500007213 */ /* 0x000fca0000000000 */
[----:B------:R1:W2:Y:S02]  /*0560*/  F2I.FTZ.U32.TRUNC.NTZ R3, R2 ;  /* 0x0000000200037305 */ /* 0x0002a4000021f000 */
[----:B-1----:R-:W-:Y:S02]  /*0570*/  IMAD.MOV.U32 R2, RZ, RZ, RZ ;  /* 0x000000ffff027224 */ /* 0x002fe400078e00ff */
[----:B--2---:R-:W-:-:S04]  /*0580*/  IMAD.MOV R8, RZ, RZ, -R3 ;  /* 0x000000ffff087224 */ /* 0x004fc800078e0a03 */
[----:B------:R-:W-:Y:S01]  /*0590*/  IMAD R11, R8, R9, RZ ;  /* 0x00000009080b7224 */ /* 0x000fe200078e02ff */
[----:B------:R-:W-:-:S03]  /*05a0*/  IABS R8, R4 ;  /* 0x0000000400087213 */ /* 0x000fc60000000000 */
[----:B------:R-:W-:-:S04]  /*05b0*/  IMAD.HI.U32 R3, R3, R11, R2 ;  /* 0x0000000b03037227 */ /* 0x000fc800078e0002 */
[----:B------:R-:W-:Y:S02]  /*05c0*/  IMAD.MOV R2, RZ, RZ, -R8 ;  /* 0x000000ffff027224 */ /* 0x000fe400078e0a08 */
[----:B------:R-:W-:-:S04]  /*05d0*/  IMAD.HI.U32 R3, R3, R0, RZ ;  /* 0x0000000003037227 */ /* 0x000fc800078e00ff */
[----:B------:R-:W-:Y:S01]  /*05e0*/  IMAD R0, R3, R2, R0 ;  /* 0x0000000203007224 */ /* 0x000fe200078e0200 */
[----:B------:R-:W-:Y:S04]  /*05f0*/  BAR.SYNC.DEFER_BLOCKING 0x0 ;  /* 0x0000000000007b1d */ /* 0x000fe80000010000 */
[----:B------:R-:W-:-:S13]  /*0600*/  ISETP.GT.U32.AND P1, PT, R9, R0, PT ;  /* 0x000000000900720c */ /* 0x000fda0003f24070 */
[----:B------:R-:W-:Y:S02]  /*0610*/  @!P1 IMAD.IADD R0, R0, 0x1, -R9 ;  /* 0x0000000100009824 */ /* 0x000fe400078e0a09 */
[----:B------:R-:W-:Y:S01]  /*0620*/  @!P1 VIADD R3, R3, 0x1 ;  /* 0x0000000103039836 */ /* 0x000fe20000000000 */
[----:B------:R-:W-:Y:S02]  /*0630*/  ISETP.NE.AND P1, PT, R4, RZ, PT ;  /* 0x000000ff0400720c */ /* 0x000fe40003f25270 */
[----:B------:R-:W-:Y:S02]  /*0640*/  ISETP.GE.U32.AND P0, PT, R0, R9, PT ;  /* 0x000000090000720c */ /* 0x000fe40003f06070 */
[----:B------:R-:W-:-:S04]  /*0650*/  LOP3.LUT R0, R5, R4, RZ, 0x3c, !PT ;  /* 0x0000000405007212 */ /* 0x000fc800078e3cff */
[----:B------:R-:W-:Y:S01]  /*0660*/  ISETP.GE.AND P2, PT, R0, RZ, PT ;  /* 0x000000ff0000720c */ /* 0x000fe20003f46270 */
[----:B------:R-:W-:-:S06]  /*0670*/  VIADD R0, R6, 0x3f ;  /* 0x0000003f06007836 */ /* 0x000fcc0000000000 */
[----:B------:R-:W-:-:S04]  /*0680*/  @P0 VIADD R3, R3, 0x1 ;  /* 0x0000000103030836 */ /* 0x000fc80000000000 */
[----:B------:R-:W-:Y:S01]  /*0690*/  IMAD.MOV.U32 R2, RZ, RZ, R3 ;  /* 0x000000ffff027224 */ /* 0x000fe200078e0003 */
[----:B------:R-:W-:-:S03]  /*06a0*/  SHF.R.S32.HI R3, RZ, 0x1f, R0 ;  /* 0x0000001fff037819 */ /* 0x000fc60000011400 */
[----:B------:R-:W-:Y:S01]  /*06b0*/  @!P2 IMAD.MOV R2, RZ, RZ, -R2 ;  /* 0x000000ffff02a224 */ /* 0x000fe200078e0a02 */
[----:B------:R-:W-:Y:S02]  /*06c0*/  @!P1 LOP3.LUT R2, RZ, R4, RZ, 0x33, !PT ;  /* 0x00000004ff029212 */ /* 0x000fe400078e33ff */
[----:B------:R-:W-:-:S03]  /*06d0*/  LEA.HI R3, R3, R0, RZ, 0x6 ;  /* 0x0000000003037211 */ /* 0x000fc600078f30ff */
[----:B------:R-:W-:Y:S02]  /*06e0*/  IMAD.SHL.U32 R8, R2, 0x8, RZ ;  /* 0x0000000802087824 */ /* 0x000fe400078e00ff */
[----:B------:R-:W-:-:S03]  /*06f0*/  IMAD.MOV R2, RZ, RZ, -R2 ;  /* 0x000000ffff027224 */ /* 0x000fc600078e0a02 */
[----:B------:R-:W-:Y:S01]  /*0700*/  LEA.HI.SX32 R3, R3, -R8, 0x1a ;  /* 0x8000000803037211 */ /* 0x000fe200078fd2ff */
[----:B------:R-:W-:-:S03]  /*0710*/  IMAD R10, R4, R2, R5 ;  /* 0x00000002040a7224 */ /* 0x000fc600078e0205 */
[----:B------:R-:W-:-:S04]  /*0720*/  VIMNMX R13, PT, PT, R3, 0x8, PT ;  /* 0x00000008030d7848 */ /* 0x000fc80003fe0100 */
[-C--:B------:R-:W-:Y:S02]  /*0730*/  IABS R9, R13.reuse ;  /* 0x0000000d00097213 */ /* 0x080fe40000000000 */
[----:B------:R-:W-:Y:S02]  /*0740*/  IABS R4, R13 ;  /* 0x0000000d00047213 */ /* 0x000fe40000000000 */
[----:B------:R-:W1:Y:S08]  /*0750*/  I2F.RP R0, R9 ;  /* 0x0000000900007306 */ /* 0x000e700000209400 */
[----:B-1----:R-:W1:Y:S02]  /*0760*/  MUFU.RCP R0, R0 ;  /* 0x0000000000007308 */ /* 0x002e640000001000 */
[----:B-1----:R-:W-:-:S02]  /*0770*/  VIADD R3, R0, 0xffffffe ;  /* 0x0ffffffe00037836 */ /* 0x002fc40000000000 */
[----:B------:R-:W-:-:S04]  /*0780*/  IMAD.MOV R0, RZ, RZ, -R4 ;  /* 0x000000ffff007224 */ /* 0x000fc800078e0a04 */
[----:B------:R-:W1:Y:S02]  /*0790*/  F2I.FTZ.U32.TRUNC.NTZ R3, R3 ;  /* 0x0000000300037305 */ /* 0x000e64000021f000 */
[----:B-1----:R-:W-:-:S04]  /*07a0*/  IMAD.MOV R11, RZ, RZ, -R3 ;  /* 0x000000ffff0b7224 */ /* 0x002fc800078e0a03 */
[----:B------:R-:W-:Y:S01]  /*07b0*/  IMAD.MOV.U32 R2, RZ, RZ, R11 ;  /* 0x000000ffff027224 */ /* 0x000fe200078e000b */
[----:B------:R-:W-:-:S03]  /*07c0*/  IABS R11, R10 ;  /* 0x0000000a000b7213 */ /* 0x000fc60000000000 */
[----:B------:R-:W-:Y:S02]  /*07d0*/  IMAD R5, R2, R9, RZ ;  /* 0x0000000902057224 */ /* 0x000fe400078e02ff */
[----:B------:R-:W-:-:S04]  /*07e0*/  IMAD.MOV.U32 R2, RZ, RZ, RZ ;  /* 0x000000ffff027224 */ /* 0x000fc800078e00ff */
[----:B------:R-:W-:Y:S01]  /*07f0*/  IMAD.HI.U32 R2, R3, R5, R2 ;  /* 0x0000000503027227 */ /* 0x000fe200078e0002 */
[----:B------:R-:W-:-:S05]  /*0800*/  IABS R3, R6 ;  /* 0x0000000600037213 */ /* 0x000fca0000000000 */
[----:B------:R-:W-:-:S04]  /*0810*/  IMAD.HI.U32 R2, R2, R11, RZ ;  /* 0x0000000b02027227 */ /* 0x000fc800078e00ff */
[----:B------:R-:W-:Y:S02]  /*0820*/  IMAD R0, R2, R0, R11 ;  /* 0x0000000002007224 */ /* 0x000fe400078e020b */
[----:B------:R-:W-:-:S03]  /*0830*/  IMAD.MOV.U32 R11, RZ, RZ, R3 ;  /* 0x000000ffff0b7224 */ /* 0x000fc600078e0003 */
[----:B------:R-:W-:Y:S01]  /*0840*/  ISETP.GT.U32.AND P1, PT, R9, R0, PT ;  /* 0x000000000900720c */ /* 0x000fe20003f24070 */
[----:B------:R-:W1:-:S12]  /*0850*/  I2F.RP R3, R11 ;  /* 0x0000000b00037306 */ /* 0x000e580000209400 */
[----:B------:R-:W-:Y:S02]  /*0860*/  @!P1 IMAD.IADD R0, R0, 0x1, -R9 ;  /* 0x0000000100009824 */ /* 0x000fe400078e0a09 */
[----:B------:R-:W-:Y:S01]  /*0870*/  @!P1 VIADD R2, R2, 0x1 ;  /* 0x0000000102029836 */ /* 0x000fe20000000000 */
[----:B-1----:R-:W1:Y:S01]  /*0880*/  MUFU.RCP R3, R3 ;  /* 0x0000000300037308 */ /* 0x002e620000001000 */
[----:B------:R-:W-:Y:S02]  /*0890*/  ISETP.NE.AND P1, PT, R13, RZ, PT ;  /* 0x000000ff0d00720c */ /* 0x000fe40003f25270 */
[----:B------:R-:W-:Y:S02]  /*08a0*/  ISETP.GE.U32.AND P0, PT, R0, R9, PT ;  /* 0x000000090000720c */ /* 0x000fe40003f06070 */
[----:B------:R-:W-:-:S04]  /*08b0*/  LOP3.LUT R0, R10, R13, RZ, 0x3c, !PT ;  /* 0x0000000d0a007212 */ /* 0x000fc800078e3cff */
[----:B------:R-:W-:-:S07]  /*08c0*/  ISETP.GE.AND P2, PT, R0, RZ, PT ;  /* 0x000000ff0000720c */ /* 0x000fce0003f46270 */
[----:B------:R-:W-:Y:S02]  /*08d0*/  @P0 VIADD R2, R2, 0x1 ;  /* 0x0000000102020836 */ /* 0x000fe40000000000 */
[----:B-1----:R-:W-:Y:S01]  /*08e0*/  VIADD R4, R3, 0xffffffe ;  /* 0x0ffffffe03047836 */ /* 0x002fe20000000000 */
[----:B------:R-:W-:Y:S01]  /*08f0*/  IABS R3, R7 ;  /* 0x0000000700037213 */ /* 0x000fe20000000000 */
[----:B------:R-:W-:Y:S01]  /*0900*/  IMAD.MOV.U32 R12, RZ, RZ, R2 ;  /* 0x000000ffff0c7224 */ /* 0x000fe200078e0002 */
[----:B------:R-:W-:Y:S01]  /*0910*/  MOV R2, 0x400 ;  /* 0x0000040000027802 */ /* 0x000fe20000000f00 */
[----:B------:R-:W1:Y:S02]  /*0920*/  F2I.FTZ.U32.TRUNC.NTZ R5, R4 ;  /* 0x0000000400057305 */ /* 0x000e64000021f000 */
[----:B------:R-:W-:Y:S01]  /*0930*/  @!P2 IMAD.MOV R12, RZ, RZ, -R12 ;  /* 0x000000ffff0ca224 */ /* 0x000fe200078e0a0c */
[----:B------:R-:W-:Y:S02]  /*0940*/  @!P1 LOP3.LUT R12, RZ, R13, RZ, 0x33, !PT ;  /* 0x0000000dff0c9212 */ /* 0x000fe400078e33ff */
[----:B------:R-:W-:Y:S01]  /*0950*/  R2UR UR8, R2 ;  /* 0x00000000020872ca */ /* 0x000fe200000e0000 */
[----:B------:R-:W-:Y:S01]  /*0960*/  IMAD.MOV.U32 R2, RZ, RZ, R3 ;  /* 0x000000ffff027224 */ /* 0x000fe200078e0003 */
[----:B---3--:R-:W-:Y:S01]  /*0970*/  LOP3.LUT R3, R15, 0x3f, RZ, 0xc0, !PT ;  /* 0x0000003f0f037812 */ /* 0x008fe200078ec0ff */
[----:B------:R-:W-:-:S02]  /*0980*/  IMAD.MOV R0, RZ, RZ, -R12 ;  /* 0x000000ffff007224 */ /* 0x000fc400078e0a0c */
[----:B------:R-:W2:Y:S02]  /*0990*/  I2F.RP R9, R2 ;  /* 0x0000000200097306 */ /* 0x000ea40000209400 */
[----:B------:R-:W-:Y:S01]  /*09a0*/  IMAD R0, R13, R0, R10 ;  /* 0x000000000d007224 */ /* 0x000fe200078e020a */
[----:B------:R-:W-:Y:S01]  /*09b0*/  SHF.R.U32.HI R10, RZ, 0x5, R15 ;  /* 0x00000005ff0a7819 */ /* 0x000fe2000001160f */
[----:B-1----:R-:W-:Y:S02]  /*09c0*/  IMAD.MOV R4, RZ, RZ, -R5 ;  /* 0x000000ffff047224 */ /* 0x002fe400078e0a05 */
[----:B------:R-:W-:Y:S02]  /*09d0*/  IMAD.IADD R0, R8, 0x1, R0 ;  /* 0x0000000108007824 */ /* 0x000fe400078e0200 */
[----:B0-----:R-:W-:Y:S01]  /*09e0*/  ULEA UR8, UR4, UR8, 0x18 ;  /* 0x0000000804087291 */ /* 0x001fe2000f8ec0ff */
[----:B------:R-:W-:Y:S01]  /*09f0*/  R2UR UR12, R10 ;  /* 0x000000000a0c72ca */ /* 0x000fe200000e0000 */
[----:B------:R-:W0:Y:S01]  /*0a00*/  LDCU UR4, c[0x0][0x3a4] ;  /* 0x00007480ff0477ac */ /* 0x000e220008000800 */
[----:B------:R-:W-:Y:S01]  /*0a10*/  IMAD R14, R0, 0x40, R3 ;  /* 0x00000040000e7824 */ /* 0x000fe200078e0203 */
[----:B------:R-:W-:Y:S01]  /*0a20*/  SHF.R.U32.HI R0, RZ, 0x6, R15 ;  /* 0x00000006ff007819 */ /* 0x000fe2000001160f */
[----:B------:R-:W-:-:S02]  /*0a30*/  IMAD R3, R4, R11, RZ ;  /* 0x0000000b04037224 */ /* 0x000fc400078e02ff */
[----:B------:R-:W-:Y:S01]  /*0a40*/  IMAD.MOV.U32 R4, RZ, RZ, RZ ;  /* 0x000000ffff047224 */ /* 0x000fe200078e00ff */
[----:B------:R-:W-:Y:S01]  /*0a50*/  IABS R8, R14 ;  /* 0x0000000e00087213 */ /* 0x000fe20000000000 */
[----:B--2---:R-:W1:Y:S01]  /*0a60*/  MUFU.RCP R9, R9 ;  /* 0x0000000900097308 */ /* 0x004e620000001000 */
[----:B------:R-:W-:Y:S01]  /*0a70*/  SGXT.U32 R0, R0, 0x1 ;  /* 0x000000010000781a */ /* 0x000fe20000000000 */
[----:B------:R-:W-:Y:S01]  /*0a80*/  IMAD.HI.U32 R4, R5, R3, R4 ;  /* 0x0000000305047227 */ /* 0x000fe200078e0004 */
[----:B------:R-:W-:Y:S01]  /*0a90*/  ISETP.GE.AND P2, PT, R14, RZ, PT ;  /* 0x000000ff0e00720c */ /* 0x000fe20003f46270 */
[----:B------:R-:W2:Y:S04]  /*0aa0*/  LDS R3, [UR8] ;  /* 0x00000008ff037984 */ /* 0x000ea80008000800 */
[----:B------:R-:W-:Y:S01]  /*0ab0*/  IMAD.HI.U32 R4, R4, R8, RZ ;  /* 0x0000000804047227 */ /* 0x000fe200078e00ff */
[----:B------:R3:W-:Y:S03]  /*0ac0*/  STL [R1+0x71c], R14 ;  /* 0x00071c0e01007387 */ /* 0x0007e60000100800 */
[----:B------:R-:W-:Y:S01]  /*0ad0*/  IMAD.MOV R4, RZ, RZ, -R4 ;  /* 0x000000ffff047224 */ /* 0x000fe200078e0a04 */
[----:B------:R4:W-:Y:S03]  /*0ae0*/  STL.S16 [R1+0x1d0], R18 ;  /* 0x0001d01201007387 */ /* 0x0009e60000100600 */
[----:B------:R-:W-:-:S02]  /*0af0*/  IMAD R8, R11, R4, R8 ;  /* 0x000000040b087224 */ /* 0x000fc400078e0208 */
[----:B-1----:R-:W-:Y:S01]  /*0b00*/  VIADD R4, R9, 0xffffffe ;  /* 0x0ffffffe09047836 */ /* 0x002fe20000000000 */
[----:B---3--:R-:W-:Y:S01]  /*0b10*/  LOP3.LUT R14, R15, 0x7f, RZ, 0xc0, !PT ;  /* 0x0000007f0f0e7812 */ /* 0x008fe200078ec0ff */
[----:B------:R-:W-:Y:S01]  /*0b20*/  BAR.SYNC.DEFER_BLOCKING 0x0 ;  /* 0x0000000000007b1d */ /* 0x000fe20000010000 */
[----:B------:R-:W-:-:S05]  /*0b30*/  ISETP.GT.U32.AND P0, PT, R11, R8, PT ;  /* 0x000000080b00720c */ /* 0x000fca0003f04070 */
[----:B------:R1:W3:Y:S08]  /*0b40*/  F2I.FTZ.U32.TRUNC.NTZ R5, R4 ;  /* 0x0000000400057305 */ /* 0x0002f0000021f000 */
[----:B------:R-:W-:Y:S01]  /*0b50*/  @!P0 IMAD.IADD R8, R8, 0x1, -R11 ;  /* 0x0000000108088824 */ /* 0x000fe200078e0a0b */
[----:B------:R-:W-:Y:S01]  /*0b60*/  PLOP3.LUT P0, PT, PT, PT, UP1, 0x80, 0x8 ;  /* 0x000000000008781c */ /* 0x000fe20003f0f018 */
[----:B-1----:R-:W-:-:S03]  /*0b70*/  IMAD.MOV.U32 R4, RZ, RZ, RZ ;  /* 0x000000ffff047224 */ /* 0x002fc600078e00ff */
[----:B------:R-:W-:Y:S01]  /*0b80*/  ISETP.GT.U32.AND P1, PT, R11, R8, PT ;  /* 0x000000080b00720c */ /* 0x000fe20003f24070 */
[----:B---3--:R-:W-:Y:S01]  /*0b90*/  IMAD.MOV R9, RZ, RZ, -R5 ;  /* 0x000000ffff097224 */ /* 0x008fe200078e0a05 */
[----:B------:R-:W-:Y:S01]  /*0ba0*/  ISETP.LT.AND P0, PT, R0, UR13, P0 ;  /* 0x0000000d00007c0c */ /* 0x000fe20008701270 */
[----:B------:R-:W-:Y:S01]  /*0bb0*/  IMAD.SHL.U32 R0, R12, 0x200, RZ ;  /* 0x000002000c007824 */ /* 0x000fe200078e00ff */
[----:B--2---:R-:W-:Y:S01]  /*0bc0*/  R2UR UR9, R3 ;  /* 0x00000000030972ca */ /* 0x004fe200000e0000 */
[----:B------:R-:W-:-:S03]  /*0bd0*/  IMAD R3, R9, R2, RZ ;  /* 0x0000000209037224 */ /* 0x000fc600078e02ff */
[C---:B------:R-:W-:Y:S01]  /*0be0*/  LOP3.LUT R54, R0.reuse, R55, RZ, 0xfc, !PT ;  /* 0x0000003700367212 */ /* 0x040fe200078efcff */
[----:B------:R-:W-:Y:S01]  /*0bf0*/  IMAD.HI.U32 R3, R5, R3, R4 ;  /* 0x0000000305037227 */ /* 0x000fe200078e0004 */
[C-C-:B------:R-:W-:Y:S02]  /*0c00*/  LOP3.LUT R4, R0.reuse, 0x7f, R55.reuse, 0xfe, !PT ;  /* 0x0000007f00047812 */ /* 0x140fe400078efe37 */
[----:B------:R-:W-:Y:S01]  /*0c10*/  LOP3.LUT R56, R0, 0x1, R55, 0xfe, !PT ;  /* 0x0000000100387812 */ /* 0x000fe200078efe37 */
[----:B------:R-:W-:Y:S01]  /*0c20*/  @!P1 IMAD.IADD R8, R8, 0x1, -R11 ;  /* 0x0000000108089824 */ /* 0x000fe200078e0a0b */
[----:B------:R-:W-:Y:S02]  /*0c30*/  ISETP.NE.AND P1, PT, R6, RZ, PT ;  /* 0x000000ff0600720c */ /* 0x000fe40003f25270 */
[----:B------:R-:W-:Y:S01]  /*0c40*/  IABS R10, R4 ;  /* 0x00000004000a7213 */ /* 0x000fe20000000000 */
[----:B------:R-:W-:Y:S01]  /*0c50*/  IMAD.MOV.U32 R12, RZ, RZ, R8 ;  /* 0x000000ffff0c7224 */ /* 0x000fe200078e0008 */
[----:B------:R-:W-:-:S02]  /*0c60*/  IABS R9, R54 ;  /* 0x0000003600097213 */ /* 0x000fc40000000000 */
[----:B------:R-:W-:Y:S01]  /*0c70*/  IABS R11, R56 ;  /* 0x00000038000b7213 */ /* 0x000fe20000000000 */
[----:B------:R-:W-:Y:S01]  /*0c80*/  @!P2 IMAD.MOV R12, RZ, RZ, -R12 ;  /* 0x000000ffff0ca224 */ /* 0x000fe200078e0a0c */
[----:B------:R-:W-:Y:S01]  /*0c90*/  ISETP.GE.AND P3, PT, R4, RZ, PT ;  /* 0x000000ff0400720c */ /* 0x000fe20003f66270 */
[----:B------:R-:W-:-:S04]  /*0ca0*/  IMAD.HI.U32 R5, R3, R10, RZ ;  /* 0x0000000a03057227 */ /* 0x000fc800078e00ff */
[----:B------:R-:W-:Y:S01]  /*0cb0*/  @!P1 LOP3.LUT R12, RZ, R6, RZ, 0x33, !PT ;  /* 0x00000006ff0c9212 */ /* 0x000fe200078e33ff */
[----:B------:R-:W-:-:S04]  /*0cc0*/  IMAD.HI.U32 R4, R3, R9, RZ ;  /* 0x0000000903047227 */ /* 0x000fc800078e00ff */
[----:B0-----:R-:W-:Y:S01]  /*0cd0*/  IMAD R6, R12, UR4, RZ ;  /* 0x000000040c067c24 */ /* 0x001fe2000f8e02ff */
[----:B------:R-:W-:Y:S01]  /*0ce0*/  SHF.R.U32.HI R12, RZ, 0x6, R15 ;  /* 0x00000006ff0c7819 */ /* 0x000fe2000001160f */
[----:B------:R-:W-:Y:S01]  /*0cf0*/  IMAD.MOV R13, RZ, RZ, -R5 ;  /* 0x000000ffff0d7224 */ /* 0x000fe200078e0a05 */
[----:B------:R-:W-:Y:S01]  /*0d00*/  USHF.L.U32 UR4, UR12, 0x15, URZ ;  /* 0x000000150c047899 */ /* 0x000fe200080006ff */
[----:B------:R-:W-:Y:S01]  /*0d10*/  IMAD.HI.U32 R5, R3, R11, RZ ;  /* 0x0000000b03057227 */ /* 0x000fe200078e00ff */
[----:B------:R-:W-:Y:S02]  /*0d20*/  SGXT.U32 R12, R12, 0x1 ;  /* 0x000000010c0c781a */ /* 0x000fe40000000000 */
[----:B------:R-:W-:Y:S01]  /*0d30*/  ULOP3.LUT UR4, UR4, 0x600000, URZ, 0xc0, !UPT ;  /* 0x0060000004047892 */ /* 0x000fe2000f8ec0ff */
[----:B------:R-:W-:Y:S02]  /*0d40*/  IMAD.MOV R8, RZ, RZ, -R4 ;  /* 0x000000ffff087224 */ /* 0x000fe400078e0a04 */
[----:B------:R-:W-:-:S02]  /*0d50*/  IMAD.MOV R5, RZ, RZ, -R5 ;  /* 0x000000ffff057224 */ /* 0x000fc400078e0a05 */
[----:B------:R-:W-:Y:S02]  /*0d60*/  IMAD R4, R14, UR15, RZ ;  /* 0x0000000f0e047c24 */ /* 0x000fe4000f8e02ff */
[----:B------:R-:W-:Y:S02]  /*0d70*/  IMAD R10, R2, R13, R10 ;  /* 0x0000000d020a7224 */ /* 0x000fe400078e020a */
[----:B------:R-:W-:Y:S02]  /*0d80*/  IMAD R13, R12, UR14, RZ ;  /* 0x0000000e0c0d7c24 */ /* 0x000fe4000f8e02ff */
[C---:B------:R-:W-:Y:S02]  /*0d90*/  IMAD R9, R2.reuse, R8, R9 ;  /* 0x0000000802097224 */ /* 0x040fe400078e0209 */
[----:B------:R-:W-:Y:S01]  /*0da0*/  IMAD R8, R2, R5, R11 ;  /* 0x0000000502087224 */ /* 0x000fe200078e020b */
[----:B------:R-:W-:Y:S01]  /*0db0*/  LEA R5, P2, R4, UR18, 0x1 ;  /* 0x0000001204057c11 */ /* 0x000fe2000f8408ff */
[----:B------:R-:W-:Y:S01]  /*0dc0*/  IMAD R46, R46, 0x2, R13 ;  /* 0x000000022e2e7824 */ /* 0x000fe200078e020d */
[----:B------:R-:W-:-:S02]  /*0dd0*/  LEA R11, P1, R6, UR16, 0x1 ;  /* 0x00000010060b7c11 */ /* 0x000fc4000f8208ff */
[----:B------:R-:W-:Y:S01]  /*0de0*/  LEA.HI.X.SX32 R4, R4, UR19, 0x1, P2 ;  /* 0x0000001304047c11 */ /* 0x000fe200090f0eff */
[----:B------:R-:W-:Y:S01]  /*0df0*/  IMAD R23, R23, 0x2, R46 ;  /* 0x0000000217177824 */ /* 0x000fe200078e022e */
[----:B------:R-:W-:Y:S02]  /*0e00*/  LEA.HI.X.SX32 R6, R6, UR17, 0x1, P1 ;  /* 0x0000001106067c11 */ /* 0x000fe400088f0eff */
[----:B------:R-:W-:Y:S01]  /*0e10*/  ISETP.NE.U32.AND P2, PT, R14, RZ, PT ;  /* 0x000000ff0e00720c */ /* 0x000fe20003f45070 */
[----:B----4-:R-:W-:-:S12]  /*0e20*/  BRA.U UP0, `(.L_x_5) ;  /* 0x0000000100187547 */ /* 0x010fd8000b800000 */
[----:B------:R-:W-:Y:S01]  /*0e30*/  ELECT P1, URZ, PT ;  /* 0x0000000000ff782f */ /* 0x000fe20003820000 */
[----:B------:R-:W-:Y:S01]  /*0e40*/  IMAD.MOV.U32 R14, RZ, RZ, 0x1 ;  /* 0x00000001ff0e7424 */ /* 0x000fe200078e00ff */
[----:B------:R-:W-:Y:S11]  /*0e50*/  UVIRTCOUNT.DEALLOC.SMPOOL 0x80 ;  /* 0x000000800000784c */ /* 0x000ff60000000000 */
[----:B------:R-:W-:-:S04]  /*0e60*/  @P1 MOV R15, 0x40 ;  /* 0x00000040000f1802 */ /* 0x000fc80000000f00 */
[----:B------:R-:W-:-:S05]  /*0e70*/  @P1 LEA R15, R17, R15, 0x18 ;  /* 0x0000000f110f1211 */ /* 0x000fca00078ec0ff */
[----:B------:R0:W-:Y:S02]  /*0e80*/  @P1 STS.U8 [R15], R14 ;  /* 0x0000000e0f001388 */ /* 0x0001e40000000000 */
.L_x_5:
[----:B------:R-:W-:Y:S01]  /*0e90*/  UIADD3 UR10, UPT, UPT, UR9, UR4, URZ ;  /* 0x00000004090a7290 */ /* 0x000fe2000fffe0ff */
[----:B0-----:R-:W-:Y:S01]  /*0ea0*/  LEA R15, P1, R13, R11, 0x1 ;  /* 0x0000000b0d0f7211 */ /* 0x001fe200078208ff */
[----:B------:R-:W-:Y:S01]  /*0eb0*/  VOTEU.ALL UP2, P2 ;  /* 0x0000000000ff7886 */ /* 0x000fe20001040000 */
[----:B------:R-:W-:Y:S01]  /*0ec0*/  UIADD3 UR11, UPT, UPT, UR8, 0x18000, URZ ;  /* 0x00018000080b7890 */ /* 0x000fe2000fffe0ff */
[----:B------:R-:W-:Y:S01]  /*0ed0*/  IMAD.U32 R14, RZ, RZ, UR14 ;  /* 0x0000000eff0e7e24 */ /* 0x000fe2000f8e00ff */
[----:B------:R-:W-:Y:S01]  /*0ee0*/  VOTEU.ALL UP3, P2 ;  /* 0x0000000000ff7886 */ /* 0x000fe20001060000 */
[----:B------:R-:W-:Y:S01]  /*0ef0*/  IMAD R57, R16, 0x2, R23 ;  /* 0x0000000210397824 */ /* 0x000fe200078e0217 */
[----:B------:R-:W-:-:S04]  /*0f00*/  @!UP2 UIADD3 UR6, UPT, UPT, -UR5, 0x100000, URZ ;  /* 0x001000000506a890 */ /* 0x000fc8000fffe1ff */
[----:B------:R-:W-:Y:S02]  /*0f10*/  @!UP2 USHF.L.U32 UR7, UR6, 0xb, URZ ;  /* 0x0000000b0607a899 */ /* 0x000fe400080006ff */
[----:B------:R-:W-:Y:S01]  /*0f20*/  @!UP2 USHF.L.U32 UR6, UR6, 0x1, URZ ;  /* 0x000000010606a899 */ /* 0x000fe200080006ff */
[----:B------:R0:W-:Y:S01]  /*0f30*/  STL [R1+0x18], R15 ;  /* 0x0000180f01007387 */ /* 0x0001e20000100800 */
[----:B------:R-:W-:Y:S01]  /*0f40*/  LEA.HI.X.SX32 R21, R13, R6, 0x1, P1 ;  /* 0x000000060d157211 */ /* 0x000fe200008f0eff */
[----:B------:R-:W-:Y:S02]  /*0f50*/  IMAD R16, R14, 0x2, R57 ;  /* 0x000000020e107824 */ /* 0x000fe400078e0239 */
[----:B------:R-:W-:Y:S01]  /*0f60*/  IMAD.U32 R43, RZ, RZ, UR14 ;  /* 0x0000000eff2b7e24 */ /* 0x000fe2000f8e00ff */
[----:B------:R-:W-:Y:S01]  /*0f70*/  STTM.16dp32bit_t0_t15.x64 tmem[UR10], RZ ;  /* 0x000000ff000079ed */ /* 0x000fe20008b0000a */
[----:B------:R-:W-:Y:S01]  /*0f80*/  STTM.16dp32bit_t16_t31.x64 tmem[UR10+0x40], RZ ;  /* 0x000040ff000079ed */ /* 0x000fe20008b2000a */
[----:B------:R-:W1:Y:S02]  /*0f90*/  FENCE.VIEW.ASYNC.T ;  /* 0x00000000000073c6 */ /* 0x000e640000000200 */
[----:B-1----:R-:W-:Y:S01]  /*0fa0*/  BAR.SYNC.DEFER_BLOCKING 0x0 ;  /* 0x0000000000007b1d */ /* 0x002fe20000010000 */
[----:B------:R-:W-:-:S02]  /*0fb0*/  @P0 IMAD.MOV.U32 R14, RZ, RZ, R15 ;  /* 0x000000ffff0e0224 */ /* 0x000fc400078e000f */
[----:B0-----:R-:W-:Y:S02]  /*0fc0*/  @P0 IMAD.MOV.U32 R15, RZ, RZ, R21 ;  /* 0x000000ffff0f0224 */ /* 0x001fe400078e0015 */
[----:B------:R-:W-:Y:S01]  /*0fd0*/  IMAD.U32 R22, RZ, RZ, UR14 ;  /* 0x0000000eff167e24 */ /* 0x000fe2000f8e00ff */
[----:B------:R-:W-:Y:S01]  /*0fe0*/  LOP3.LUT R24, R12, 0x8, RZ, 0xfc, !PT ;  /* 0x000000080c187812 */ /* 0x000fe200078efcff */
[----:B------:R-:W-:Y:S01]  /*0ff0*/  IMAD R43, R43, 0x2, R16 ;  /* 0x000000022b2b7824 */ /* 0x000fe200078e0210 */
[----:B------:R0:W-:Y:S01]  /*1000*/  STL [R1+0x14], R21 ;  /* 0x0000141501007387 */ /* 0x0001e20000100800 */
[----:B------:R-:W-:Y:S01]  /*1010*/  IMAD.U32 R42, RZ, RZ, UR14 ;  /* 0x0000000eff2a7e24 */ /* 0x000fe2000f8e00ff */
[----:B------:R-:W-:Y:S02]  /*1020*/  PRMT R20, RZ, 0x7610, R20 ;  /* 0x00007610ff147816 */ /* 0x000fe40000000014 */
[----:B------:R-:W-:Y:S01]  /*1030*/  PRMT R17, RZ, 0x7610, R17 ;  /* 0x00007610ff117816 */ /* 0x000fe20000000011 */
[----:B------:R-:W-:-:S02]  /*1040*/  IMAD.U32 R41, RZ, RZ, UR14 ;  /* 0x0000000eff297e24 */ /* 0x000fc4000f8e00ff */
[----:B------:R-:W-:Y:S02]  /*1050*/  IMAD.U32 R40, RZ, RZ, UR14 ;  /* 0x0000000eff287e24 */ /* 0x000fe4000f8e00ff */
[----:B------:R-:W-:Y:S01]  /*1060*/  IMAD.U32 R48, RZ, RZ, UR14 ;  /* 0x0000000eff307e24 */ /* 0x000fe2000f8e00ff */
[----:B------:R-:W-:Y:S02]  /*1070*/  PRMT R28, RZ, 0x7610, R28 ;  /* 0x00007610ff1c7816 */ /* 0x000fe4000000001c */
[----:B------:R-:W-:Y:S01]  /*1080*/  PRMT R19, RZ, 0x7610, R19 ;  /* 0x00007610ff137816 */ /* 0x000fe20000000013 */
[----:B------:R-:W-:Y:S02]  /*1090*/  IMAD.U32 R39, RZ, RZ, UR14 ;  /* 0x0000000eff277e24 */ /* 0x000fe4000f8e00ff */
[----:B------:R-:W-:Y:S01]  /*10a0*/  IMAD.U32 R38, RZ, RZ, UR14 ;  /* 0x0000000eff267e24 */ /* 0x000fe2000f8e00ff */
[----:B------:R-:W1:Y:S02]  /*10b0*/  FENCE.VIEW.ASYNC.S ;  /* 0x00000000000073c6 */ /* 0x000e640000000000 */
[----:B-1----:R1:W2:Y:S02]  /*10c0*/  @!UP3 SYNCS.EXCH.64 URZ, [UR11], UR6 ;  /* 0x000000060bffb5b2 */ /* 0x0022a40008000100 */
[----:B--2---:R-:W-:Y:S01]  /*10d0*/  BAR.SYNC.DEFER_BLOCKING 0x0 ;  /* 0x0000000000007b1d */ /* 0x004fe20000010000 */
[----:B------:R-:W-:-:S02]  /*10e0*/  IMAD.U32 R13, RZ, RZ, UR14 ;  /* 0x0000000eff0d7e24 */ /* 0x000fc4000f8e00ff */
[----:B------:R-:W-:Y:S02]  /*10f0*/  IMAD R22, R22, 0x2, R43 ;  /* 0x0000000216167824 */ /* 0x000fe400078e022b */
[----:B0-----:R-:W-:Y:S01]  /*1100*/  IMAD.U32 R21, RZ, RZ, UR14 ;  /* 0x0000000eff157e24 */ /* 0x001fe2000f8e00ff */
[----:B------:R-:W-:Y:S01]  /*1110*/  PLOP3.LUT P1, PT, PT, PT, UP1, 0x80, 0x8 ;  /* 0x000000000008781c */ /* 0x000fe20003f2f018 */
[----:B------:R-:W-:Y:S01]  /*1120*/  IMAD.U32 R50, RZ, RZ, UR14 ;  /* 0x0000000eff327e24 */ /* 0x000fe2000f8e00ff */
[----:B------:R-:W-:Y:S02]  /*1130*/  PRMT R30, RZ, 0x7610, R30 ;  /* 0x00007610ff1e7816 */ /* 0x000fe4000000001e */
[----:B------:R-:W-:Y:S01]  /*1140*/  PRMT R25, RZ, 0x7610, R25 ;  /* 0x00007610ff197816 */ /* 0x000fe20000000019 */
[----:B------:R-:W-:Y:S01]  /*1150*/  IMAD.U32 R37, RZ, RZ, UR14 ;  /* 0x0000000eff257e24 */ /* 0x000fe2000f8e00ff */
[----:B------:R-:W-:Y:S02]  /*1160*/  PRMT R27, RZ, 0x7610, R27 ;  /* 0x00007610ff1b7816 */ /* 0x000fe4000000001b */
[----:B------:R-:W-:Y:S01]  /*1170*/  PRMT R29, RZ, 0x7610, R29 ;  /* 0x00007610ff1d7816 */ /* 0x000fe2000000001d */
[----:B------:R-:W-:-:S02]  /*1180*/  IMAD.U32 R35, RZ, RZ, UR14 ;  /* 0x0000000eff237e24 */ /* 0x000fc4000f8e00ff */
[----:B------:R-:W-:Y:S02]  /*1190*/  IMAD.U32 R52, RZ, RZ, UR14 ;  /* 0x0000000eff347e24 */ /* 0x000fe4000f8e00ff */
[----:B------:R-:W-:Y:S01]  /*11a0*/  IMAD.U32 R32, RZ, RZ, UR14 ;  /* 0x0000000eff207e24 */ /* 0x000fe2000f8e00ff */
[----:B------:R-:W-:Y:S02]  /*11b0*/  LOP3.LUT R33, R12, 0x48, RZ, 0xfc, !PT ;  /* 0x000000480c217812 */ /* 0x000fe400078efcff */
[----:B------:R-:W-:Y:S01]  /*11c0*/  PRMT R44, RZ, 0x7610, R44 ;  /* 0x00007610ff2c7816 */ /* 0x000fe2000000002c */
[----:B------:R-:W-:Y:S01]  /*11d0*/  IMAD.U32 R36, RZ, RZ, UR14 ;  /* 0x0000000eff247e24 */ /* 0x000fe2000f8e00ff */
[----:B------:R0:W2:Y:S01]  /*11e0*/  @P0 LDG.E.U16 R18, desc[UR24][R14.64] ;  /* 0x000000180e120981 */ /* 0x0000a2000c1e1500 */
[----:B------:R-:W-:Y:S02]  /*11f0*/  IMAD R13, R13, 0x4, R22 ;  /* 0x000000040d0d7824 */ /* 0x000fe400078e0216 */
[----:B------:R-:W-:Y:S01]  /*1200*/  IMAD.U32 R53, RZ, RZ, UR14 ;  /* 0x0000000eff357e24 */ /* 0x000fe2000f8e00ff */
[----:B------:R-:W-:Y:S01]  /*1210*/  PRMT R45, RZ, 0x7610, R45 ;  /* 0x00007610ff2d7816 */ /* 0x000fe2000000002d */
[----:B------:R-:W-:-:S02]  /*1220*/  IMAD R42, R42, 0x2, R13 ;  /* 0x000000022a2a7824 */ /* 0x000fc400078e020d */
[----:B------:R-:W-:Y:S02]  /*1230*/  IMAD.U32 R51, RZ, RZ, UR14 ;  /* 0x0000000eff337e24 */ /* 0x000fe4000f8e00ff */
[----:B------:R-:W-:Y:S01]  /*1240*/  IMAD.U32 R49, RZ, RZ, UR14 ;  /* 0x0000000eff317e24 */ /* 0x000fe2000f8e00ff */
[C---:B0-----:R-:W-:Y:S01]  /*1250*/  LEA R15, P4, R16.reuse, R11, 0x1 ;  /* 0x0000000b100f7211 */ /* 0x041fe200078808ff */
[----:B------:R-:W-:Y:S01]  /*1260*/  IMAD.U32 R14, RZ, RZ, UR14 ;  /* 0x0000000eff0e7e24 */ /* 0x000fe2000f8e00ff */
[----:B------:R-:W-:Y:S01]  /*1270*/  PRMT R76, RZ, 0x7610, R76 ;  /* 0x00007610ff4c7816 */ /* 0x000fe2000000004c */
[----:B------:R-:W-:Y:S01]  /*1280*/  IMAD R21, R21, 0x2, R42 ;  /* 0x0000000215157824 */ /* 0x000fe200078e022a */
[----:B------:R-:W-:Y:S01]  /*1290*/  LEA.HI.X.SX32 R31, R16, R6, 0x1, P4 ;  /* 0x00000006101f7211 */ /* 0x000fe200020f0eff */
[----:B------:R-:W0:Y:S02]  /*12a0*/  LDCU UR20, c[0x0][0x3b0] ;  /* 0x00007600ff1477ac */ /* 0x000e240008000800 */
[----:B------:R-:W-:Y:S01]  /*12b0*/  IMAD R47, R14, 0x2, R21 ;  /* 0x000000020e2f7824 */ /* 0x000fe200078e0215 */
[----:B------:R-:W-:Y:S01]  /*12c0*/  LOP3.LUT R75, R12, 0x70, RZ, 0xfc, !PT ;  /* 0x000000700c4b7812 */ /* 0x000fe200078efcff */
[----:B-1----:R-:W1:Y:S01]  /*12d0*/  LDCU UR6, c[0x0][0x3b0] ;  /* 0x00007600ff0677ac */ /* 0x002e620008000800 */
[----:B------:R-:W-:-:S02]  /*12e0*/  PRMT R77, RZ, 0x7610, R77 ;  /* 0x00007610ff4d7816 */ /* 0x000fc4000000004d */
[----:B------:R-:W-:Y:S01]  /*12f0*/  PRMT R73, RZ, 0x7610, R73 ;  /* 0x00007610ff497816 */ /* 0x000fe20000000049 */
[----:B------:R-:W3:Y:S01]  /*1300*/  LDCU UR4, c[0x0][0x3b0] ;  /* 0x00007600ff0477ac */ /* 0x000ee20008000800 */
[----:B------:R-:W-:Y:S02]  /*1310*/  PRMT R72, RZ, 0x7610, R72 ;  /* 0x00007610ff487816 */ /* 0x000fe40000000048 */
[----:B------:R-:W-:Y:S01]  /*1320*/  PRMT R74, RZ, 0x7610, R74 ;  /* 0x00007610ff4a7816 */ /* 0x000fe2000000004a */
[----:B------:R-:W4:Y:S01]  /*1330*/  LDCU UR16, c[0x0][0x3b0] ;  /* 0x00007600ff1077ac */ /* 0x000f220008000800 */
[----:B------:R-:W-:Y:S02]  /*1340*/  PRMT R67, RZ, 0x7610, R67 ;  /* 0x00007610ff437816 */ /* 0x000fe40000000043 */
[----:B------:R-:W-:Y:S01]  /*1350*/  PRMT R68, RZ, 0x7610, R68 ;  /* 0x00007610ff447816 */ /* 0x000fe20000000044 */
[----:B------:R-:W0:Y:S01]  /*1360*/  LDCU UR7, c[0x0][0x3b0] ;  /* 0x00007600ff0777ac */ /* 0x000e220008000800 */
[----:B------:R-:W-:-:S02]  /*1370*/  PRMT R71, RZ, 0x7610, R71 ;  /* 0x00007610ff477816 */ /* 0x000fc40000000047 */
[----:B------:R-:W-:Y:S01]  /*1380*/  PRMT R62, RZ, 0x7610, R62 ;  /* 0x00007610ff3e7816 */ /* 0x000fe2000000003e */
[----:B------:R-:W0:Y:S01]  /*1390*/  LDCU UR18, c[0x0][0x3b0] ;  /* 0x00007600ff1277ac */ /* 0x000e220008000800 */
[----:B------:R-:W-:Y:S02]  /*13a0*/  PRMT R69, RZ, 0x7610, R69 ;  /* 0x00007610ff457816 */ /* 0x000fe40000000045 */
[----:B------:R-:W-:Y:S01]  /*13b0*/  PRMT R66, RZ, 0x7610, R66 ;  /* 0x00007610ff427816 */ /* 0x000fe20000000042 */
[----:B------:R-:W0:Y:S01]  /*13c0*/  LDCU UR17, c[0x0][0x3b0] ;  /* 0x00007600ff1177ac */ /* 0x000e220008000800 */
[----:B------:R-:W-:Y:S02]  /*13d0*/  PRMT R65, RZ, 0x7610, R65 ;  /* 0x00007610ff417816 */ /* 0x000fe40000000041 */
[----:B------:R-:W-:Y:S01]  /*13e0*/  PRMT R64, RZ, 0x7610, R64 ;  /* 0x00007610ff407816 */ /* 0x000fe20000000040 */
[----:B------:R-:W0:Y:S01]  /*13f0*/  LDCU UR19, c[0x0][0x3b0] ;  /* 0x00007600ff1377ac */ /* 0x000e220008000800 */
[----:B--2---:R2:W-:Y:S01]  /*1400*/  @P0 STL [R1+0x1d0], R18 ;  /* 0x0001d01201000387 */ /* 0x0045e20000100800 */
[----:B------:R-:W-:-:S03]  /*1410*/  PLOP3.LUT P0, PT, PT, PT, UP1, 0x80, 0x8 ;  /* 0x000000000008781c */ /* 0x000fc60003f0f018 */
[----:B------:R0:W-:Y:S01]  /*1420*/  STL [R1+0x38], R15 ;  /* 0x0000380f01007387 */ /* 0x0001e20000100800 */
[----:B------:R-:W-:Y:S02]  /*1430*/  ISETP.LT.AND P0, PT, R24, UR13, P0 ;  /* 0x0000000d18007c0c */ /* 0x000fe40008701270 */
[C---:B------:R-:W-:Y:S02]  /*1440*/  LEA R24, P5, R13.reuse, R11, 0x1 ;  /* 0x0000000b0d187211 */ /* 0x040fe400078a08ff */
[----:B--2---:R-:W-:Y:S02]  /*1450*/  LOP3.LUT R18, R12, 0x10, RZ, 0xfc, !PT ;  /* 0x000000100c127812 */ /* 0x004fe400078efcff */
[----:B------:R-:W-:Y:S01]  /*1460*/  LEA.HI.X.SX32 R26, R13, R6, 0x1, P5 ;  /* 0x000000060d1a7211 */ /* 0x000fe200028f0eff */
[----:B------:R2:W-:Y:S01]  /*1470*/  STL [R1+0x58], R24 ;  /* 0x0000581801007387 */ /* 0x0005e20000100800 */
[----:B------:R-:W-:Y:S01]  /*1480*/  ISETP.LT.AND P1, PT, R18, UR13, P1 ;  /* 0x0000000d12007c0c */ /* 0x000fe20008f21270 */
[----:B------:R-:W-:-:S02]  /*1490*/  IMAD.U32 R18, RZ, RZ, UR14 ;  /* 0x0000000eff127e24 */ /* 0x000fc4000f8e00ff */
[----:B------:R1:W-:Y:S02]  /*14a0*/  STL [R1+0x34], R31 ;  /* 0x0000341f01007387 */ /* 0x0003e40000100800 */
[----:B------:R-:W-:Y:S02]  /*14b0*/  @P0 IMAD.MOV.U32 R14, RZ, RZ, R15 ;  /* 0x000000ffff0e0224 */ /* 0x000fe400078e000f */
[----:B0-----:R-:W-:Y:S02]  /*14c0*/  @P0 IMAD.MOV.U32 R15, RZ, RZ, R31 ;  /* 0x000000ffff0f0224 */ /* 0x001fe400078e001f */
[----:B------:R-:W-:-:S03]  /*14d0*/  IMAD R16, R18, 0x2, R47 ;  /* 0x0000000212107824 */ /* 0x000fc600078e022f */
[----:B------:R0:W3:Y:S01]  /*14e0*/  @P0 LDG.E.U16 R20, desc[UR24][R14.64] ;  /* 0x000000180e140981 */ /* 0x0000e2000c1e1500 */
[----:B------:R-:W-:Y:S02]  /*14f0*/  IMAD R41, R41, 0x2, R16 ;  /* 0x0000000229297824 */ /* 0x000fe400078e0210 */
[----:B0-----:R-:W-:Y:S02]  /*1500*/  @P1 IMAD.MOV.U32 R14, RZ, RZ, R24 ;  /* 0x000000ffff0e1224 */ /* 0x001fe400078e0018 */
[----:B------:R-:W-:-:S05]  /*1510*/  @P1 IMAD.MOV.U32 R15, RZ, RZ, R26 ;  /* 0x000000ffff0f1224 */ /* 0x000fca00078e001a */
[----:B------:R0:W4:Y:S01]  /*1520*/  @P1 LDG.E.U16 R17, desc[UR24][R14.64] ;  /* 0x000000180e111981 */ /* 0x000122000c1e1500 */
[----:B------:R-:W-:Y:S01]  /*1530*/  IMAD.U32 R13, RZ, RZ, UR14 ;  /* 0x0000000eff0d7e24 */ /* 0x000fe2000f8e00ff */
[C---:B--2---:R-:W-:Y:S02]  /*1540*/  LOP3.LUT R24, R12.reuse, 0x18, RZ, 0xfc, !PT ;  /* 0x000000180c187812 */ /* 0x044fe400078efcff */
[----:B------:R-:W-:Y:S02]  /*1550*/  PLOP3.LUT P0, PT, PT, PT, UP1, 0x80, 0x8 ;  /* 0x000000000008781c */ /* 0x000fe40003f0f018 */
[----:B------:R-:W-:Y:S02]  /*1560*/  LOP3.LUT R18, R12, 0x20, RZ, 0xfc, !PT ;  /* 0x000000200c127812 */ /* 0x000fe400078efcff */
[----:B------:R-:W-:Y:S02]  /*1570*/  ISETP.LT.AND P0, PT, R24, UR13, P0 ;  /* 0x0000000d18007c0c */ /* 0x000fe40008701270 */
[----:B------:R-:W-:-:S02]  /*1580*/  PLOP3.LUT P1, PT, PT, PT, UP1, 0x80, 0x8 ;  /* 0x000000000008781c */ /* 0x000fc40003f2f018 */
[----:B0-----:R-:W-:Y:S02]  /*1590*/  LEA R14, P4, R16, R11, 0x1 ;  /* 0x0000000b100e7211 */ /* 0x001fe400078808ff */
[----:B------:R-:W-:Y:S01]  /*15a0*/  ISETP.LT.AND P1, PT, R18, UR13, P1 ;  /* 0x0000000d12007c0c */ /* 0x000fe20008f21270 */
[----:B------:R-:W-:Y:S01]  /*15b0*/  IMAD.U32 R15, RZ, RZ, UR14 ;  /* 0x0000000eff0f7e24 */ /* 0x000fe2000f8e00ff */
[----:B-1----:R-:W-:Y:S01]  /*15c0*/  LEA.HI.X.SX32 R31, R16, R6, 0x1, P4 ;  /* 0x00000006101f7211 */ /* 0x002fe200020f0eff */
[----:B---3--:R0:W-:Y:S04]  /*15d0*/  STL [R1+0x1cc], R20 ;  /* 0x0001cc1401007387 */ /* 0x0081e80000100800 */
[----:B------:R-:W-:Y:S01]  /*15e0*/  STL [R1+0x54], R26 ;  /* 0x0000541a01007387 */ /* 0x000fe20000100800 */
[----:B0-----:R-:W-:-:S04]  /*15f0*/  IMAD.U32 R20, RZ, RZ, UR14 ;  /* 0x0000000eff147e24 */ /* 0x001fc8000f8e00ff */
[----:B------:R-:W-:-:S04]  /*1600*/  IMAD R20, R20, 0x2, R41 ;  /* 0x0000000214147824 */ /* 0x000fc800078e0229 */
[----:B------:R-:W-:Y:S01]  /*1610*/  IMAD R13, R13, 0x4, R20 ;  /* 0x000000040d0d7824 */ /* 0x000fe200078e0214 */
[----:B----4-:R0:W-:Y:S03]  /*1620*/  STL [R1+0x20c], R17 ;  /* 0x00020c1101007387 */ /* 0x0101e60000100800 */
[----:B------:R-:W-:Y:S02]  /*1630*/  IMAD R40, R40, 0x2, R13 ;  /* 0x0000000228287824 */ /* 0x000fe400078e020d */
[----:B0-----:R-:W-:-:S04]  /*1640*/  IMAD.U32 R17, RZ, RZ, UR14 ;  /* 0x0000000eff117e24 */ /* 0x001fc8000f8e00ff */
[----:B------:R-:W-:Y:S01]  /*1650*/  IMAD R17, R17, 0x2, R40 ;  /* 0x0000000211117824 */ /* 0x000fe200078e0228 */
[----:B------:R-:W-:-:S03]  /*1660*/  LEA R24, P5, R13, R11, 0x1 ;  /* 0x0000000b0d187211 */ /* 0x000fc600078a08ff */
[----:B------:R-:W-:Y:S01]  /*1670*/  IMAD R48, R48, 0x2, R17 ;  /* 0x0000000230307824 */ /* 0x000fe200078e0211 */
[----:B------:R-:W-:-:S03]  /*1680*/  LEA.HI.X.SX32 R26, R13, R6, 0x1, P5 ;  /* 0x000000060d1a7211 */ /* 0x000fc600028f0eff */
[----:B------:R-:W-:Y:S02]  /*1690*/  IMAD R18, R15, 0x2, R48 ;  /* 0x000000020f127824 */ /* 0x000fe400078e0230 */
[----:B------:R-:W-:Y:S01]  /*16a0*/  @P0 IMAD.MOV.U32 R15, RZ, RZ, R31 ;  /* 0x000000ffff0f0224 */ /* 0x000fe200078e001f */
[----:B------:R0:W-:Y:S04]  /*16b0*/  STL [R1+0x78], R14 ;  /* 0x0000780e01007387 */ /* 0x0001e80000100800 */
[----:B------:R0:W2:Y:S02]  /*16c0*/  @P0 LDG.E.U16 R28, desc[UR24][R14.64] ;  /* 0x000000180e1c0981 */ /* 0x0000a4000c1e1500 */
[----:B0-----:R-:W-:Y:S02]  /*16d0*/  @P1 IMAD.MOV.U32 R14, RZ, RZ, R24 ;  /* 0x000000ffff0e1224 */ /* 0x001fe400078e0018 */
[----:B------:R-:W-:-:S05]  /*16e0*/  @P1 IMAD.MOV.U32 R15, RZ, RZ, R26 ;  /* 0x000000ffff0f1224 */ /* 0x000fca00078e001a */
[----:B------:R0:W3:Y:S01]  /*16f0*/  @P1 LDG.E.U16 R19, desc[UR24][R14.64] ;  /* 0x000000180e131981 */ /* 0x0000e2000c1e1500 */
[----:B------:R-:W-:Y:S02]  /*1700*/  IMAD.U32 R16, RZ, RZ, UR14 ;  /* 0x0000000eff107e24 */ /* 0x000fe4000f8e00ff */
[----:B------:R-:W-:Y:S01]  /*1710*/  IMAD R39, R39, 0x2, R18 ;  /* 0x0000000227277824 */ /* 0x000fe200078e0212 */
[----:B------:R1:W-:Y:S01]  /*1720*/  STL [R1+0x98], R24 ;  /* 0x0000981801007387 */ /* 0x0003e20000100800 */
[----:B------:R-:W-:Y:S02]  /*1730*/  IMAD.U32 R13, RZ, RZ, UR14 ;  /* 0x0000000eff0d7e24 */ /* 0x000fe4000f8e00ff */
[----:B------:R-:W-:Y:S01]  /*1740*/  IMAD R16, R16, 0x2, R39 ;  /* 0x0000000210107824 */ /* 0x000fe200078e0227 */
[----:B------:R-:W-:Y:S01]  /*1750*/  STL [R1+0x74], R31 ;  /* 0x0000741f01007387 */ /* 0x000fe20000100800 */
[----:B------:R-:W-:Y:S02]  /*1760*/  PLOP3.LUT P0, PT, PT, PT, UP1, 0x80, 0x8 ;  /* 0x000000000008781c */ /* 0x000fe40003f0f018 */
[----:B------:R-:W-:Y:S01]  /*1770*/  IMAD R13, R13, 0x4, R16 ;  /* 0x000000040d0d7824 */ /* 0x000fe200078e0210 */
[----:B------:R4:W-:Y:S01]  /*1780*/  STL [R1+0x94], R26 ;  /* 0x0000941a01007387 */ /* 0x0009e20000100800 */
[----:B------:R-:W-:-:S02]  /*1790*/  PLOP3.LUT P1, PT, PT, PT, UP1, 0x80, 0x8 ;  /* 0x000000000008781c */ /* 0x000fc40003f2f018 */
[----:B------:R-:W-:Y:S01]  /*17a0*/  IMAD R38, R38, 0x2, R13 ;  /* 0x0000000226267824 */ /* 0x000fe200078e020d */
[C---:B-1----:R-:W-:Y:S02]  /*17b0*/  LOP3.LUT R24, R12.reuse, 0x30, RZ, 0xfc, !PT ;  /* 0x000000300c187812 */ /* 0x042fe400078efcff */
[----:B----4-:R-:W-:-:S04]  /*17c0*/  LOP3.LUT R26, R12, 0x28, RZ, 0xfc, !PT ;  /* 0x000000280c1a7812 */ /* 0x010fc800078efcff */
[----:B------:R-:W-:Y:S02]  /*17d0*/  ISETP.LT.AND P0, PT, R26, UR13, P0 ;  /* 0x0000000d1a007c0c */ /* 0x000fe40008701270 */
[-C--:B0-----:R-:W-:Y:S02]  /*17e0*/  LEA R14, P4, R18, R11.reuse, 0x1 ;  /* 0x0000000b120e7211 */ /* 0x081fe400078808ff */
[----:B------:R-:W-:Y:S02]  /*17f0*/  ISETP.LT.AND P1, PT, R24, UR13, P1 ;  /* 0x0000000d18007c0c */ /* 0x000fe40008f21270 */
[----:B------:R-:W-:Y:S02]  /*1800*/  LEA.HI.X.SX32 R31, R18, R6, 0x1, P4 ;  /* 0x00000006121f7211 */ /* 0x000fe400020f0eff */
[----:B------:R-:W-:-:S05]  /*1810*/  LEA R26, P5, R13, R11, 0x1 ;  /* 0x0000000b0d1a7211 */ /* 0x000fca00078a08ff */
[----:B------:R-:W-:Y:S01]  /*1820*/  @P0 IMAD.MOV.U32 R18, RZ, RZ, R14 ;  /* 0x000000ffff120224 */ /* 0x000fe200078e000e */
[----:B---3--:R0:W-:Y:S02]  /*1830*/  STL [R1+0x250], R19 ;  /* 0x0002501301007387 */ /* 0x0081e40000100800 */
[----:B0-----:R-:W-:-:S04]  /*1840*/  IMAD.U32 R19, RZ, RZ, UR14 ;  /* 0x0000000eff137e24 */ /* 0x001fc8000f8e00ff */
[----:B------:R-:W-:-:S04]  /*1850*/  IMAD R15, R19, 0x2, R38 ;  /* 0x00000002130f7824 */ /* 0x000fc800078e0226 */
[----:B------:R-:W-:Y:S01]  /*1860*/  IMAD R50, R50, 0x2, R15 ;  /* 0x0000000232327824 */ /* 0x000fe200078e020f */
[----:B------:R-:W-:Y:S03]  /*1870*/  STL [R1+0x4b8], R14 ;  /* 0x0004b80e01007387 */ /* 0x000fe60000100800 */
[----:B------:R-:W-:Y:S01]  /*1880*/  IMAD R24, R19, 0x2, R50 ;  /* 0x0000000213187824 */ /* 0x000fe200078e0232 */
[----:B--2---:R0:W-:Y:S01]  /*1890*/  STL [R1+0x1d4], R28 ;  /* 0x0001d41c01007387 */ /* 0x0041e20000100800 */
[----:B------:R-:W-:-:S05]  /*18a0*/  @P0 IMAD.MOV.U32 R19, RZ, RZ, R31 ;  /* 0x000000ffff130224 */ /* 0x000fca00078e001f */
[----:B------:R1:W2:Y:S01]  /*18b0*/  @P0 LDG.E.U16 R30, desc[UR24][R18.64] ;  /* 0x00000018121e0981 */ /* 0x0002a2000c1e1500 */
[----:B0-----:R-:W-:Y:S01]  /*18c0*/  LEA.HI.X.SX32 R28, R13, R6, 0x1, P5 ;  /* 0x000000060d1c7211 */ /* 0x001fe200028f0eff */
[----:B-1----:R-:W-:-:S04]  /*18d0*/  @P1 IMAD.MOV.U32 R18, RZ, RZ, R26 ;  /* 0x000000ffff121224 */ /* 0x002fc800078e001a */
[----:B------:R-:W-:-:S05]  /*18e0*/  @P1 IMAD.MOV.U32 R19, RZ, RZ, R28 ;  /* 0x000000ffff131224 */ /* 0x000fca00078e001c */
[----:B------:R0:W3:Y:S01]  /*18f0*/  @P1 LDG.E.U16 R25, desc[UR24][R18.64] ;  /* 0x0000001812191981 */ /* 0x0000e2000c1e1500 */
[----:B------:R-:W-:Y:S02]  /*1900*/  IMAD.U32 R14, RZ, RZ, UR14 ;  /* 0x0000000eff0e7e24 */ /* 0x000fe4000f8e00ff */
[----:B------:R-:W-:Y:S01]  /*1910*/  IMAD R37, R37, 0x2, R24 ;  /* 0x0000000225257824 */ /* 0x000fe200078e0218 */
[----:B------:R1:W-:Y:S01]  /*1920*/  STL [R1+0x4d8], R26 ;  /* 0x0004d81a01007387 */ /* 0x0003e20000100800 */
[----:B------:R-:W-:-:S03]  /*1930*/  IMAD.U32 R13, RZ, RZ, UR14 ;  /* 0x0000000eff0d7e24 */ /* 0x000fc6000f8e00ff */
[----:B------:R-:W-:Y:S01]  /*1940*/  STL [R1+0x4b4], R31 ;  /* 0x0004b41f01007387 */ /* 0x000fe20000100800 */
[----:B------:R-:W-:Y:S01]  /*1950*/  IMAD R14, R14, 0x2, R37 ;  /* 0x000000020e0e7824 */ /* 0x000fe200078e0225 */
[----:B------:R-:W-:Y:S02]  /*1960*/  PLOP3.LUT P0, PT, PT, PT, UP1, 0x80, 0x8 ;  /* 0x000000000008781c */ /* 0x000fe40003f0f018 */
[----:B------:R-:W-:Y:S01]  /*1970*/  STL [R1+0x4d4], R28 ;  /* 0x0004d41c01007387 */ /* 0x000fe20000100800 */
[----:B------:R-:W-:Y:S01]  /*1980*/  PLOP3.LUT P1, PT, PT, PT, UP1, 0x80, 0x8 ;  /* 0x000000000008781c */ /* 0x000fe20003f2f018 */
[----:B-1----:R-:W-:Y:S01]  /*1990*/  IMAD R26, R13, 0x4, R14 ;  /* 0x000000040d1a7824 */ /* 0x002fe200078e020e */
[----:B0-----:R-:W-:-:S04]  /*19a0*/  LEA R18, P4, R24, R11, 0x1 ;  /* 0x0000000b18127211 */ /* 0x001fc800078808ff */
[----:B------:R-:W-:Y:S01]  /*19b0*/  LEA.HI.X.SX32 R19, R24, R6, 0x1, P4 ;  /* 0x0000000618137211 */ /* 0x000fe200020f0eff */
[----:B--2---:R0:W-:Y:S02]  /*19c0*/  STL [R1+0x24c], R30 ;  /* 0x00024c1e01007387 */ /* 0x0041e40000100800 */
[----:B0-----:R-:W-:Y:S02]  /*19d0*/  LOP3.LUT R30, R12, 0x38, RZ, 0xfc, !PT ;  /* 0x000000380c1e7812 */ /* 0x001fe400078efcff */
[----:B---3--:R0:W-:Y:S02]  /*19e0*/  STL [R1+0x290], R25 ;  /* 0x0002901901007387 */ /* 0x0081e40000100800 */
[----:B------:R-:W-:Y:S02]  /*19f0*/  ISETP.LT.AND P0, PT, R30, UR13, P0 ;  /* 0x0000000d1e007c0c */ /* 0x000fe40008701270 */
[----:B0-----:R-:W-:-:S04]  /*1a00*/  LOP3.LUT R25, R12, 0x40, RZ, 0xfc, !PT ;  /* 0x000000400c197812 */ /* 0x001fc800078efcff */
[----:B------:R-:W-:Y:S01]  /*1a10*/  ISETP.LT.AND P1, PT, R25, UR13, P1 ;  /* 0x0000000d19007c0c */ /* 0x000fe20008f21270 */
[----:B------:R0:W-:Y:S01]  /*1a20*/  STL [R1+0x4f8], R18 ;  /* 0x0004f81201007387 */ /* 0x0001e20000100800 */
[----:B------:R-:W-:-:S05]  /*1a30*/  LEA R30, P5, R26, R11, 0x1 ;  /* 0x0000000b1a1e7211 */ /* 0x000fca00078a08ff */
[----:B------:R0:W2:Y:S01]  /*1a40*/  @P0 LDG.E.U16 R27, desc[UR24][R18.64] ;  /* 0x00000018121b0981 */ /* 0x0000a2000c1e1500 */
[----:B------:R-:W-:-:S03]  /*1a50*/  LEA.HI.X.SX32 R31, R26, R6, 0x1, P5 ;  /* 0x000000061a1f7211 */ /* 0x000fc600028f0eff */
[----:B------:R-:W-:Y:S04]  /*1a60*/  STL [R1+0x518], R30 ;  /* 0x0005181e01007387 */ /* 0x000fe80000100800 */
[----:B------:R1:W-:Y:S01]  /*1a70*/  STL [R1+0x4f4], R19 ;  /* 0x0004f41301007387 */ /* 0x0003e20000100800 */
[----:B0-----:R-:W-:Y:S02]  /*1a80*/  @P1 IMAD.MOV.U32 R18, RZ, RZ, R30 ;  /* 0x000000ffff121224 */ /* 0x001fe400078e001e */
[----:B-1----:R-:W-:-:S05]  /*1a90*/  @P1 IMAD.MOV.U32 R19, RZ, RZ, R31 ;  /* 0x000000ffff131224 */ /* 0x002fca00078e001f */
[----:B------:R0:W3:Y:S01]  /*1aa0*/  @P1 LDG.E.U16 R29, desc[UR24][R18.64] ;  /* 0x00000018121d1981 */ /* 0x0000e2000c1e1500 */
[----:B------:R-:W-:Y:S02]  /*1ab0*/  IMAD.U32 R28, RZ, RZ, UR14 ;  /* 0x0000000eff1c7e24 */ /* 0x000fe4000f8e00ff */
[----:B------:R-:W-:-:S04]  /*1ac0*/  IMAD R35, R35, 0x2, R26 ;  /* 0x0000000223237824 */ /* 0x000fc800078e021a */
[----:B------:R-:W-:Y:S02]  /*1ad0*/  IMAD R13, R28, 0x2, R35 ;  /* 0x000000021c0d7824 */ /* 0x000fe400078e0223 */
[----:B------:R-:W-:Y:S02]  /*1ae0*/  IMAD.U32 R25, RZ, RZ, UR14 ;  /* 0x0000000eff197e24 */ /* 0x000fe4000f8e00ff */
[----:B------:R-:W-:-:S04]  /*1af0*/  IMAD R52, R52, 0x2, R13 ;  /* 0x0000000234347824 */ /* 0x000fc800078e020d */
[----:B------:R-:W-:-:S04]  /*1b00*/  IMAD R25, R25, 0x2, R52 ;  /* 0x0000000219197824 */ /* 0x000fc800078e0234 */
[----:B------:R-:W-:Y:S01]  /*1b10*/  IMAD R32, R32, 0x2, R25 ;  /* 0x0000000220207824 */ /* 0x000fe200078e0219 */
[----:B------:R-:W-:Y:S02]  /*1b20*/  PLOP3.LUT P0, PT, PT, PT, UP1, 0x80, 0x8 ;  /* 0x000000000008781c */ /* 0x000fe40003f0f018 */
[----:B------:R-:W-:Y:S02]  /*1b30*/  LOP3.LUT R30, R12, 0x50, RZ, 0xfc, !PT ;  /* 0x000000500c1e7812 */ /* 0x000fe400078efcff */
[----:B------:R-:W-:Y:S02]  /*1b40*/  PLOP3.LUT P1, PT, PT, PT, UP1, 0x80, 0x8 ;  /* 0x000000000008781c */ /* 0x000fe40003f2f018 */
[----:B------:R-:W-:Y:S02]  /*1b50*/  ISETP.LT.AND P0, PT, R33, UR13, P0 ;  /* 0x0000000d21007c0c */ /* 0x000fe40008701270 */
[----:B------:R-:W-:Y:S02]  /*1b60*/  ISETP.LT.AND P1, PT, R30, UR13, P1 ;  /* 0x0000000d1e007c0c */ /* 0x000fe40008f21270 */
[----:B0-----:R-:W-:-:S04]  /*1b70*/  LEA R18, P4, R25, R11, 0x1 ;  /* 0x0000000b19127211 */ /* 0x001fc800078808ff */
[----:B------:R-:W-:-:S05]  /*1b80*/  LEA.HI.X.SX32 R19, R25, R6, 0x1, P4 ;  /* 0x0000000619137211 */ /* 0x000fca00020f0eff */
[----:B------:R0:W4:Y:S04]  /*1b90*/  @P0 LDG.E.U16 R44, desc[UR24][R18.64] ;  /* 0x00000018122c0981 */ /* 0x000128000c1e1500 */
[----:B--2---:R1:W-:Y:S04]  /*1ba0*/  STL [R1+0x28c], R27 ;  /* 0x00028c1b01007387 */ /* 0x0043e80000100800 */
[----:B------:R-:W-:Y:S01]  /*1bb0*/  STL [R1+0x514], R31 ;  /* 0x0005141f01007387 */ /* 0x000fe20000100800 */
[----:B-1----:R-:W-:-:S04]  /*1bc0*/  IMAD.U32 R27, RZ, RZ, UR14 ;  /* 0x0000000eff1b7e24 */ /* 0x002fc8000f8e00ff */
[----:B------:R-:W-:Y:S01]  /*1bd0*/  IMAD R24, R27, 0x2, R32 ;  /* 0x000000021b187824 */ /* 0x000fe200078e0220 */
[----:B---3--:R1:W-:Y:S02]  /*1be0*/  STL [R1+0x2d0], R29 ;  /* 0x0002d01d01007387 */ /* 0x0083e40000100800 */
[----:B-1----:R-:W-:-:S04]  /*1bf0*/  IMAD.U32 R29, RZ, RZ, UR14 ;  /* 0x0000000eff1d7e24 */ /* 0x002fc8000f8e00ff */
[----:B------:R-:W-:-:S05]  /*1c00*/  IMAD R27, R29, 0x4, R24 ;  /* 0x000000041d1b7824 */ /* 0x000fca00078e0218 */
[C---:B------:R-:W-:Y:S01]  /*1c10*/  LEA R33, P5, R27.reuse, R11, 0x1 ;  /* 0x0000000b1b217211 */ /* 0x040fe200078a08ff */
[----:B------:R0:W-:Y:S03]  /*1c20*/  STL [R1+0x538], R18 ;  /* 0x0005381201007387 */ /* 0x0001e60000100800 */
[----:B------:R-:W-:Y:S01]  /*1c30*/  LEA.HI.X.SX32 R34, R27, R6, 0x1, P5 ;  /* 0x000000061b227211 */ /* 0x000fe200028f0eff */
[----:B------:R-:W-:Y:S01]  /*1c40*/  STL [R1+0x558], R33 ;  /* 0x0005582101007387 */ /* 0x000fe20000100800 */
[----:B------:R-:W-:-:S03]  /*1c50*/  PRMT R29, RZ, 0x7610, R29 ;  /* 0x00007610ff1d7816 */ /* 0x000fc6000000001d */
[----:B------:R1:W-:Y:S01]  /*1c60*/  STL [R1+0x534], R19 ;  /* 0x0005341301007387 */ /* 0x0003e20000100800 */
[----:B0-----:R-:W-:Y:S02]  /*1c70*/  @P1 IMAD.MOV.U32 R18, RZ, RZ, R33 ;  /* 0x000000ffff121224 */ /* 0x001fe400078e0021 */
[----:B-1----:R-:W-:-:S05]  /*1c80*/  @P1 IMAD.MOV.U32 R19, RZ, RZ, R34 ;  /* 0x000000ffff131224 */ /* 0x002fca00078e0022 */
[----:B------:R0:W2:Y:S01]  /*1c90*/  @P1 LDG.E.U16 R29, desc[UR24][R18.64] ;  /* 0x00000018121d1981 */ /* 0x0000a2000c1e1500 */
[----:B------:R-:W-:-:S04]  /*1ca0*/  IMAD.U32 R26, RZ, RZ, UR14 ;  /* 0x0000000eff1a7e24 */ /* 0x000fc8000f8e00ff */
[----:B------:R-:W-:-:S04]  /*1cb0*/  IMAD R31, R26, 0x2, R27 ;  /* 0x000000021a1f7824 */ /* 0x000fc800078e021b */
[----:B------:R-:W-:-:S04]  /*1cc0*/  IMAD R36, R36, 0x2, R31 ;  /* 0x0000000224247824 */ /* 0x000fc800078e021f */
[----:B------:R-:W-:Y:S02]  /*1cd0*/  IMAD R53, R53, 0x2, R36 ;  /* 0x0000000235357824 */ /* 0x000fe400078e0224 */
[----:B------:R-:W-:Y:S02]  /*1ce0*/  IMAD.U32 R30, RZ, RZ, UR14 ;  /* 0x0000000eff1e7e24 */ /* 0x000fe4000f8e00ff */
[----:B------:R-:W-:Y:S01]  /*1cf0*/  IMAD R26, R26, 0x2, R53 ;  /* 0x000000021a1a7824 */ /* 0x000fe200078e0235 */
[----:B------:R1:W-:Y:S01]  /*1d00*/  STL [R1+0x554], R34 ;  /* 0x0005542201007387 */ /* 0x0003e20000100800 */
[----:B------:R-:W-:Y:S01]  /*1d10*/  IMAD.U32 R25, RZ, RZ, UR14 ;  /* 0x0000000eff197e24 */ /* 0x000fe2000f8e00ff */
[----:B------:R-:W-:Y:S01]  /*1d20*/  PLOP3.LUT P0, PT, PT, PT, UP1, 0x80, 0x8 ;  /* 0x000000000008781c */ /* 0x000fe20003f0f018 */
[----:B------:R-:W-:Y:S02]  /*1d30*/  IMAD R30, R30, 0x2, R26 ;  /* 0x000000021e1e7824 */ /* 0x000fe400078e021a */
[----:B0-----:R-:W-:-:S02]  /*1d40*/  IMAD.U32 R18, RZ, RZ, UR14 ;  /* 0x0000000eff127e24 */ /* 0x001fc4000f8e00ff */
[----:B------:R-:W-:Y:S01]  /*1d50*/  IMAD R25, R25, 0x2, R30 ;  /* 0x0000000219197824 */ /* 0x000fe200078e021e */
[----:B-1----:R-:W-:-:S03]  /*1d60*/  LOP3.LUT R34, R12, 0x58, RZ, 0xfc, !PT ;  /* 0x000000580c227812 */ /* 0x002fc600078efcff */
[----:B------:R-:W-:Y:S01]  /*1d70*/  IMAD R18, R18, 0x4, R25 ;  /* 0x0000000412127824 */ /* 0x000fe200078e0219 */
[----:B------:R-:W-:Y:S02]  /*1d80*/  ISETP.LT.AND P0, PT, R34, UR13, P0 ;  /* 0x0000000d22007c0c */ /* 0x000fe40008701270 */
[----:B------:R-:W-:Y:S02]  /*1d90*/  PLOP3.LUT P1, PT, PT, PT, UP1, 0x80, 0x8 ;  /* 0x000000000008781c */ /* 0x000fe40003f2f018 */
[-C--:B------:R-:W-:Y:S01]  /*1da0*/  LEA R19, P4, R26, R11.reuse, 0x1 ;  /* 0x0000000b1a137211 */ /* 0x080fe200078808ff */
[----:B------:R-:W-:Y:S01]  /*1db0*/  IMAD.U32 R27, RZ, RZ, UR14 ;  /* 0x0000000eff1b7e24 */ /* 0x000fe2000f8e00ff */
[----:B------:R-:W-:Y:S02]  /*1dc0*/  LEA R34, P5, R18, R11, 0x1 ;  /* 0x0000000b12227211 */ /* 0x000fe400078a08ff */
[----:B------:R-:W-:Y:S01]  /*1dd0*/  LEA.HI.X.SX32 R70, R26, R6, 0x1, P4 ;  /* 0x000000061a467211 */ /* 0x000fe200020f0eff */
[----:B------:R-:W-:Y:S01]  /*1de0*/  IMAD R27, R27, 0x2, R18 ;  /* 0x000000021b1b7824 */ /* 0x000fe200078e0212 */
[----:B------:R-:W-:Y:S01]  /*1df0*/  PRMT R28, RZ, 0x7610, R28 ;  /* 0x00007610ff1c7816 */ /* 0x000fe2000000001c */
[----:B--2---:R0:W-:Y:S02]  /*1e00*/  STL [R1+0x310], R29 ;  /* 0x0003101d01007387 */ /* 0x0041e40000100800 */
[----:B0-----:R-:W-:-:S02]  /*1e10*/  LOP3.LUT R29, R12, 0x60, RZ, 0xfc, !PT ;  /* 0x000000600c1d7812 */ /* 0x001fc400078efcff */
[----:B------:R-:W-:Y:S02]  /*1e20*/  STL [R1+0x580], R19 ;  /* 0x0005801301007387 */ /* 0x000fe40000100800 */
[----:B------:R-:W-:Y:S02]  /*1e30*/  ISETP.LT.AND P1, PT, R29, UR13, P1 ;  /* 0x0000000d1d007c0c */ /* 0x000fe40008f21270 */
[----:B----4-:R0:W-:Y:S02]  /*1e40*/  STL [R1+0x2cc], R44 ;  /* 0x0002cc2c01007387 */ /* 0x0101e40000100800 */
[----:B0-----:R-:W-:Y:S01]  /*1e50*/  LEA.HI.X.SX32 R44, R18, R6, 0x1, P5 ;  /* 0x00000006122c7211 */ /* 0x001fe200028f0eff */
[----:B------:R-:W-:Y:S02]  /*1e60*/  @P0 IMAD.MOV.U32 R18, RZ, RZ, R19 ;  /* 0x000000ffff120224 */ /* 0x000fe400078e0013 */
[----:B------:R-:W-:-:S05]  /*1e70*/  @P0 IMAD.MOV.U32 R19, RZ, RZ, R70 ;  /* 0x000000ffff130224 */ /* 0x000fca00078e0046 */
[----:B------:R0:W2:Y:S02]  /*1e80*/  @P0 LDG.E.U16 R45, desc[UR24][R18.64] ;  /* 0x00000018122d0981 */ /* 0x0000a4000c1e1500 */
[----:B0-----:R-:W-:Y:S02]  /*1e90*/  @P1 IMAD.MOV.U32 R18, RZ, RZ, R34 ;  /* 0x000000ffff121224 */ /* 0x001fe400078e0022 */
[----:B------:R-:W-:-:S05]  /*1ea0*/  @P1 IMAD.MOV.U32 R19, RZ, RZ, R44 ;  /* 0x000000ffff131224 */ /* 0x000fca00078e002c */
[----:B------:R0:W3:Y:S01]  /*1eb0*/  @P1 LDG.E.U16 R28, desc[UR24][R18.64] ;  /* 0x00000018121c1981 */ /* 0x0000e2000c1e1500 */
[----:B------:R-:W-:-:S04]  /*1ec0*/  IMAD.U32 R33, RZ, RZ, UR14 ;  /* 0x0000000eff217e24 */ /* 0x000fc8000f8e00ff */
[----:B------:R-:W-:-:S04]  /*1ed0*/  IMAD R33, R33, 0x2, R27 ;  /* 0x0000000221217824 */ /* 0x000fc800078e021b */
[----:B------:R-:W-:Y:S02]  /*1ee0*/  IMAD R51, R51, 0x2, R33 ;  /* 0x0000000233337824 */ /* 0x000fe400078e0221 */
[----:B------:R-:W-:Y:S02]  /*1ef0*/  IMAD.U32 R29, RZ, RZ, UR14 ;  /* 0x0000000eff1d7e24 */ /* 0x000fe4000f8e00ff */
[----:B------:R-:W-:Y:S01]  /*1f00*/  IMAD R49, R49, 0x2, R51 ;  /* 0x0000000231317824 */ /* 0x000fe200078e0233 */
[----:B------:R1:W-:Y:S01]  /*1f10*/  STL [R1+0x5b8], R34 ;  /* 0x0005b82201007387 */ /* 0x0003e20000100800 */
[----:B------:R-:W-:Y:S02]  /*1f20*/  IMAD.U32 R26, RZ, RZ, UR14 ;  /* 0x0000000eff1a7e24 */ /* 0x000fe4000f8e00ff */
[----:B------:R-:W-:Y:S01]  /*1f30*/  IMAD R29, R29, 0x2, R49 ;  /* 0x000000021d1d7824 */ /* 0x000fe200078e0231 */
[----:B------:R-:W-:Y:S01]  /*1f40*/  STL [R1+0x57c], R70 ;  /* 0x00057c4601007387 */ /* 0x000fe20000100800 */
[----:B------:R-:W-:-:S02]  /*1f50*/  PLOP3.LUT P0, PT, PT, PT, UP1, 0x80, 0x8 ;  /* 0x000000000008781c */ /* 0x000fc40003f0f018 */
[----:B------:R-:W-:Y:S01]  /*1f60*/  IMAD R26, R26, 0x2, R29 ;  /* 0x000000021a1a7824 */ /* 0x000fe200078e021d */
[----:B------:R4:W-:Y:S01]  /*1f70*/  STL [R1+0x5b4], R44 ;  /* 0x0005b42c01007387 */ /* 0x0009e20000100800 */
[----:B-1----:R-:W-:-:S04]  /*1f80*/  LOP3.LUT R34, R12, 0x68, RZ, 0xfc, !PT ;  /* 0x000000680c227812 */ /* 0x002fc800078efcff */
[----:B------:R-:W-:Y:S01]  /*1f90*/  ISETP.LT.AND P0, PT, R34, UR13, P0 ;  /* 0x0000000d22007c0c */ /* 0x000fe20008701270 */
[----:B----4-:R-:W-:-:S04]  /*1fa0*/  IMAD.U32 R44, RZ, RZ, UR14 ;  /* 0x0000000eff2c7e24 */ /* 0x010fc8000f8e00ff */
[----:B------:R-:W-:Y:S01]  /*1fb0*/  IMAD R44, R44, 0x4, R26 ;  /* 0x000000042c2c7824 */ /* 0x000fe200078e021a */
[C---:B0-----:R-:W-:Y:S01]  /*1fc0*/  LEA R19, P1, R49.reuse, R11, 0x1 ;  /* 0x0000000b31137211 */ /* 0x041fe200078208ff */
[----:B------:R-:W-:Y:S02]  /*1fd0*/  IMAD.U32 R34, RZ, RZ, UR14 ;  /* 0x0000000eff227e24 */ /* 0x000fe4000f8e00ff */
[----:B------:R-:W-:Y:S01]  /*1fe0*/  IMAD.U32 R18, RZ, RZ, UR14 ;  /* 0x0000000eff127e24 */ /* 0x000fe2000f8e00ff */
[----:B------:R-:W-:Y:S01]  /*1ff0*/  LEA.HI.X.SX32 R78, R49, R6, 0x1, P1 ;  /* 0x00000006314e7211 */ /* 0x000fe200008f0eff */
[----:B---3--:R0:W-:Y:S02]  /*2000*/  STL [R1+0x34c], R28 ;  /* 0x00034c1c01007387 */ /* 0x0081e40000100800 */
[----:B0-----:R-:W-:-:S04]  /*2010*/  IMAD.U32 R28, RZ, RZ, UR14 ;  /* 0x0000000eff1c7e24 */ /* 0x001fc8000f8e00ff */
[----:B------:R-:W-:-:S04]  /*2020*/  IMAD R28, R28, 0x2, R44 ;  /* 0x000000021c1c7824 */ /* 0x000fc800078e022c */
[----:B------:R-:W-:Y:S01]  /*2030*/  IMAD R34, R34, 0x2, R28 ;  /* 0x0000000222227824 */ /* 0x000fe200078e021c */
[----:B--2---:R-:W-:Y:S03]  /*2040*/  STL [R1+0x30c], R45 ;  /* 0x00030c2d01007387 */ /* 0x004fe60000100800 */
[----:B------:R-:W-:Y:S01]  /*2050*/  IMAD R49, R18, 0x2, R34 ;  /* 0x0000000212317824 */ /* 0x000fe200078e0222 */
[----:B------:R0:W-:Y:S01]  /*2060*/  STL [R1+0x5d0], R19 ;  /* 0x0005d01301007387 */ /* 0x0001e20000100800 */
[----:B------:R-:W-:Y:S02]  /*2070*/  @P0 IMAD.MOV.U32 R18, RZ, RZ, R19 ;  /* 0x000000ffff120224 */ /* 0x000fe400078e0013 */
[----:B0-----:R-:W-:-:S05]  /*2080*/  @P0 IMAD.MOV.U32 R19, RZ, RZ, R78 ;  /* 0x000000ffff130224 */ /* 0x001fca00078e004e */
[----:B------:R0:W2:Y:S01]  /*2090*/  @P0 LDG.E.U16 R76, desc[UR24][R18.64] ;  /* 0x00000018124c0981 */ /* 0x0000a2000c1e1500 */
[----:B------:R-:W-:Y:S01]  /*20a0*/  PLOP3.LUT P1, PT, PT, PT, UP1, 0x80, 0x8 ;  /* 0x000000000008781c */ /* 0x000fe20003f2f018 */
[----:B------:R-:W-:Y:S01]  /*20b0*/  IMAD.U32 R45, RZ, RZ, UR14 ;  /* 0x0000000eff2d7e24 */ /* 0x000fe2000f8e00ff */
[----:B------:R-:W-:Y:S02]  /*20c0*/  LOP3.LUT R70, R12, 0x78, RZ, 0xfc, !PT ;  /* 0x000000780c467812 */ /* 0x000fe400078efcff */
[----:B------:R-:W-:Y:S02]  /*20d0*/  PLOP3.LUT P4, PT, PT, PT, UP1, 0x80, 0x8 ;  /* 0x000000000008781c */ /* 0x000fe40003f8f018 */
[----:B------:R-:W-:Y:S01]  /*20e0*/  ISETP.LT.AND P0, PT, R75, UR13, P1 ;  /* 0x0000000d4b007c0c */ /* 0x000fe20008f01270 */
[----:B------:R1:W-:Y:S01]  /*20f0*/  STL [R1+0x5cc], R78 ;  /* 0x0005cc4e01007387 */ /* 0x0003e20000100800 */
[----:B------:R-:W-:Y:S01]  /*2100*/  ISETP.LT.AND P1, PT, R70, UR13, P4 ;  /* 0x0000000d46007c0c */ /* 0x000fe2000a721270 */
[----:B0-----:R-:W-:-:S05]  /*2110*/  IMAD R19, R45, 0x2, R49 ;  /* 0x000000022d137824 */ /* 0x001fca00078e0231 */
[-C--:B------:R-:W-:Y:S02]  /*2120*/  LEA R75, P5, R19, R11.reuse, 0x1 ;  /* 0x0000000b134b7211 */ /* 0x080fe400078a08ff */
[----:B-1----:R-:W-:-:S04]  /*2130*/  LEA R78, P4, R44, R11, 0x1 ;  /* 0x0000000b2c4e7211 */ /* 0x002fc800078808ff */
[----:B------:R-:W-:Y:S01]  /*2140*/  LEA.HI.X.SX32 R79, R44, R6, 0x1, P4 ;  /* 0x000000062c4f7211 */ /* 0x000fe200020f0eff */
[----:B------:R-:W-:Y:S01]  /*2150*/  STL [R1+0x5e8], R78 ;  /* 0x0005e84e01007387 */ /* 0x000fe20000100800 */
[----:B------:R-:W-:-:S03]  /*2160*/  @P0 IMAD.MOV.U32 R44, RZ, RZ, R78 ;  /* 0x000000ffff2c0224 */ /* 0x000fc600078e004e */
[----:B------:R-:W-:Y:S01]  /*2170*/  STL [R1+0x600], R75 ;  /* 0x0006004b01007387 */ /* 0x000fe20000100800 */
[----:B------:R-:W-:Y:S01]  /*2180*/  @P0 IMAD.MOV.U32 R45, RZ, RZ, R79 ;  /* 0x000000ffff2d0224 */ /* 0x000fe200078e004f */
[----:B------:R-:W-:Y:S02]  /*2190*/  LOP3.LUT R70, R12, 0x2, RZ, 0xfc, !PT ;  /* 0x000000020c467812 */ /* 0x000fe400078efcff */
[----:B------:R-:W-:Y:S02]  /*21a0*/  PLOP3.LUT P4, PT, PT, PT, UP1, 0x80, 0x8 ;  /* 0x000000000008781c */ /* 0x000fe40003f8f018 */
[----:B------:R0:W3:Y:S02]  /*21b0*/  @P0 LDG.E.U16 R77, desc[UR24][R44.64] ;  /* 0x000000182c4d0981 */ /* 0x0000e4000c1e1500 */
[----:B------:R-:W-:Y:S01]  /*21c0*/  ISETP.LT.AND P4, PT, R70, UR13, P4 ;  /* 0x0000000d46007c0c */ /* 0x000fe2000a781270 */
[----:B0-----:R-:W-:Y:S01]  /*21d0*/  @P1 IMAD.MOV.U32 R44, RZ, RZ, R75 ;  /* 0x000000ffff2c1224 */ /* 0x001fe200078e004b */
[----:B--2---:R0:W-:Y:S02]  /*21e0*/  STL [R1+0x348], R76 ;  /* 0x0003484c01007387 */ /* 0x0041e40000100800 */
[----:B0-----:R-:W-:-:S05]  /*21f0*/  LEA.HI.X.SX32 R76, R19, R6, 0x1, P5 ;  /* 0x00000006134c7211 */ /* 0x001fca00028f0eff */
[----:B------:R-:W-:-:S05]  /*2200*/  @P1 IMAD.MOV.U32 R45, RZ, RZ, R76 ;  /* 0x000000ffff2d1224 */ /* 0x000fca00078e004c */
[----:B------:R0:W2:Y:S02]  /*2210*/  @P1 LDG.E.U16 R73, desc[UR24][R44.64] ;  /* 0x000000182c491981 */ /* 0x0000a4000c1e1500 */
[----:B0-----:R-:W-:-:S04]  /*2220*/  LEA R44, P5, R46, R11, 0x1 ;  /* 0x0000000b2e2c7211 */ /* 0x001fc800078a08ff */
[----:B------:R-:W-:-:S05]  /*2230*/  LEA.HI.X.SX32 R45, R46, R6, 0x1, P5 ;  /* 0x000000062e2d7211 */ /* 0x000fca00028f0eff */
[----:B------:R-:W4:Y:S01]  /*2240*/  @P4 LDG.E.U16 R72, desc[UR24][R44.64] ;  /* 0x000000182c484981 */ /* 0x000f22000c1e1500 */
[----:B------:R-:W-:Y:S02]  /*2250*/  LOP3.LUT R75, R12, 0xa, RZ, 0xfc, !PT ;  /* 0x0000000a0c4b7812 */ /* 0x000fe400078efcff */
[----:B------:R-:W-:Y:S01]  /*2260*/  PLOP3.LUT P1, PT, PT, PT, UP1, 0x80, 0x8 ;  /* 0x000000000008781c */ /* 0x000fe20003f2f018 */
[----:B------:R-:W-:Y:S01]  /*2270*/  STL [R1+0x5e4], R79 ;  /* 0x0005e44f01007387 */ /* 0x000fe20000100800 */
[----:B------:R-:W-:Y:S02]  /*2280*/  PLOP3.LUT P0, PT, PT, PT, UP1, 0x80, 0x8 ;  /* 0x000000000008781c */ /* 0x000fe40003f0f018 */
[----:B------:R-:W-:Y:S01]  /*2290*/  ISETP.LT.AND P1, PT, R75, UR13, P1 ;  /* 0x0000000d4b007c0c */ /* 0x000fe20008f21270 */
[----:B------:R-:W-:Y:S01]  /*22a0*/  STL [R1+0x5fc], R76 ;  /* 0x0005fc4c01007387 */ /* 0x000fe20000100800 */
[----:B------:R-:W-:-:S04]  /*22b0*/  LEA R75, P6, R43, R11, 0x1 ;  /* 0x0000000b2b4b7211 */ /* 0x000fc800078c08ff */
[----:B------:R-:W-:Y:S02]  /*22c0*/  LEA.HI.X.SX32 R43, R43, R6, 0x1, P6 ;  /* 0x000000062b2b7211 */ /* 0x000fe400030f0eff */
[----:B------:R-:W-:Y:S02]  /*22d0*/  LOP3.LUT R70, R12, 0x1a, RZ, 0xfc, !PT ;  /* 0x0000001a0c467812 */ /* 0x000fe400078efcff */
[----:B------:R-:W-:-:S04]  /*22e0*/  PLOP3.LUT P5, PT, PT, PT, UP1, 0x80, 0x8 ;  /* 0x000000000008781c */ /* 0x000fc80003faf018 */
[----:B------:R-:W-:Y:S02]  /*22f0*/  ISETP.LT.AND P5, PT, R70, UR13, P5 ;  /* 0x0000000d46007c0c */ /* 0x000fe4000afa1270 */
[----:B------:R-:W-:-:S04]  /*2300*/  LEA R70, P6, R41, R11, 0x1 ;  /* 0x0000000b29467211 */ /* 0x000fc800078c08ff */
[----:B------:R-:W-:Y:S01]  /*2310*/  LEA.HI.X.SX32 R41, R41, R6, 0x1, P6 ;  /* 0x0000000629297211 */ /* 0x000fe200030f0eff */
[----:B--2---:R0:W-:Y:S04]  /*2320*/  STL [R1+0x368], R73 ;  /* 0x0003684901007387 */ /* 0x0041e80000100800 */
[----:B------:R-:W-:Y:S01]  /*2330*/  STL [R1+0x20], R44 ;  /* 0x0000202c01007387 */ /* 0x000fe20000100800 */
[----:B0-----:R-:W-:-:S03]  /*2340*/  LOP3.LUT R73, R12, 0x12, RZ, 0xfc, !PT ;  /* 0x000000120c497812 */ /* 0x001fc600078efcff */
[----:B------:R-:W-:Y:S01]  /*2350*/  STL [R1+0x1c], R45 ;  /* 0x00001c2d01007387 */ /* 0x000fe20000100800 */
[----:B------:R-:W-:-:S03]  /*2360*/  ISETP.LT.AND P0, PT, R73, UR13, P0 ;  /* 0x0000000d49007c0c */ /* 0x000fc60008701270 */
[----:B------:R-:W-:Y:S04]  /*2370*/  STL [R1+0x40], R75 ;  /* 0x0000404b01007387 */ /* 0x000fe80000100800 */
[----:B----4-:R0:W-:Y:S02]  /*2380*/  STL [R1+0x328], R72 ;  /* 0x0003284801007387 */ /* 0x0101e40000100800 */
[----:B0-----:R-:W-:-:S04]  /*2390*/  LEA R72, P4, R42, R11, 0x1 ;  /* 0x0000000b2a487211 */ /* 0x001fc800078808ff */
[----:B------:R-:W-:Y:S01]  /*23a0*/  LEA.HI.X.SX32 R73, R42, R6, 0x1, P4 ;  /* 0x000000062a497211 */ /* 0x000fe200020f0eff */
[----:B------:R-:W-:Y:S01]  /*23b0*/  @P1 IMAD.MOV.U32 R42, RZ, RZ, R75 ;  /* 0x000000ffff2a1224 */ /* 0x000fe200078e004b */
[----:B---3--:R-:W-:Y:S04]  /*23c0*/  STL [R1+0x36c], R77 ;  /* 0x00036c4d01007387 */ /* 0x008fe80000100800 */
[----:B------:R-:W-:Y:S04]  /*23d0*/  STL [R1+0x60], R72 ;  /* 0x0000604801007387 */ /* 0x000fe80000100800 */
[----:B------:R0:W-:Y:S04]  /*23e0*/  STL [R1+0x3c], R43 ;  /* 0x00003c2b01007387 */ /* 0x0001e80000100800 */
[----:B------:R1:W2:Y:S02]  /*23f0*/  @P1 LDG.E.U16 R74, desc[UR24][R42.64] ;  /* 0x000000182a4a1981 */ /* 0x0002a4000c1e1500 */
[----:B-1----:R-:W-:-:S02]  /*2400*/  @P0 IMAD.MOV.U32 R42, RZ, RZ, R72 ;  /* 0x000000ffff2a0224 */ /* 0x002fc400078e0048 */
[----:B0-----:R-:W-:-:S05]  /*2410*/  @P0 IMAD.MOV.U32 R43, RZ, RZ, R73 ;  /* 0x000000ffff2b0224 */ /* 0x001fca00078e0049 */
[----:B------:R0:W3:Y:S02]  /*2420*/  @P0 LDG.E.U16 R67, desc[UR24][R42.64] ;  /* 0x000000182a430981 */ /* 0x0000e4000c1e1500 */
[----:B0-----:R-:W-:Y:S02]  /*2430*/  @P5 IMAD.MOV.U32 R42, RZ, RZ, R70 ;  /* 0x000000ffff2a5224 */ /* 0x001fe400078e0046 */
[----:B------:R-:W-:-:S05]  /*2440*/  @P5 IMAD.MOV.U32 R43, RZ, RZ, R41 ;  /* 0x000000ffff2b5224 */ /* 0x000fca00078e0029 */
[----:B------:R-:W4:Y:S01]  /*2450*/  @P5 LDG.E.U16 R68, desc[UR24][R42.64] ;  /* 0x000000182a445981 */ /* 0x000f22000c1e1500 */
[----:B------:R-:W-:-:S03]  /*2460*/  PLOP3.LUT P1, PT, PT, PT, UP1, 0x80, 0x8 ;  /* 0x000000000008781c */ /* 0x000fc60003f2f018 */
[----:B------:R-:W-:Y:S04]  /*2470*/  STL [R1+0x80], R70 ;  /* 0x0000804601007387 */ /* 0x000fe80000100800 */
[----:B------:R-:W-:Y:S01]  /*2480*/  STL [R1+0x5c], R73 ;  /* 0x00005c4901007387 */ /* 0x000fe20000100800 */
[----:B------:R-:W-:Y:S02]  /*2490*/  PLOP3.LUT P0, PT, PT, PT, UP1, 0x80, 0x8 ;  /* 0x000000000008781c */ /* 0x000fe40003f0f018 */
[----:B------:R-:W-:Y:S01]  /*24a0*/  PLOP3.LUT P5, PT, PT, PT, UP1, 0x80, 0x8 ;  /* 0x000000000008781c */ /* 0x000fe20003faf018 */
[----:B---3--:R0:W-:Y:S04]  /*24b0*/  STL [R1+0x35c], R67 ;  /* 0x00035c4301007387 */ /* 0x0081e80000100800 */
[----:B------:R1:W-:Y:S01]  /*24c0*/  STL [R1+0x7c], R41 ;  /* 0x00007c2901007387 */ /* 0x0003e20000100800 */
[----:B0-----:R-:W-:-:S02]  /*24d0*/  LOP3.LUT R67, R12, 0x22, RZ, 0xfc, !PT ;  /* 0x000000220c437812 */ /* 0x001fc400078efcff */
[----:B-1----:R-:W-:Y:S02]  /*24e0*/  LOP3.LUT R41, R12, 0x2a, RZ, 0xfc, !PT ;  /* 0x0000002a0c297812 */ /* 0x002fe400078efcff */
[----:B------:R-:W-:Y:S02]  /*24f0*/  ISETP.LT.AND P1, PT, R67, UR13, P1 ;  /* 0x0000000d43007c0c */ /* 0x000fe40008f21270 */
[----:B------:R-:W-:Y:S02]  /*2500*/  ISETP.LT.AND P0, PT, R41, UR13, P0 ;  /* 0x0000000d29007c0c */ /* 0x000fe40008701270 */
[CC--:B------:R-:W-:Y:S01]  /*2510*/  LEA R41, P4, R40.reuse, R11.reuse, 0x1 ;  /* 0x0000000b28297211 */ /* 0x0c0fe200078808ff */
[----:B----4-:R0:W-:Y:S01]  /*2520*/  STL [R1+0x388], R68 ;  /* 0x0003884401007387 */ /* 0x0101e20000100800 */
[----:B------:R-:W-:Y:S02]  /*2530*/  LEA R67, P6, R39, R11, 0x1 ;  /* 0x0000000b27437211 */ /* 0x000fe400078c08ff */
[----:B------:R-:W-:Y:S01]  /*2540*/  LEA.HI.X.SX32 R72, R40, R6, 0x1, P4 ;  /* 0x0000000628487211 */ /* 0x000fe200020f0eff */
[----:B------:R1:W-:Y:S01]  /*2550*/  STL [R1+0xa0], R41 ;  /* 0x0000a02901007387 */ /* 0x0003e20000100800 */
[----:B0-----:R-:W-:-:S03]  /*2560*/  LOP3.LUT R68, R12, 0x32, RZ, 0xfc, !PT ;  /* 0x000000320c447812 */ /* 0x001fc600078efcff */
[----:B------:R-:W-:Y:S01]  /*2570*/  @P1 IMAD.MOV.U32 R40, RZ, RZ, R41 ;  /* 0x000000ffff281224 */ /* 0x000fe200078e0029 */
[----:B------:R-:W-:Y:S01]  /*2580*/  ISETP.LT.AND P5, PT, R68, UR13, P5 ;  /* 0x0000000d44007c0c */ /* 0x000fe2000afa1270 */
[----:B-1----:R-:W-:Y:S01]  /*2590*/  @P1 IMAD.MOV.U32 R41, RZ, RZ, R72 ;  /* 0x000000ffff291224 */ /* 0x002fe200078e0048 */
[----:B------:R-:W-:-:S04]  /*25a0*/  LEA.HI.X.SX32 R68, R39, R6, 0x1, P6 ;  /* 0x0000000627447211 */ /* 0x000fc800030f0eff */
[----:B------:R0:W3:Y:S02]  /*25b0*/  @P1 LDG.E.U16 R71, desc[UR24][R40.64] ;  /* 0x0000001828471981 */ /* 0x0000e4000c1e1500 */
[----:B0-----:R-:W-:Y:S02]  /*25c0*/  @P0 IMAD.MOV.U32 R40, RZ, RZ, R67 ;  /* 0x000000ffff280224 */ /* 0x001fe400078e0043 */
[----:B------:R-:W-:-:S05]  /*25d0*/  @P0 IMAD.MOV.U32 R41, RZ, RZ, R68 ;  /* 0x000000ffff290224 */ /* 0x000fca00078e0044 */
[----:B------:R-:W4:Y:S01]  /*25e0*/  @P0 LDG.E.U16 R62, desc[UR24][R40.64] ;  /* 0x00000018283e0981 */ /* 0x000f22000c1e1500 */
[----:B------:R-:W-:-:S03]  /*25f0*/  LEA R39, P1, R38, R11, 0x1 ;  /* 0x0000000b26277211 */ /* 0x000fc600078208ff */
[----:B------:R0:W-:Y:S01]  /*2600*/  STL [R1+0x4c0], R67 ;  /* 0x0004c04301007387 */ /* 0x0001e20000100800 */
[----:B------:R-:W-:Y:S02]  /*2610*/  LEA.HI.X.SX32 R38, R38, R6, 0x1, P1 ;  /* 0x0000000626267211 */ /* 0x000fe400008f0eff */
[----:B------:R-:W-:Y:S01]  /*2620*/  LOP3.LUT R70, R12, 0x3a, RZ, 0xfc, !PT ;  /* 0x0000003a0c467812 */ /* 0x000fe200078efcff */
[----:B--2---:R-:W-:Y:S01]  /*2630*/  STL [R1+0x360], R74 ;  /* 0x0003604a01007387 */ /* 0x004fe20000100800 */
[----:B------:R-:W-:-:S03]  /*2640*/  PLOP3.LUT P4, PT, PT, PT, UP1, 0x80, 0x8 ;  /* 0x000000000008781c */ /* 0x000fc60003f8f018 */
[----:B------:R-:W-:Y:S01]  /*2650*/  STL [R1+0x9c], R72 ;  /* 0x00009c4801007387 */ /* 0x000fe20000100800 */
[----:B0-----:R-:W-:-:S03]  /*2660*/  LEA R67, P0, R37, R11, 0x1 ;  /* 0x0000000b25437211 */ /* 0x001fc600078008ff */
[----:B------:R-:W-:Y:S01]  /*2670*/  STL [R1+0x4bc], R68 ;  /* 0x0004bc4401007387 */ /* 0x000fe20000100800 */
[----:B------:R-:W-:-:S03]  /*2680*/  ISETP.LT.AND P4, PT, R70, UR13, P4 ;  /* 0x0000000d46007c0c */ /* 0x000fc6000a781270 */
[----:B------:R0:W-:Y:S04]  /*2690*/  STL [R1+0x4e0], R39 ;  /* 0x0004e02701007387 */ /* 0x0001e80000100800 */
[----:B------:R-:W-:Y:S01]  /*26a0*/  STL [R1+0x500], R67 ;  /* 0x0005004301007387 */ /* 0x000fe20000100800 */
[----:B0-----:R-:W-:-:S03]  /*26b0*/  @P5 LOP3.LUT R39, R39, R38, RZ, 0x3c, !PT ;  /* 0x0000002627275212 */ /* 0x001fc600078e3cff */
[----:B------:R0:W-:Y:S01]  /*26c0*/  STL [R1+0x4dc], R38 ;  /* 0x0004dc2601007387 */ /* 0x0001e20000100800 */
[----:B------:R-:W-:Y:S02]  /*26d0*/  LEA.HI.X.SX32 R68, R37, R6, 0x1, P0 ;  /* 0x0000000625447211 */ /* 0x000fe400000f0eff */
[----:B0-----:R-:W-:-:S04]  /*26e0*/  @P5 LOP3.LUT R38, R39, R38, RZ, 0x3c, !PT ;  /* 0x0000002627265212 */ /* 0x001fc800078e3cff */
[----:B------:R-:W-:Y:S02]  /*26f0*/  @P5 LOP3.LUT R39, R39, R38, RZ, 0x3c, !PT ;  /* 0x0000002627275212 */ /* 0x000fe400078e3cff */
[----:B------:R-:W-:-:S03]  /*2700*/  PLOP3.LUT P0, PT, PT, PT, UP1, 0x80, 0x8 ;  /* 0x000000000008781c */ /* 0x000fc60003f0f018 */
[----:B------:R0:W2:Y:S02]  /*2710*/  @P5 LDG.E.U16 R69, desc[UR24][R38.64] ;  /* 0x0000001826455981 */ /* 0x0000a4000c1e1500 */
[----:B0-----:R-:W-:Y:S02]  /*2720*/  @P4 IMAD.MOV.U32 R38, RZ, RZ, R67 ;  /* 0x000000ffff264224 */ /* 0x001fe400078e0043 */
[----:B------:R-:W-:-:S05]  /*2730*/  @P4 IMAD.MOV.U32 R39, RZ, RZ, R68 ;  /* 0x000000ffff274224 */ /* 0x000fca00078e0044 */
[----:B------:R0:W2:Y:S02]  /*2740*/  @P4 LDG.E.U16 R66, desc[UR24][R38.64] ;  /* 0x0000001826424981 */ /* 0x0000a4000c1e1500 */
[----:B0-----:R-:W-:-:S04]  /*2750*/  LEA R38, P5, R35, R11, 0x1 ;  /* 0x0000000b23267211 */ /* 0x001fc800078a08ff */
[----:B------:R-:W-:Y:S01]  /*2760*/  LEA.HI.X.SX32 R39, R35, R6, 0x1, P5 ;  /* 0x0000000623277211 */ /* 0x000fe200028f0eff */
[----:B----4-:R0:W-:Y:S02]  /*2770*/  STL [R1+0x390], R62 ;  /* 0x0003903e01007387 */ /* 0x0101e40000100800 */
[----:B0-----:R-:W-:-:S04]  /*2780*/  LOP3.LUT R62, R12, 0x42, RZ, 0xfc, !PT ;  /* 0x000000420c3e7812 */ /* 0x001fc800078efcff */
[----:B------:R-:W-:-:S13]  /*2790*/  ISETP.LT.AND P4, PT, R62, UR13, P0 ;  /* 0x0000000d3e007c0c */ /* 0x000fda0008781270 */
[----:B------:R0:W4:Y:S01]  /*27a0*/  @P4 LDG.E.U16 R65, desc[UR24][R38.64] ;  /* 0x0000001826414981 */ /* 0x000122000c1e1500 */
[----:B------:R-:W-:Y:S02]  /*27b0*/  LOP3.LUT R67, R12, 0x4a, RZ, 0xfc, !PT ;  /* 0x0000004a0c437812 */ /* 0x000fe400078efcff */
[----:B------:R-:W-:Y:S01]  /*27c0*/  PLOP3.LUT P1, PT, PT, PT, UP1, 0x80, 0x8 ;  /* 0x000000000008781c */ /* 0x000fe20003f2f018 */
[----:B------:R-:W-:Y:S03]  /*27d0*/  STL [R1+0x4fc], R68 ;  /* 0x0004fc4401007387 */ /* 0x000fe60000100800 */
[----:B------:R-:W-:Y:S02]  /*27e0*/  ISETP.LT.AND P1, PT, R67, UR13, P1 ;  /* 0x0000000d43007c0c */ /* 0x000fe40008f21270 */
[C---:B------:R-:W-:Y:S01]  /*27f0*/  LEA R67, P6, R32.reuse, R11, 0x1 ;  /* 0x0000000b20437211 */ /* 0x040fe200078c08ff */
[----:B--2---:R-:W-:Y:S04]  /*2800*/  STL [R1+0x384], R66 ;  /* 0x0003844201007387 */ /* 0x004fe80000100800 */
[----:B---3--:R-:W-:Y:S04]  /*2810*/  STL [R1+0x318], R71 ;  /* 0x0003184701007387 */ /* 0x008fe80000100800 */
[----:B------:R0:W-:Y:S04]  /*2820*/  STL [R1+0x520], R38 ;  /* 0x0005202601007387 */ /* 0x0001e80000100800 */
[----:B------:R1:W-:Y:S04]  /*2830*/  STL [R1+0x51c], R39 ;  /* 0x00051c2701007387 */ /* 0x0003e80000100800 */
[----:B------:R-:W-:Y:S01]  /*2840*/  STL [R1+0x540], R67 ;  /* 0x0005404301007387 */ /* 0x000fe20000100800 */
[----:B0-----:R-:W-:-:S05]  /*2850*/  LEA.HI.X.SX32 R38, R32, R6, 0x1, P6 ;  /* 0x0000000620267211 */ /* 0x001fca00030f0eff */
[----:B-1----:R-:W-:Y:S01]  /*2860*/  @P1 IMAD.MOV.U32 R39, RZ, RZ, R38 ;  /* 0x000000ffff271224 */ /* 0x002fe200078e0026 */
[----:B----4-:R0:W-:Y:S04]  /*2870*/  STL [R1+0x2e8], R65 ;  /* 0x0002e84101007387 */ /* 0x0101e80000100800 */
[----:B------:R-:W-:Y:S01]  /*2880*/  STL [R1+0x2f0], R69 ;  /* 0x0002f04501007387 */ /* 0x000fe20000100800 */
[----:B0-----:R-:W-:-:S05]  /*2890*/  LEA R65, P4, R31, R11, 0x1 ;  /* 0x0000000b1f417211 */ /* 0x001fca00078808ff */
[----:B------:R-:W-:Y:S04]  /*28a0*/  STL [R1+0x568], R65 ;  /* 0x0005684101007387 */ /* 0x000fe80000100800 */
[----:B------:R0:W-:Y:S02]  /*28b0*/  STL [R1+0x53c], R38 ;  /* 0x00053c2601007387 */ /* 0x0001e40000100800 */
[----:B0-----:R-:W-:-:S05]  /*28c0*/  @P1 IMAD.MOV.U32 R38, RZ, RZ, R67 ;  /* 0x000000ffff261224 */ /* 0x001fca00078e0043 */
[----:B------:R-:W2:Y:S01]  /*28d0*/  @P1 LDG.E.U16 R64, desc[UR24][R38.64] ;  /* 0x0000001826401981 */ /* 0x000ea2000c1e1500 */
[C---:B------:R-:W-:Y:S02]  /*28e0*/  LOP3.LUT R66, R12.reuse, 0x52, RZ, 0xfc, !PT ;  /* 0x000000520c427812 */ /* 0x040fe400078efcff */
[----:B------:R-:W-:Y:S02]  /*28f0*/  PLOP3.LUT P0, PT, PT, PT, UP1, 0x80, 0x8 ;  /* 0x000000000008781c */ /* 0x000fe40003f0f018 */
[----:B------:R-:W-:Y:S02]  /*2900*/  LOP3.LUT R62, R12, 0x5a, RZ, 0xfc, !PT ;  /* 0x0000005a0c3e7812 */ /* 0x000fe400078efcff */
[----:B------:R-:W-:Y:S02]  /*2910*/  PLOP3.LUT P5, PT, PT, PT, UP1, 0x80, 0x8 ;  /* 0x000000000008781c */ /* 0x000fe40003faf018 */
[----:B------:R-:W-:Y:S02]  /*2920*/  ISETP.LT.AND P0, PT, R66, UR13, P0 ;  /* 0x0000000d42007c0c */ /* 0x000fe40008701270 */
[----:B------:R-:W-:-:S02]  /*2930*/  ISETP.LT.AND P5, PT, R62, UR13, P5 ;  /* 0x0000000d3e007c0c */ /* 0x000fc4000afa1270 */
[----:B------:R-:W-:Y:S02]  /*2940*/  LEA R62, P6, R30, R11, 0x1 ;  /* 0x0000000b1e3e7211 */ /* 0x000fe400078c08ff */
[----:B------:R-:W-:-:S03]  /*2950*/  LEA.HI.X.SX32 R66, R31, R6, 0x1, P4 ;  /* 0x000000061f427211 */ /* 0x000fc600020f0eff */
[----:B------:R-:W-:Y:S01]  /*2960*/  STL [R1+0x588], R62 ;  /* 0x0005883e01007387 */ /* 0x000fe20000100800 */
[----:B------:R-:W-:-:S03]  /*2970*/  PRMT R61, RZ, 0x7610, R61 ;  /* 0x00007610ff3d7816 */ /* 0x000fc6000000003d */
[----:B------:R-:W-:Y:S01]  /*2980*/  STL [R1+0x564], R66 ;  /* 0x0005644201007387 */ /* 0x000fe20000100800 */
[----:B------:R-:W-:Y:S01]  /*2990*/  @P0 IMAD.MOV.U32 R31, RZ, RZ, R66 ;  /* 0x000000ffff1f0224 */ /* 0x000fe200078e0042 */
[----:B------:R-:W-:Y:S02]  /*29a0*/  PRMT R59, RZ, 0x7610, R59 ;  /* 0x00007610ff3b7816 */ /* 0x000fe4000000003b */
[----:B--2---:R0:W-:Y:S02]  /*29b0*/  STL [R1+0x354], R64 ;  /* 0x0003544001007387 */ /* 0x0041e40000100800 */
[----:B0-----:R-:W-:Y:S01]  /*29c0*/  LEA.HI.X.SX32 R64, R30, R6, 0x1, P6 ;  /* 0x000000061e407211 */ /* 0x001fe200030f0eff */
[----:B------:R-:W-:-:S05]  /*29d0*/  @P0 IMAD.MOV.U32 R30, RZ, RZ, R65 ;  /* 0x000000ffff1e0224 */ /* 0x000fca00078e0041 */
[----:B------:R0:W2:Y:S02]  /*29e0*/  @P0 LDG.E.U16 R61, desc[UR24][R30.64] ;  /* 0x000000181e3d0981 */ /* 0x0000a4000c1e1500 */
[----:B0-----:R-:W-:Y:S02]  /*29f0*/  @P5 IMAD.MOV.U32 R30, RZ, RZ, R62 ;  /* 0x000000ffff1e5224 */ /* 0x001fe400078e003e */
[----:B------:R-:W-:-:S05]  /*2a00*/  @P5 IMAD.MOV.U32 R31, RZ, RZ, R64 ;  /* 0x000000ffff1f5224 */ /* 0x000fca00078e0040 */
[----:B------:R0:W3:Y:S01]  /*2a10*/  @P5 LDG.E.U16 R59, desc[UR24][R30.64] ;  /* 0x000000181e3b5981 */ /* 0x0000e2000c1e1500 */
[----:B------:R-:W-:Y:S02]  /*2a20*/  PLOP3.LUT P1, PT, PT, PT, UP1, 0x80, 0x8 ;  /* 0x000000000008781c */ /* 0x000fe40003f2f018 */
[----:B------:R-:W-:Y:S02]  /*2a30*/  PLOP3.LUT P0, PT, PT, PT, UP1, 0x80, 0x8 ;  /* 0x000000000008781c */ /* 0x000fe40003f0f018 */
[----:B------:R-:W-:Y:S01]  /*2a40*/  PLOP3.LUT P5, PT, PT, PT, UP1, 0x80, 0x8 ;  /* 0x000000000008781c */ /* 0x000fe20003faf018 */
[----:B------:R-:W-:Y:S01]  /*2a50*/  IMAD.U32 R18, RZ, RZ, UR14 ;  /* 0x0000000eff127e24 */ /* 0x000fe2000f8e00ff */
[----:B------:R-:W-:Y:S02]  /*2a60*/  PRMT R63, RZ, 0x7610, R63 ;  /* 0x00007610ff3f7816 */ /* 0x000fe4000000003f */
[----:B0-----:R-:W-:-:S04]  /*2a70*/  LEA R30, P4, R27, R11, 0x1 ;  /* 0x0000000b1b1e7211 */ /* 0x001fc800078808ff */
[----:B------:R-:W-:Y:S01]  /*2a80*/  LEA.HI.X.SX32 R31, R27, R6, 0x1, P4 ;  /* 0x000000061b1f7211 */ /* 0x000fe200020f0eff */
[--C-:B------:R-:W-:Y:S01]  /*2a90*/  IMAD R18, R18, 0x2, R19.reuse ;  /* 0x0000000212127824 */ /* 0x100fe200078e0213 */
[----:B------:R-:W-:Y:S01]  /*2aa0*/  PRMT R19, RZ, 0x7610, R19 ;  /* 0x00007610ff137816 */ /* 0x000fe20000000013 */
[----:B--2---:R0:W-:Y:S04]  /*2ab0*/  STL [R1+0x350], R61 ;  /* 0x0003503d01007387 */ /* 0x0041e80000100800 */
[----:B------:R-:W-:Y:S01]  /*2ac0*/  STL [R1+0x584], R64 ;  /* 0x0005844001007387 */ /* 0x000fe20000100800 */
[----:B0-----:R-:W-:-:S03]  /*2ad0*/  LOP3.LUT R61, R12, 0x62, RZ, 0xfc, !PT ;  /* 0x000000620c3d7812 */ /* 0x001fc600078efcff */
[----:B---3--:R0:W-:Y:S01]  /*2ae0*/  STL [R1+0x380], R59 ;  /* 0x0003803b01007387 */ /* 0x0081e20000100800 */
[----:B------:R-:W-:Y:S02]  /*2af0*/  ISETP.LT.AND P1, PT, R61, UR13, P1 ;  /* 0x0000000d3d007c0c */ /* 0x000fe40008f21270 */
[C---:B------:R-:W-:Y:S02]  /*2b00*/  LOP3.LUT R61, R12.reuse, 0x72, RZ, 0xfc, !PT ;  /* 0x000000720c3d7812 */ /* 0x040fe400078efcff */
[----:B0-----:R-:W-:-:S04]  /*2b10*/  LOP3.LUT R59, R12, 0x6a, RZ, 0xfc, !PT ;  /* 0x0000006a0c3b7812 */ /* 0x001fc800078efcff */
[----:B------:R-:W-:Y:S01]  /*2b20*/  ISETP.LT.AND P0, PT, R59, UR13, P0 ;  /* 0x0000000d3b007c0c */ /* 0x000fe20008701270 */
[----:B------:R0:W-:Y:S01]  /*2b30*/  STL [R1+0x5c0], R30 ;  /* 0x0005c01e01007387 */ /* 0x0001e20000100800 */
[----:B------:R-:W-:Y:S02]  /*2b40*/  LEA R59, P6, R29, R11, 0x1 ;  /* 0x0000000b1d3b7211 */ /* 0x000fe400078c08ff */
[----:B------:R-:W-:Y:S01]  /*2b50*/  ISETP.LT.AND P5, PT, R61, UR13, P5 ;  /* 0x0000000d3d007c0c */ /* 0x000fe2000afa1270 */
[----:B------:R0:W2:Y:S01]  /*2b60*/  @P1 LDG.E.U16 R63, desc[UR24][R30.64] ;  /* 0x000000181e3f1981 */ /* 0x0000a2000c1e1500 */
[----:B------:R-:W-:-:S03]  /*2b70*/  LEA.HI.X.SX32 R61, R29, R6, 0x1, P6 ;  /* 0x000000061d3d7211 */ /* 0x000fc600030f0eff */
[----:B------:R-:W-:Y:S04]  /*2b80*/  STL [R1+0x5d8], R59 ;  /* 0x0005d83b01007387 */ /* 0x000fe80000100800 */
[----:B------:R1:W-:Y:S01]  /*2b90*/  STL [R1+0x5bc], R31 ;  /* 0x0005bc1f01007387 */ /* 0x0003e20000100800 */
[----:B0-----:R-:W-:Y:S02]  /*2ba0*/  @P0 IMAD.MOV.U32 R30, RZ, RZ, R59 ;  /* 0x000000ffff1e0224 */ /* 0x001fe400078e003b */
[----:B-1----:R-:W-:-:S05]  /*2bb0*/  @P0 IMAD.MOV.U32 R31, RZ, RZ, R61 ;  /* 0x000000ffff1f0224 */ /* 0x002fca00078e003d */
[----:B------:R-:W3:Y:S01]  /*2bc0*/  @P0 LDG.E.U16 R19, desc[UR24][R30.64] ;  /* 0x000000181e130981 */ /* 0x000ee2000c1e1500 */
[-C--:B------:R-:W-:Y:S02]  /*2bd0*/  LEA R29, P1, R28, R11.reuse, 0x1 ;  /* 0x0000000b1c1d7211 */ /* 0x080fe400078208ff */
[----:B------:R-:W-:Y:S01]  /*2be0*/  LOP3.LUT R62, R12, 0x7a, RZ, 0xfc, !PT ;  /* 0x0000007a0c3e7812 */ /* 0x000fe200078efcff */
[----:B------:R0:W-:Y:S01]  /*2bf0*/  STL [R1+0x5d4], R61 ;  /* 0x0005d43d01007387 */ /* 0x0001e20000100800 */
[----:B------:R-:W-:Y:S02]  /*2c00*/  LEA.HI.X.SX32 R28, R28, R6, 0x1, P1 ;  /* 0x000000061c1c7211 */ /* 0x000fe400008f0eff */
[----:B------:R-:W-:Y:S02]  /*2c10*/  PLOP3.LUT P4, PT, PT, PT, UP1, 0x80, 0x8 ;  /* 0x000000000008781c */ /* 0x000fe40003f8f018 */
[----:B------:R-:W-:Y:S02]  /*2c20*/  LEA R59, P0, R18, R11, 0x1 ;  /* 0x0000000b123b7211 */ /* 0x000fe400078008ff */
[----:B------:R-:W-:-:S02]  /*2c30*/  ISETP.LT.AND P4, PT, R62, UR13, P4 ;  /* 0x0000000d3e007c0c */ /* 0x000fc4000a781270 */
[----:B------:R-:W-:Y:S02]  /*2c40*/  PRMT R46, RZ, 0x7610, R46 ;  /* 0x00007610ff2e7816 */ /* 0x000fe4000000002e */
[----:B0-----:R-:W-:Y:S02]  /*2c50*/  LEA.HI.X.SX32 R61, R18, R6, 0x1, P0 ;  /* 0x00000006123d7211 */ /* 0x001fe400000f0eff */
[----:B------:R-:W-:Y:S01]  /*2c60*/  PRMT R45, RZ, 0x7610, R45 ;  /* 0x00007610ff2d7816 */ /* 0x000fe2000000002d */
[----:B---3--:R-:W-:Y:S04]  /*2c70*/  STL [R1+0x38c], R19 ;  /* 0x00038c1301007387 */ /* 0x008fe80000100800 */
[----:B------:R0:W-:Y:S04]  /*2c80*/  STL [R1+0x5f0], R29 ;  /* 0x0005f01d01007387 */ /* 0x0001e80000100800 */
[----:B------:R-:W-:Y:S01]  /*2c90*/  STL [R1+0x608], R59 ;  /* 0x0006083b01007387 */ /* 0x000fe20000100800 */
[----:B0-----:R-:W-:-:S03]  /*2ca0*/  @P5 LOP3.LUT R29, R29, R28, RZ, 0x3c, !PT ;  /* 0x0000001c1d1d5212 */ /* 0x001fc600078e3cff */
[----:B------:R0:W-:Y:S02]  /*2cb0*/  STL [R1+0x5ec], R28 ;  /* 0x0005ec1c01007387 */ /* 0x0001e40000100800 */
[----:B0-----:R-:W-:-:S04]  /*2cc0*/  @P5 LOP3.LUT R28, R29, R28, RZ, 0x3c, !PT ;  /* 0x0000001c1d1c5212 */ /* 0x001fc800078e3cff */
[----:B------:R-:W-:-:S05]  /*2cd0*/  @P5 LOP3.LUT R29, R29, R28, RZ, 0x3c, !PT ;  /* 0x0000001c1d1d5212 */ /* 0x000fca00078e3cff */
[----:B------:R0:W3:Y:S02]  /*2ce0*/  @P5 LDG.E.U16 R46, desc[UR24][R28.64] ;  /* 0x000000181c2e5981 */ /* 0x0000e4000c1e1500 */
[----:B0-----:R-:W-:Y:S02]  /*2cf0*/  @P4 IMAD.MOV.U32 R28, RZ, RZ, R59 ;  /* 0x000000ffff1c4224 */ /* 0x001fe400078e003b */
[----:B------:R-:W-:-:S05]  /*2d00*/  @P4 IMAD.MOV.U32 R29, RZ, RZ, R61 ;  /* 0x000000ffff1d4224 */ /* 0x000fca00078e003d */
[----:B------:R-:W4:Y:S01]  /*2d10*/  @P4 LDG.E.U16 R45, desc[UR24][R28.64] ;  /* 0x000000181c2d4981 */ /* 0x000f22000c1e1500 */
[----:B------:R-:W-:Y:S02]  /*2d20*/  PLOP3.LUT P1, PT, PT, PT, UP1, 0x80, 0x8 ;  /* 0x000000000008781c */ /* 0x000fe40003f2f018 */
[----:B------:R-:W-:Y:S02]  /*2d30*/  PLOP3.LUT P0, PT, PT, PT, UP1, 0x80, 0x8 ;  /* 0x000000000008781c */ /* 0x000fe40003f0f018 */
[----:B------:R-:W-:Y:S02]  /*2d40*/  PLOP3.LUT P5, PT, PT, PT, UP1, 0x80, 0x8 ;  /* 0x000000000008781c */ /* 0x000fe40003faf018 */
[----:B------:R-:W-:Y:S02]  /*2d50*/  PRMT R60, RZ, 0x7610, R60 ;  /* 0x00007610ff3c7816 */ /* 0x000fe4000000003c */
[----:B------:R-:W-:Y:S01]  /*2d60*/  PRMT R40, RZ, 0x7610, R40 ;  /* 0x00007610ff287816 */ /* 0x000fe20000000028 */
[----:B---3--:R0:W-:Y:S04]  /*2d70*/  STL [R1+0x1d8], R46 ;  /* 0x0001d82e01007387 */ /* 0x0081e80000100800 */
[----:B------:R1:W-:Y:S01]  /*2d80*/  STL [R1+0x604], R61 ;  /* 0x0006043d01007387 */ /* 0x0003e20000100800 */
[----:B0-----:R-:W-:-:S04]  /*2d90*/  LOP3.LUT R46, R12, 0x4, RZ, 0xfc, !PT ;  /* 0x000000040c2e7812 */ /* 0x001fc800078efcff */
[----:B------:R-:W-:Y:S01]  /*2da0*/  ISETP.LT.AND P1, PT, R46, UR13, P1 ;  /* 0x0000000d2e007c0c */ /* 0x000fe20008f21270 */
[----:B----4-:R0:W-:Y:S01]  /*2db0*/  STL [R1+0x364], R45 ;  /* 0x0003642d01007387 */ /* 0x0101e20000100800 */
[C---:B-1----:R-:W-:Y:S02]  /*2dc0*/  LEA R61, P4, R23.reuse, R11, 0x1 ;  /* 0x0000000b173d7211 */ /* 0x042fe400078808ff */
[C---:B------:R-:W-:Y:S02]  /*2dd0*/  LOP3.LUT R46, R12.reuse, 0x14, RZ, 0xfc, !PT ;  /* 0x000000140c2e7812 */ /* 0x040fe400078efcff */
[----:B0-----:R-:W-:Y:S02]  /*2de0*/  LOP3.LUT R45, R12, 0xc, RZ, 0xfc, !PT ;  /* 0x0000000c0c2d7812 */ /* 0x001fe400078efcff */
[----:B------:R-:W-:Y:S02]  /*2df0*/  LEA.HI.X.SX32 R62, R23, R6, 0x1, P4 ;  /* 0x00000006173e7211 */ /* 0x000fe400020f0eff */
[----:B------:R-:W-:-:S02]  /*2e00*/  ISETP.LT.AND P0, PT, R45, UR13, P0 ;  /* 0x0000000d2d007c0c */ /* 0x000fc40008701270 */
[----:B------:R-:W-:Y:S02]  /*2e10*/  LEA R45, P6, R22, R11, 0x1 ;  /* 0x0000000b162d7211 */ /* 0x000fe400078c08ff */
[----:B------:R-:W-:Y:S01]  /*2e20*/  ISETP.LT.AND P5, PT, R46, UR13, P5 ;  /* 0x0000000d2e007c0c */ /* 0x000fe2000afa1270 */
[----:B------:R-:W-:Y:S01]  /*2e30*/  @P1 IMAD.MOV.U32 R23, RZ, RZ, R62 ;  /* 0x000000ffff171224 */ /* 0x000fe200078e003e */
[----:B------:R-:W-:Y:S01]  /*2e40*/  LEA.HI.X.SX32 R46, R22, R6, 0x1, P6 ;  /* 0x00000006162e7211 */ /* 0x000fe200030f0eff */
[----:B------:R-:W-:-:S05]  /*2e50*/  @P1 IMAD.MOV.U32 R22, RZ, RZ, R61 ;  /* 0x000000ffff161224 */ /* 0x000fca00078e003d */
[----:B------:R0:W3:Y:S02]  /*2e60*/  @P1 LDG.E.U16 R60, desc[UR24][R22.64] ;  /* 0x00000018163c1981 */ /* 0x0000e4000c1e1500 */
[----:B0-----:R-:W-:Y:S02]  /*2e70*/  @P0 IMAD.MOV.U32 R22, RZ, RZ, R45 ;  /* 0x000000ffff160224 */ /* 0x001fe400078e002d */
[----:B------:R-:W-:-:S05]  /*2e80*/  @P0 IMAD.MOV.U32 R23, RZ, RZ, R46 ;  /* 0x000000ffff170224 */ /* 0x000fca00078e002e */
[----:B------:R-:W4:Y:S01]  /*2e90*/  @P0 LDG.E.U16 R40, desc[UR24][R22.64] ;  /* 0x0000001816280981 */ /* 0x000f22000c1e1500 */
[----:B------:R-:W-:Y:S02]  /*2ea0*/  LOP3.LUT R59, R12, 0x1c, RZ, 0xfc, !PT ;  /* 0x0000001c0c3b7812 */ /* 0x000fe400078efcff */
[----:B------:R-:W-:Y:S01]  /*2eb0*/  PLOP3.LUT P4, PT, PT, PT, UP1, 0x80, 0x8 ;  /* 0x000000000008781c */ /* 0x000fe20003f8f018 */
[----:B--2---:R-:W-:Y:S03]  /*2ec0*/  STL [R1+0x258], R63 ;  /* 0x0002583f01007387 */ /* 0x004fe60000100800 */
[----:B------:R-:W-:Y:S01]  /*2ed0*/  ISETP.LT.AND P4, PT, R59, UR13, P4 ;  /* 0x0000000d3b007c0c */ /* 0x000fe2000a781270 */
[----:B------:R-:W-:Y:S01]  /*2ee0*/  STL [R1+0x28], R61 ;  /* 0x0000283d01007387 */ /* 0x000fe20000100800 */
[----:B------:R-:W-:-:S03]  /*2ef0*/  LEA R59, P1, R21, R11, 0x1 ;  /* 0x0000000b153b7211 */ /* 0x000fc600078208ff */
[----:B------:R0:W-:Y:S01]  /*2f00*/  STL [R1+0x48], R45 ;  /* 0x0000482d01007387 */ /* 0x0001e20000100800 */
[----:B------:R-:W-:-:S03]  /*2f10*/  PRMT R58, RZ, 0x7610, R58 ;  /* 0x00007610ff3a7816 */ /* 0x000fc6000000003a */
[----:B------:R-:W-:Y:S01]  /*2f20*/  STL [R1+0x24], R62 ;  /* 0x0000243e01007387 */ /* 0x000fe20000100800 */
[----:B------:R-:W-:Y:S02]  /*2f30*/  LEA.HI.X.SX32 R21, R21, R6, 0x1, P1 ;  /* 0x0000000615157211 */ /* 0x000fe400008f0eff */
[----:B0-----:R-:W-:Y:S01]  /*2f40*/  LEA R45, P0, R20, R11, 0x1 ;  /* 0x0000000b142d7211 */ /* 0x001fe200078008ff */
[----:B------:R0:W-:Y:S01]  /*2f50*/  STL [R1+0x44], R46 ;  /* 0x0000442e01007387 */ /* 0x0001e20000100800 */
[----:B------:R-:W-:-:S03]  /*2f60*/  PRMT R44, RZ, 0x7610, R44 ;  /* 0x00007610ff2c7816 */ /* 0x000fc6000000002c */
[----:B------:R-:W-:Y:S01]  /*2f70*/  STL [R1+0x68], R59 ;  /* 0x0000683b01007387 */ /* 0x000fe20000100800 */
[----:B0-----:R-:W-:Y:S01]  /*2f80*/  LEA.HI.X.SX32 R46, R20, R6, 0x1, P0 ;  /* 0x00000006142e7211 */ /* 0x001fe200000f0eff */
[----:B------:R-:W-:Y:S02]  /*2f90*/  @P5 IMAD.MOV.U32 R20, RZ, RZ, R59 ;  /* 0x000000ffff145224 */ /* 0x000fe400078e003b */
[----:B------:R-:W-:Y:S01]  /*2fa0*/  STL [R1+0x88], R45 ;  /* 0x0000882d01007387 */ /* 0x000fe20000100800 */
[----:B------:R-:W-:-:S03]  /*2fb0*/  PLOP3.LUT P0, PT, PT, PT, UP1, 0x80, 0x8 ;  /* 0x000000000008781c */ /* 0x000fc60003f0f018 */
[----:B------:R0:W-:Y:S04]  /*2fc0*/  STL [R1+0x64], R21 ;  /* 0x0000641501007387 */ /* 0x0001e80000100800 */
[----:B------:R1:W2:Y:S02]  /*2fd0*/  @P5 LDG.E.U16 R58, desc[UR24][R20.64] ;  /* 0x00000018143a5981 */ /* 0x0002a4000c1e1500 */
[----:B-1----:R-:W-:Y:S02]  /*2fe0*/  @P4 IMAD.MOV.U32 R20, RZ, RZ, R45 ;  /* 0x000000ffff144224 */ /* 0x002fe400078e002d */
[----:B0-----:R-:W-:-:S05]  /*2ff0*/  @P4 IMAD.MOV.U32 R21, RZ, RZ, R46 ;  /* 0x000000ffff154224 */ /* 0x001fca00078e002e */
[----:B------:R0:W2:Y:S01]  /*3000*/  @P4 LDG.E.U16 R44, desc[UR24][R20.64] ;  /* 0x00000018142c4981 */ /* 0x0000a2000c1e1500 */
[----:B------:R-:W-:Y:S02]  /*3010*/  PRMT R43, RZ, 0x7610, R43 ;  /* 0x00007610ff2b7816 */ /* 0x000fe4000000002b */
[----:B0-----:R-:W-:-:S04]  /*3020*/  LEA R20, P5, R17, R11, 0x1 ;  /* 0x0000000b11147211 */ /* 0x001fc800078a08ff */
[----:B------:R-:W-:Y:S01]  /*3030*/  LEA.HI.X.SX32 R21, R17, R6, 0x1, P5 ;  /* 0x0000000611157211 */ /* 0x000fe200028f0eff */
[----:B----4-:R0:W-:Y:S02]  /*3040*/  STL [R1+0x320], R40 ;  /* 0x0003202801007387 */ /* 0x0101e40000100800 */
[----:B0-----:R-:W-:-:S04]  /*3050*/  LOP3.LUT R40, R12, 0x24, RZ, 0xfc, !PT ;  /* 0x000000240c287812 */ /* 0x001fc800078efcff */
[----:B------:R-:W-:-:S13]  /*3060*/  ISETP.LT.AND P4, PT, R40, UR13, P0 ;  /* 0x0000000d28007c0c */ /* 0x000fda0008781270 */
[----:B------:R-:W4:Y:S01]  /*3070*/  @P4 LDG.E.U16 R43, desc[UR24][R20.64] ;  /* 0x00000018142b4981 */ /* 0x000f22000c1e1500 */
[----:B------:R-:W-:Y:S02]  /*3080*/  LOP3.LUT R45, R12, 0x2c, RZ, 0xfc, !PT ;  /* 0x0000002c0c2d7812 */ /* 0x000fe400078efcff */
[----:B------:R-:W-:Y:S01]  /*3090*/  PLOP3.LUT P1, PT, PT, PT, UP1, 0x80, 0x8 ;  /* 0x000000000008781c */ /* 0x000fe20003f2f018 */
[----:B------:R-:W-:Y:S03]  /*30a0*/  STL [R1+0x84], R46 ;  /* 0x0000842e01007387 */ /* 0x000fe60000100800 */
[----:B------:R-:W-:Y:S02]  /*30b0*/  ISETP.LT.AND P1, PT, R45, UR13, P1 ;  /* 0x0000000d2d007c0c */ /* 0x000fe40008f21270 */
[----:B------:R-:W-:-:S04]  /*30c0*/  LEA R17, P6, R16, R11, 0x1 ;  /* 0x0000000b10117211 */ /* 0x000fc800078c08ff */
[----:B------:R-:W-:Y:S02]  /*30d0*/  LEA.HI.X.SX32 R16, R16, R6, 0x1, P6 ;  /* 0x0000000610107211 */ /* 0x000fe400030f0eff */
[----:B------:R-:W-:Y:S01]  /*30e0*/  PRMT R42, RZ, 0x7610, R42 ;  /* 0x00007610ff2a7816 */ /* 0x000fe2000000002a */
[----:B--2---:R-:W-:Y:S04]  /*30f0*/  STL [R1+0x218], R44 ;  /* 0x0002182c01007387 */ /* 0x004fe80000100800 */
[----:B---3--:R-:W-:Y:S04]  /*3100*/  STL [R1+0x324], R60 ;  /* 0x0003243c01007387 */ /* 0x008fe80000100800 */
[----:B------:R-:W-:Y:S04]  /*3110*/  STL [R1+0xa8], R20 ;  /* 0x0000a81401007387 */ /* 0x000fe80000100800 */
[----:B------:R-:W-:Y:S04]  /*3120*/  STL [R1+0xa4], R21 ;  /* 0x0000a41501007387 */ /* 0x000fe80000100800 */
[----:B------:R0:W-:Y:S02]  /*3130*/  STL [R1+0x4c8], R17 ;  /* 0x0004c81101007387 */ /* 0x0001e40000100800 */
[----:B0-----:R-:W-:-:S02]  /*3140*/  @P1 LOP3.LUT R17, R17, R16, RZ, 0x3c, !PT ;  /* 0x0000001011111212 */ /* 0x001fc400078e3cff */
[----:B----4-:R0:W-:Y:S04]  /*3150*/  STL [R1+0x314], R43 ;  /* 0x0003142b01007387 */ /* 0x0101e80000100800 */
[----:B------:R-:W-:Y:S01]  /*3160*/  STL [R1+0x31c], R58 ;  /* 0x00031c3a01007387 */ /* 0x000fe20000100800 */
[----:B0-----:R-:W-:-:S05]  /*3170*/  LEA R43, P4, R15, R11, 0x1 ;  /* 0x0000000b0f2b7211 */ /* 0x001fca00078808ff */
[----:B------:R-:W-:Y:S04]  /*3180*/  STL [R1+0x4e8], R43 ;  /* 0x0004e82b01007387 */ /* 0x000fe80000100800 */
[----:B------:R0:W-:Y:S02]  /*3190*/  STL [R1+0x4c4], R16 ;  /* 0x0004c41001007387 */ /* 0x0001e40000100800 */
[----:B0-----:R-:W-:-:S04]  /*31a0*/  @P1 LOP3.LUT R16, R17, R16, RZ, 0x3c, !PT ;  /* 0x0000001011101212 */ /* 0x001fc800078e3cff */
[----:B------:R-:W-:-:S05]  /*31b0*/  @P1 LOP3.LUT R17, R17, R16, RZ, 0x3c, !PT ;  /* 0x0000001011111212 */ /* 0x000fca00078e3cff */
        /* <DEDUP_REMOVED lines=23> */
[----:B------:R-:W-:Y:S02]  /*3330*/  PLOP3.LUT P5, PT, PT, PT, UP1, 0x80, 0x8 ;  /* 0x000000000008781c */ /* 0x000fe40003faf018 */
[----:B------:R-:W-:Y:S02]  /*3340*/  PRMT R41, RZ, 0x7610, R41 ;  /* 0x00007610ff297816 */ /* 0x000fe40000000029 */
[----:B0-----:R-:W-:-:S04]  /*3350*/  LEA R14, P4, R13, R11, 0x1 ;  /* 0x0000000b0d0e7211 */ /* 0x001fc800078808ff */
[----:B------:R-:W-:Y:S02]  /*3360*/  LEA.HI.X.SX32 R15, R13, R6, 0x1, P4 ;  /* 0x000000060d0f7211 */ /* 0x000fe400020f0eff */
        /* <DEDUP_REMOVED lines=18> */
[----:B------:R0:W3:Y:S01]  /*3490*/  @P0 LDG.E.U16 R29, desc[UR24][R14.64] ;  /* 0x000000180e1d0981 */ /* 0x0000e2000c1e1500 */
[----:B------:R-:W-:Y:S02]  /*34a0*/  LOP3.LUT R40, R12, 0x5c, RZ, 0xfc, !PT ;  /* 0x0000005c0c287812 */ /* 0x000fe400078efcff */
[----:B------:R-:W-:-:S04]  /*34b0*/  PLOP3.LUT P4, PT, PT, PT, UP1, 0x80, 0x8 ;  /* 0x000000000008781c */ /* 0x000fc80003f8f018 */
[----:B------:R-:W-:Y:S02]  /*34c0*/  ISETP.LT.AND P4, PT, R40, UR13, P4 ;  /* 0x0000000d28007c0c */ /* 0x000fe4000a781270 */
[CC--:B------:R-:W-:Y:S02]  /*34d0*/  LEA R40, P1, R36.reuse, R11.reuse, 0x1 ;  /* 0x0000000b24287211 */ /* 0x0c0fe400078208ff */
[----:B------:R-:W-:Y:S02]  /*34e0*/  LEA R37, P0, R25, R11, 0x1 ;  /* 0x0000000b19257211 */ /* 0x000fe400078008ff */
[----:B------:R-:W-:Y:S01]  /*34f0*/  LEA.HI.X.SX32 R36, R36, R6, 0x1, P1 ;  /* 0x0000000624247211 */ /* 0x000fe200008f0eff */
[----:B------:R1:W-:Y:S01]  /*3500*/  STL [R1+0x544], R38 ;  /* 0x0005442601007387 */ /* 0x0003e20000100800 */
[----:B------:R-:W-:Y:S01]  /*3510*/  PRMT R39, RZ, 0x7610, R39 ;  /* 0x00007610ff277816 */ /* 0x000fe20000000027 */
[----:B0-----:R-:W-:Y:S02]  /*3520*/  @P5 IMAD.MOV.U32 R14, RZ, RZ, R40 ;  /* 0x000000ffff0e5224 */ /* 0x001fe400078e0028 */
[----:B------:R-:W-:Y:S01]  /*3530*/  @P5 IMAD.MOV.U32 R15, RZ, RZ, R36 ;  /* 0x000000ffff0f5224 */ /* 0x000fe200078e0024 */
[----:B------:R-:W-:Y:S01]  /*3540*/  STL [R1+0x570], R40 ;  /* 0x0005702801007387 */ /* 0x000fe20000100800 */
[----:B------:R-:W-:-:S02]  /*3550*/  PRMT R35, RZ, 0x7610, R35 ;  /* 0x00007610ff237816 */ /* 0x000fc40000000023 */
[----:B-1----:R-:W-:Y:S01]  /*3560*/  LEA.HI.X.SX32 R38, R25, R6, 0x1, P0 ;  /* 0x0000000619267211 */ /* 0x002fe200000f0eff */
[----:B------:R-:W-:Y:S01]  /*3570*/  STL [R1+0x590], R37 ;  /* 0x0005902501007387 */ /* 0x000fe20000100800 */
[----:B------:R-:W-:-:S03]  /*3580*/  PLOP3.LUT P0, PT, PT, PT, UP1, 0x80, 0x8 ;  /* 0x000000000008781c */ /* 0x000fc60003f0f018 */
[----:B------:R0:W4:Y:S04]  /*3590*/  @P5 LDG.E.U16 R39, desc[UR24][R14.64] ;  /* 0x000000180e275981 */ /* 0x000128000c1e1500 */
[----:B------:R-:W-:Y:S01]  /*35a0*/  STL [R1+0x56c], R36 ;  /* 0x00056c2401007387 */ /* 0x000fe20000100800 */
[----:B0-----:R-:W-:Y:S02]  /*35b0*/  @P4 IMAD.MOV.U32 R14, RZ, RZ, R37 ;  /* 0x000000ffff0e4224 */ /* 0x001fe400078e0025 */
[----:B------:R-:W-:-:S05]  /*35c0*/  @P4 IMAD.MOV.U32 R15, RZ, RZ, R38 ;  /* 0x000000ffff0f4224 */ /* 0x000fca00078e0026 */
[----:B------:R0:W2:Y:S01]  /*35d0*/  @P4 LDG.E.U16 R35, desc[UR24][R14.64] ;  /* 0x000000180e234981 */ /* 0x0000a2000c1e1500 */
[----:B------:R-:W-:Y:S02]  /*35e0*/  PRMT R32, RZ, 0x7610, R32 ;  /* 0x00007610ff207816 */ /* 0x000fe40000000020 */
[----:B0-----:R-:W-:-:S04]  /*35f0*/  LEA R14, P5, R33, R11, 0x1 ;  /* 0x0000000b210e7211 */ /* 0x001fc800078a08ff */
[----:B------:R-:W-:Y:S01]  /*3600*/  LEA.HI.X.SX32 R15, R33, R6, 0x1, P5 ;  /* 0x00000006210f7211 */ /* 0x000fe200028f0eff */
[----:B---3--:R0:W-:Y:S02]  /*3610*/  STL [R1+0x294], R29 ;  /* 0x0002941d01007387 */ /* 0x0081e40000100800 */
[----:B0-----:R-:W-:-:S04]  /*3620*/  LOP3.LUT R29, R12, 0x64, RZ, 0xfc, !PT ;  /* 0x000000640c1d7812 */ /* 0x001fc800078efcff */
[----:B------:R-:W-:-:S13]  /*3630*/  ISETP.LT.AND P4, PT, R29, UR13, P0 ;  /* 0x0000000d1d007c0c */ /* 0x000fda0008781270 */
[----:B------:R0:W3:Y:S01]  /*3640*/  @P4 LDG.E.U16 R32, desc[UR24][R14.64] ;  /* 0x000000180e204981 */ /* 0x0000e2000c1e1500 */
[----:B------:R-:W-:-:S03]  /*3650*/  PLOP3.LUT P0, PT, PT, PT, UP1, 0x80, 0x8 ;  /* 0x000000000008781c */ /* 0x000fc60003f0f018 */
[----:B------:R-:W-:Y:S01]  /*3660*/  STL [R1+0x58c], R38 ;  /* 0x00058c2601007387 */ /* 0x000fe20000100800 */
[----:B------:R-:W-:Y:S02]  /*3670*/  LOP3.LUT R36, R12, 0x6c, RZ, 0xfc, !PT ;  /* 0x0000006c0c247812 */ /* 0x000fe400078efcff */
[----:B------:R-:W-:-:S04]  /*3680*/  PLOP3.LUT P1, PT, PT, PT, UP1, 0x80, 0x8 ;  /* 0x000000000008781c */ /* 0x000fc80003f2f018 */
[----:B------:R-:W-:Y:S01]  /*3690*/  ISETP.LT.AND P1, PT, R36, UR13, P1 ;  /* 0x0000000d24007c0c */ /* 0x000fe20008f21270 */
[----:B--2---:R1:W-:Y:S02]  /*36a0*/  STL [R1+0x2d4], R35 ;  /* 0x0002d42301007387 */ /* 0x0043e40000100800 */
[----:B-1----:R-:W-:Y:S02]  /*36b0*/  LOP3.LUT R35, R12, 0x74, RZ, 0xfc, !PT ;  /* 0x000000740c237812 */ /* 0x002fe400078efcff */
[----:B------:R-:W-:Y:S02]  /*36c0*/  STL [R1+0x298], R41 ;  /* 0x0002982901007387 */ /* 0x000fe40000100800 */
[----:B------:R-:W-:Y:S02]  /*36d0*/  ISETP.LT.AND P0, PT, R35, UR13, P0 ;  /* 0x0000000d23007c0c */ /* 0x000fe40008701270 */
[C---:B------:R-:W-:Y:S01]  /*36e0*/  LEA R35, P6, R26.reuse, R11, 0x1 ;  /* 0x0000000b1a237211 */ /* 0x040fe200078c08ff */
[----:B------:R0:W-:Y:S04]  /*36f0*/  STL [R1+0x5c8], R14 ;  /* 0x0005c80e01007387 */ /* 0x0001e80000100800 */
[----:B------:R1:W-:Y:S04]  /*3700*/  STL [R1+0x5c4], R15 ;  /* 0x0005c40f01007387 */ /* 0x0003e80000100800 */
[----:B------:R-:W-:Y:S01]  /*3710*/  STL [R1+0x5e0], R35 ;  /* 0x0005e02301007387 */ /* 0x000fe20000100800 */
[----:B0-----:R-:W-:-:S02]  /*3720*/  LEA.HI.X.SX32 R14, R26, R6, 0x1, P6 ;  /* 0x000000061a0e7211 */ /* 0x001fc400030f0eff */
[----:B------:R-:W-:-:S03]  /*3730*/  PRMT R31, RZ, 0x7610, R31 ;  /* 0x00007610ff1f7816 */ /* 0x000fc6000000001f */
[----:B-1----:R-:W-:Y:S01]  /*3740*/  @P1 IMAD.MOV.U32 R15, RZ, RZ, R14 ;  /* 0x000000ffff0f1224 */ /* 0x002fe200078e000e */
[----:B------:R-:W-:Y:S01]  /*3750*/  PRMT R27, RZ, 0x7610, R27 ;  /* 0x00007610ff1b7816 */ /* 0x000fe2000000001b */
[----:B---3--:R0:W-:Y:S04]  /*3760*/  STL [R1+0x2e0], R32 ;  /* 0x0002e02001007387 */ /* 0x0081e80000100800 */
[----:B----4-:R-:W-:Y:S01]  /*3770*/  STL [R1+0x2d8], R39 ;  /* 0x0002d82701007387 */ /* 0x010fe20000100800 */
[----:B0-----:R-:W-:-:S05]  /*3780*/  LEA R32, P4, R34, R11, 0x1 ;  /* 0x0000000b22207211 */ /* 0x001fca00078808ff */
[----:B------:R-:W-:Y:S04]  /*3790*/  STL [R1+0x5f8], R32 ;  /* 0x0005f82001007387 */ /* 0x000fe80000100800 */
[----:B------:R0:W-:Y:S02]  /*37a0*/  STL [R1+0x5dc], R14 ;  /* 0x0005dc0e01007387 */ /* 0x0001e40000100800 */
[----:B0-----:R-:W-:-:S05]  /*37b0*/  @P1 IMAD.MOV.U32 R14, RZ, RZ, R35 ;  /* 0x000000ffff0e1224 */ /* 0x001fca00078e0023 */
[----:B------:R0:W2:Y:S01]  /*37c0*/  @P1 LDG.E.U16 R31, desc[UR24][R14.64] ;  /* 0x000000180e1f1981 */ /* 0x0000a2000c1e1500 */
[----:B------:R-:W-:Y:S01]  /*37d0*/  LEA.HI.X.SX32 R33, R34, R6, 0x1, P4 ;  /* 0x0000000622217211 */ /* 0x000fe200020f0eff */
[----:B0-----:R-:W-:-:S04]  /*37e0*/  @P0 IMAD.MOV.U32 R14, RZ, RZ, R32 ;  /* 0x000000ffff0e0224 */ /* 0x001fc800078e0020 */
[----:B------:R-:W-:-:S05]  /*37f0*/  @P0 IMAD.MOV.U32 R15, RZ, RZ, R33 ;  /* 0x000000ffff0f0224 */ /* 0x000fca00078e0021 */
[----:B------:R0:W3:Y:S01]  /*3800*/  @P0 LDG.E.U16 R27, desc[UR24][R14.64] ;  /* 0x000000180e1b0981 */ /* 0x0000e2000c1e1500 */
[----:B------:R-:W-:Y:S01]  /*3810*/  IMAD.U32 R19, RZ, RZ, UR14 ;  /* 0x0000000eff137e24 */ /* 0x000fe2000f8e00ff */
[----:B------:R-:W-:Y:S02]  /*3820*/  LOP3.LUT R29, R12, 0x7c, RZ, 0xfc, !PT ;  /* 0x0000007c0c1d7812 */ /* 0x000fe400078efcff */
[----:B------:R-:W-:Y:S01]  /*3830*/  PLOP3.LUT P5, PT, PT, PT, UP1, 0x80, 0x8 ;  /* 0x000000000008781c */ /* 0x000fe20003faf018 */
[----:B------:R-:W-:-:S03]  /*3840*/  IMAD R19, R19, 0x2, R18 ;  /* 0x0000000213137824 */ /* 0x000fc600078e0212 */
[----:B------:R-:W-:Y:S02]  /*3850*/  ISETP.LT.AND P5, PT, R29, UR13, P5 ;  /* 0x0000000d1d007c0c */ /* 0x000fe4000afa1270 */
[----:B------:R-:W-:-:S05]  /*3860*/  LEA R29, P6, R19, R11, 0x1 ;  /* 0x0000000b131d7211 */ /* 0x000fca00078c08ff */
[----:B------:R-:W-:Y:S04]  /*3870*/  STL [R1+0x610], R29 ;  /* 0x0006101d01007387 */ /* 0x000fe80000100800 */
[----:B------:R-:W-:Y:S01]  /*3880*/  STL [R1+0x5f4], R33 ;  /* 0x0005f42101007387 */ /* 0x000fe20000100800 */
[----:B------:R-:W-:Y:S01]  /*3890*/  PRMT R26, RZ, 0x7610, R26 ;  /* 0x00007610ff1a7816 */ /* 0x000fe2000000001a */
[----:B0-----:R-:W-:Y:S01]  /*38a0*/  @P5 IMAD.MOV.U32 R14, RZ, RZ, R29 ;  /* 0x000000ffff0e5224 */ /* 0x001fe200078e001d */
[----:B------:R-:W-:Y:S02]  /*38b0*/  PLOP3.LUT P1, PT, PT, PT, UP1, 0x80, 0x8 ;  /* 0x000000000008781c */ /* 0x000fe40003f2f018 */
[----:B------:R-:W-:Y:S01]  /*38c0*/  PRMT R30, RZ, 0x7610, R30 ;  /* 0x00007610ff1e7816 */ /* 0x000fe2000000001e */
[----:B--2---:R0:W-:Y:S02]  /*38d0*/  STL [R1+0x2a0], R31 ;  /* 0x0002a01f01007387 */ /* 0x0041e40000100800 */
[----:B0-----:R-:W-:-:S05]  /*38e0*/  LEA.HI.X.SX32 R31, R19, R6, 0x1, P6 ;  /* 0x00000006131f7211 */ /* 0x001fca00030f0eff */
[----:B------:R-:W-:-:S05]  /*38f0*/  @P5 IMAD.MOV.U32 R15, RZ, RZ, R31 ;  /* 0x000000ffff0f5224 */ /* 0x000fca00078e001f */
[----:B------:R0:W2:Y:S04]  /*3900*/  @P5 LDG.E.U16 R26, desc[UR24][R14.64] ;  /* 0x000000180e1a5981 */ /* 0x0000a8000c1e1500 */
[----:B---3--:R1:W-:Y:S02]  /*3910*/  STL [R1+0x32c], R27 ;  /* 0x00032c1b01007387 */ /* 0x0083e40000100800 */
[----:B-1----:R-:W-:-:S04]  /*3920*/  LOP3.LUT R27, R12, 0x6, RZ, 0xfc, !PT ;  /* 0x000000060c1b7812 */ /* 0x002fc800078efcff */
[----:B------:R-:W-:Y:S02]  /*3930*/  ISETP.LT.AND P1, PT, R27, UR13, P1 ;  /* 0x0000000d1b007c0c */ /* 0x000fe40008f21270 */
[----:B0-----:R-:W-:-:S04]  /*3940*/  LEA R14, P4, R57, R11, 0x1 ;  /* 0x0000000b390e7211 */ /* 0x001fc800078808ff */
[----:B------:R-:W-:-:S07]  /*3950*/  LEA.HI.X.SX32 R15, R57, R6, 0x1, P4 ;  /* 0x00000006390f7211 */ /* 0x000fce00020f0eff */
[----:B------:R0:W3:Y:S01]  /*3960*/  @P1 LDG.E.U16 R30, desc[UR24][R14.64] ;  /* 0x000000180e1e1981 */ /* 0x0000e2000c1e1500 */
[----:B------:R-:W-:-:S03]  /*3970*/  PLOP3.LUT P0, PT, PT, PT, UP1, 0x80, 0x8 ;  /* 0x000000000008781c */ /* 0x000fc60003f0f018 */
[----:B------:R-:W-:Y:S01]  /*3980*/  STL [R1+0x60c], R31 ;  /* 0x00060c1f01007387 */ /* 0x000fe20000100800 */
[C---:B------:R-:W-:Y:S02]  /*3990*/  LOP3.LUT R27, R12.reuse, 0x26, RZ, 0xfc, !PT ;  /* 0x000000260c1b7812 */ /* 0x040fe400078efcff */
[----:B------:R-:W-:Y:S02]  /*39a0*/  PLOP3.LUT P5, PT, PT, PT, UP1, 0x80, 0x8 ;  /* 0x000000000008781c */ /* 0x000fe40003faf018 */
[----:B------:R-:W-:Y:S02]  /*39b0*/  LOP3.LUT R29, R12, 0x36, RZ, 0xfc, !PT ;  /* 0x000000360c1d7812 */ /* 0x000fe400078efcff */
[----:B------:R-:W-:Y:S02]  /*39c0*/  PLOP3.LUT P4, PT, PT, PT, UP1, 0x80, 0x8 ;  /* 0x000000000008781c */ /* 0x000fe40003f8f018 */
[----:B------:R-:W-:Y:S02]  /*39d0*/  ISETP.LT.AND P5, PT, R27, UR13, P5 ;  /* 0x0000000d1b007c0c */ /* 0x000fe4000afa1270 */
[----:B------:R-:W-:-:S02]  /*39e0*/  ISETP.LT.AND P4, PT, R29, UR13, P4 ;  /* 0x0000000d1d007c0c */ /* 0x000fc4000a781270 */
[----:B------:R-:W-:Y:S02]  /*39f0*/  LEA R29, P1, R48, R11, 0x1 ;  /* 0x0000000b301d7211 */ /* 0x000fe400078208ff */
[----:B------:R-:W-:Y:S02]  /*3a00*/  PRMT R13, RZ, 0x7610, R13 ;  /* 0x00007610ff0d7816 */ /* 0x000fe4000000000d */
[----:B------:R-:W-:Y:S02]  /*3a10*/  PRMT R28, RZ, 0x7610, R28 ;  /* 0x00007610ff1c7816 */ /* 0x000fe4000000001c */
[----:B------:R-:W-:Y:S01]  /*3a20*/  PRMT R21, RZ, 0x7610, R21 ;  /* 0x00007610ff157816 */ /* 0x000fe20000000015 */
[----:B--2---:R1:W-:Y:S02]  /*3a30*/  STL [R1+0x2b0], R26 ;  /* 0x0002b01a01007387 */ /* 0x0043e40000100800 */
[----:B-1----:R-:W-:-:S04]  /*3a40*/  LOP3.LUT R26, R12, 0x16, RZ, 0xfc, !PT ;  /* 0x000000160c1a7812 */ /* 0x002fc800078efcff */
[----:B------:R-:W-:Y:S02]  /*3a50*/  ISETP.LT.AND P0, PT, R26, UR13, P0 ;  /* 0x0000000d1a007c0c */ /* 0x000fe40008701270 */
[C---:B------:R-:W-:Y:S01]  /*3a60*/  LEA R26, P6, R47.reuse, R11, 0x1 ;  /* 0x0000000b2f1a7211 */ /* 0x040fe200078c08ff */
[----:B------:R0:W-:Y:S03]  /*3a70*/  STL [R1+0x30], R14 ;  /* 0x0000300e01007387 */ /* 0x0001e60000100800 */
[----:B------:R-:W-:Y:S01]  /*3a80*/  LEA.HI.X.SX32 R27, R47, R6, 0x1, P6 ;  /* 0x000000062f1b7211 */ /* 0x000fe200030f0eff */
[----:B------:R-:W-:Y:S04]  /*3a90*/  STL [R1+0x70], R26 ;  /* 0x0000701a01007387 */ /* 0x000fe80000100800 */
[----:B------:R1:W-:Y:S02]  /*3aa0*/  STL [R1+0x2c], R15 ;  /* 0x00002c0f01007387 */ /* 0x0003e40000100800 */
[----:B0-----:R-:W-:-:S02]  /*3ab0*/  @P0 IMAD.MOV.U32 R14, RZ, RZ, R26 ;  /* 0x000000ffff0e0224 */ /* 0x001fc400078e001a */
[----:B------:R-:W-:Y:S01]  /*3ac0*/  STL [R1+0x6c], R27 ;  /* 0x00006c1b01007387 */ /* 0x000fe20000100800 */
[----:B-1----:R-:W-:-:S03]  /*3ad0*/  @P0 IMAD.MOV.U32 R15, RZ, RZ, R27 ;  /* 0x000000ffff0f0224 */ /* 0x002fc600078e001b */
[----:B------:R-:W-:Y:S04]  /*3ae0*/  STL [R1+0xb0], R29 ;  /* 0x0000b01d01007387 */ /* 0x000fe80000100800 */
[----:B---3--:R0:W-:Y:S04]  /*3af0*/  STL [R1+0x29c], R30 ;  /* 0x00029c1e01007387 */ /* 0x0081e80000100800 */
[----:B------:R1:W2:Y:S01]  /*3b00*/  @P0 LDG.E.U16 R13, desc[UR24][R14.64] ;  /* 0x000000180e0d0981 */ /* 0x0002a2000c1e1500 */
[----:B------:R-:W-:Y:S02]  /*3b10*/  LEA R26, P0, R50, R11, 0x1 ;  /* 0x0000000b321a7211 */ /* 0x000fe400078008ff */
[----:B0-----:R-:W-:-:S02]  /*3b20*/  LEA.HI.X.SX32 R30, R48, R6, 0x1, P1 ;  /* 0x00000006301e7211 */ /* 0x001fc400008f0eff */
[----:B------:R-:W-:Y:S01]  /*3b30*/  LEA.HI.X.SX32 R27, R50, R6, 0x1, P0 ;  /* 0x00000006321b7211 */ /* 0x000fe200000f0eff */
[----:B-1----:R-:W-:Y:S02]  /*3b40*/  @P5 IMAD.MOV.U32 R14, RZ, RZ, R29 ;  /* 0x000000ffff0e5224 */ /* 0x002fe400078e001d */
[----:B------:R-:W-:-:S05]  /*3b50*/  @P5 IMAD.MOV.U32 R15, RZ, RZ, R30 ;  /* 0x000000ffff0f5224 */ /* 0x000fca00078e001e */
[----:B------:R0:W3:Y:S02]  /*3b60*/  @P5 LDG.E.U16 R28, desc[UR24][R14.64] ;  /* 0x000000180e1c5981 */ /* 0x0000e4000c1e1500 */
[----:B0-----:R-:W-:Y:S02]  /*3b70*/  @P4 IMAD.MOV.U32 R14, RZ, RZ, R26 ;  /* 0x000000ffff0e4224 */ /* 0x001fe400078e001a */
[----:B------:R-:W-:-:S05]  /*3b80*/  @P4 IMAD.MOV.U32 R15, RZ, RZ, R27 ;  /* 0x000000ffff0f4224 */ /* 0x000fca00078e001b */
[----:B------:R-:W4:Y:S01]  /*3b90*/  @P4 LDG.E.U16 R21, desc[UR24][R14.64] ;  /* 0x000000180e154981 */ /* 0x000f22000c1e1500 */
[----:B------:R-:W-:-:S03]  /*3ba0*/  PLOP3.LUT P0, PT, PT, PT, UP1, 0x80, 0x8 ;  /* 0x000000000008781c */ /* 0x000fc60003f0f018 */
[----:B------:R-:W-:Y:S04]  /*3bb0*/  STL [R1+0x4f0], R26 ;  /* 0x0004f01a01007387 */ /* 0x000fe80000100800 */
[----:B------:R-:W-:Y:S01]  /*3bc0*/  STL [R1+0xac], R30 ;  /* 0x0000ac1e01007387 */ /* 0x000fe20000100800 */
[----:B------:R-:W-:-:S03]  /*3bd0*/  PRMT R25, RZ, 0x7610, R25 ;  /* 0x00007610ff197816 */ /* 0x000fc60000000019 */
[----:B--2---:R0:W-:Y:S02]  /*3be0*/  STL [R1+0x330], R13 ;  /* 0x0003300d01007387 */ /* 0x0041e40000100800 */
[----:B0-----:R-:W-:-:S04]  /*3bf0*/  LOP3.LUT R13, R12, 0x46, RZ, 0xfc, !PT ;  /* 0x000000460c0d7812 */ /* 0x001fc800078efcff */
[----:B------:R-:W-:Y:S02]  /*3c00*/  ISETP.LT.AND P4, PT, R13, UR13, P0 ;  /* 0x0000000d0d007c0c */ /* 0x000fe40008781270 */
[C---:B------:R-:W-:Y:S01]  /*3c10*/  LEA R13, P1, R52.reuse, R11, 0x1 ;  /* 0x0000000b340d7211 */ /* 0x040fe200078208ff */
[----:B------:R0:W-:Y:S03]  /*3c20*/  STL [R1+0x4ec], R27 ;  /* 0x0004ec1b01007387 */ /* 0x0001e60000100800 */
[----:B------:R-:W-:Y:S01]  /*3c30*/  LEA.HI.X.SX32 R26, R52, R6, 0x1, P1 ;  /* 0x00000006341a7211 */ /* 0x000fe200008f0eff */
[----:B---3--:R1:W-:Y:S01]  /*3c40*/  STL [R1+0x268], R28 ;  /* 0x0002681c01007387 */ /* 0x0083e20000100800 */
[C---:B0-----:R-:W-:Y:S02]  /*3c50*/  LOP3.LUT R27, R12.reuse, 0x66, RZ, 0xfc, !PT ;  /* 0x000000660c1b7812 */ /* 0x041fe400078efcff */
[C---:B-1----:R-:W-:Y:S01]  /*3c60*/  LOP3.LUT R28, R12.reuse, 0x56, RZ, 0xfc, !PT ;  /* 0x000000560c1c7812 */ /* 0x042fe200078efcff */
[----:B----4-:R0:W-:Y:S04]  /*3c70*/  STL [R1+0x2ec], R21 ;  /* 0x0002ec1501007387 */ /* 0x0101e80000100800 */
[----:B------:R1:W-:Y:S01]  /*3c80*/  STL [R1+0x530], R13 ;  /* 0x0005300d01007387 */ /* 0x0003e20000100800 */
[----:B0-----:R-:W-:Y:S01]  /*3c90*/  LOP3.LUT R21, R12, 0x76, RZ, 0xfc, !PT ;  /* 0x000000760c157812 */ /* 0x001fe200078efcff */
[----:B------:R-:W-:-:S02]  /*3ca0*/  @P4 IMAD.MOV.U32 R12, RZ, RZ, R13 ;  /* 0x000000ffff0c4224 */ /* 0x000fc400078e000d */
[----:B-1----:R-:W-:-:S05]  /*3cb0*/  @P4 IMAD.MOV.U32 R13, RZ, RZ, R26 ;  /* 0x000000ffff0d4224 */ /* 0x002fca00078e001a */
[----:B------:R0:W2:Y:S01]  /*3cc0*/  @P4 LDG.E.U16 R25, desc[UR24][R12.64] ;  /* 0x000000180c194981 */ /* 0x0000a2000c1e1500 */
[----:B------:R-:W-:Y:S02]  /*3cd0*/  PLOP3.LUT P5, PT, PT, PT, UP1, 0x80, 0x8 ;  /* 0x000000000008781c */ /* 0x000fe40003faf018 */
[----:B------:R-:W-:Y:S02]  /*3ce0*/  PLOP3.LUT P0, PT, PT, PT, UP1, 0x80, 0x8 ;  /* 0x000000000008781c */ /* 0x000fe40003f0f018 */
[----:B------:R-:W-:Y:S02]  /*3cf0*/  ISETP.LT.AND P5, PT, R27, UR13, P5 ;  /* 0x0000000d1b007c0c */ /* 0x000fe4000afa1270 */
[----:B------:R-:W-:Y:S02]  /*3d00*/  ISETP.LT.AND P0, PT, R28, UR13, P0 ;  /* 0x0000000d1c007c0c */ /* 0x000fe40008701270 */
[C---:B------:R-:W-:Y:S01]  /*3d10*/  LEA R27, P6, R53.reuse, R11, 0x1 ;  /* 0x0000000b351b7211 */ /* 0x040fe200078c08ff */
[----:B------:R-:W-:Y:S04]  /*3d20*/  STL [R1+0x52c], R26 ;  /* 0x00052c1a01007387 */ /* 0x000fe80000100800 */
[----:B------:R-:W-:Y:S01]  /*3d30*/  STL [R1+0x578], R27 ;  /* 0x0005781b01007387 */ /* 0x000fe20000100800 */
[----:B0-----:R-:W-:-:S02]  /*3d40*/  LEA.HI.X.SX32 R12, R53, R6, 0x1, P6 ;  /* 0x00000006350c7211 */ /* 0x001fc400030f0eff */
[----:B------:R-:W-:-:S03]  /*3d50*/  PRMT R23, RZ, 0x7610, R23 ;  /* 0x00007610ff177816 */ /* 0x000fc60000000017 */
[----:B------:R-:W-:Y:S01]  /*3d60*/  @P0 IMAD.MOV.U32 R13, RZ, RZ, R12 ;  /* 0x000000ffff0d0224 */ /* 0x000fe200078e000c */
[----:B--2---:R0:W-:Y:S02]  /*3d70*/  STL [R1+0x260], R25 ;  /* 0x0002601901007387 */ /* 0x0041e40000100800 */
[----:B0-----:R-:W-:-:S05]  /*3d80*/  LEA R25, P4, R51, R11, 0x1 ;  /* 0x0000000b33197211 */ /* 0x001fca00078808ff */
[----:B------:R-:W-:Y:S04]  /*3d90*/  STL [R1+0x5a0], R25 ;  /* 0x0005a01901007387 */ /* 0x000fe80000100800 */
[----:B------:R0:W-:Y:S02]  /*3da0*/  STL [R1+0x574], R12 ;  /* 0x0005740c01007387 */ /* 0x0001e40000100800 */
[----:B0-----:R-:W-:-:S05]  /*3db0*/  @P0 IMAD.MOV.U32 R12, RZ, RZ, R27 ;  /* 0x000000ffff0c0224 */ /* 0x001fca00078e001b */
[----:B------:R0:W2:Y:S01]  /*3dc0*/  @P0 LDG.E.U16 R23, desc[UR24][R12.64] ;  /* 0x000000180c170981 */ /* 0x0000a2000c1e1500 */
[----:B------:R-:W-:Y:S02]  /*3dd0*/  PLOP3.LUT P1, PT, PT, PT, UP1, 0x80, 0x8 ;  /* 0x000000000008781c */ /* 0x000fe40003f2f018 */
[----:B------:R-:W-:Y:S02]  /*3de0*/  LEA.HI.X.SX32 R26, R51, R6, 0x1, P4 ;  /* 0x00000006331a7211 */ /* 0x000fe400020f0eff */
[----:B------:R-:W-:Y:S02]  /*3df0*/  ISETP.LT.AND P1, PT, R21, UR13, P1 ;  /* 0x0000000d15007c0c */ /* 0x000fe40008f21270 */
[----:B------:R-:W-:Y:S02]  /*3e00*/  LEA R21, P6, R49, R11, 0x1 ;  /* 0x0000000b31157211 */ /* 0x000fe400078c08ff */
[----:B------:R-:W-:Y:S01]  /*3e10*/  PRMT R22, RZ, 0x7610, R22 ;  /* 0x00007610ff167816 */ /* 0x000fe20000000016 */
[----:B0-----:R-:W-:-:S02]  /*3e20*/  @P5 IMAD.MOV.U32 R12, RZ, RZ, R25 ;  /* 0x000000ffff0c5224 */ /* 0x001fc400078e0019 */
[----:B------:R-:W-:Y:S01]  /*3e30*/  STL [R1+0x5b0], R21 ;  /* 0x0005b01501007387 */ /* 0x000fe20000100800 */
[----:B------:R-:W-:-:S03]  /*3e40*/  @P5 IMAD.MOV.U32 R13, RZ, RZ, R26 ;  /* 0x000000ffff0d5224 */ /* 0x000fc600078e001a */
[----:B------:R-:W-:Y:S01]  /*3e50*/  STL [R1+0x59c], R26 ;  /* 0x00059c1a01007387 */ /* 0x000fe20000100800 */
[----:B------:R-:W-:-:S03]  /*3e60*/  PRMT R14, RZ, 0x7610, R14 ;  /* 0x00007610ff0e7816 */ /* 0x000fc6000000000e */
[----:B------:R0:W3:Y:S02]  /*3e70*/  @P5 LDG.E.U16 R22, desc[UR24][R12.64] ;  /* 0x000000180c165981 */ /* 0x0000e4000c1e1500 */
[----:B0-----:R-:W-:Y:S02]  /*3e80*/  @P1 IMAD.MOV.U32 R12, RZ, RZ, R21 ;  /* 0x000000ffff0c1224 */ /* 0x001fe400078e0015 */
[----:B--2---:R0:W-:Y:S02]  /*3e90*/  STL [R1+0x2a8], R23 ;  /* 0x0002a81701007387 */ /* 0x0041e40000100800 */
[----:B0-----:R-:W-:-:S05]  /*3ea0*/  LEA.HI.X.SX32 R23, R49, R6, 0x1, P6 ;  /* 0x0000000631177211 */ /* 0x001fca00030f0eff */
[----:B------:R-:W-:-:S05]  /*3eb0*/  @P1 IMAD.MOV.U32 R13, RZ, RZ, R23 ;  /* 0x000000ffff0d1224 */ /* 0x000fca00078e0017 */
[----:B------:R0:W2:Y:S01]  /*3ec0*/  @P1 LDG.E.U16 R14, desc[UR24][R12.64] ;  /* 0x000000180c0e1981 */ /* 0x0000a2000c1e1500 */
[----:B------:R-:W1:Y:S03]  /*3ed0*/  S2R R48, SR_TID.X ;  /* 0x0000000000307919 */ /* 0x000e660000002100 */
[----:B------:R-:W-:Y:S01]  /*3ee0*/  STL [R1+0x5ac], R23 ;  /* 0x0005ac1701007387 */ /* 0x000fe20000100800 */
[----:B------:R-:W-:-:S03]  /*3ef0*/  PLOP3.LUT P0, PT, PT, PT, UP1, 0x80, 0x8 ;  /* 0x000000000008781c */ /* 0x000fc60003f0f018 */
[----:B---3--:R1:W-:Y:S01]  /*3f00*/  STL [R1+0x2a4], R22 ;  /* 0x0002a41601007387 */ /* 0x0083e20000100800 */
[----:B------:R-:W-:Y:S02]  /*3f10*/  PLOP3.LUT P1, PT, PT, PT, UP1, 0x80, 0x8 ;  /* 0x000000000008781c */ /* 0x000fe40003f2f018 */
[----:B------:R-:W-:Y:S02]  /*3f20*/  PRMT R24, RZ, 0x7610, R24 ;  /* 0x00007610ff187816 */ /* 0x000fe40000000018 */
[----:B-1----:R-:W-:-:S04]  /*3f30*/  LEA.HI R22, R48, 0xe, RZ, 0x1a ;  /* 0x0000000e30167811 */ /* 0x002fc800078fd0ff */
[C---:B------:R-:W-:Y:S01]  /*3f40*/  ISETP.LT.AND P0, PT, R22.reuse, UR13, P0 ;  /* 0x0000000d16007c0c */ /* 0x040fe20008701270 */
[----:B0-----:R-:W-:-:S05]  /*3f50*/  IMAD R12, R22, UR14, RZ ;  /* 0x0000000e160c7c24 */ /* 0x001fca000f8e02ff */
[----:B------:R-:W-:-:S04]  /*3f60*/  LEA R25, P5, R12, R11, 0x1 ;  /* 0x0000000b0c197211 */ /* 0x000fc800078a08ff */
[----:B------:R-:W-:Y:S02]  /*3f70*/  LEA.HI.X.SX32 R12, R12, R6, 0x1, P5 ;  /* 0x000000060c0c7211 */ /* 0x000fe400028f0eff */
[C---:B------:R-:W-:Y:S02]  /*3f80*/  LEA.HI R21, R48.reuse, 0x2e, RZ, 0x1a ;  /* 0x0000002e30157811 */ /* 0x040fe400078fd0ff */
[----:B------:R-:W-:Y:S02]  /*3f90*/  PLOP3.LUT P4, PT, PT, PT, UP1, 0x80, 0x8 ;  /* 0x000000000008781c */ /* 0x000fe40003f8f018 */
[----:B------:R-:W-:Y:S02]  /*3fa0*/  PRMT R17, RZ, 0x7610, R17 ;  /* 0x00007610ff117816 */ /* 0x000fe40000000011 */
[----:B------:R-:W-:Y:S02]  /*3fb0*/  ISETP.LT.AND P4, PT, R21, UR13, P4 ;  /* 0x0000000d15007c0c */ /* 0x000fe4000a781270 */
[----:B------:R-:W-:Y:S01]  /*3fc0*/  PRMT R20, RZ, 0x7610, R20 ;  /* 0x00007610ff147816 */ /* 0x000fe20000000014 */
[----:B--2---:R0:W-:Y:S02]  /*3fd0*/  STL [R1+0x2dc], R14 ;  /* 0x0002dc0e01007387 */ /* 0x0041e40000100800 */
[----:B0-----:R-:W-:-:S05]  /*3fe0*/  LEA.HI R14, R48, 0x1e, RZ, 0x1a ;  /* 0x0000001e300e7811 */ /* 0x001fca00078fd0ff */
[C---:B------:R-:W-:Y:S01]  /*3ff0*/  IMAD R13, R14.reuse, UR14, RZ ;  /* 0x0000000e0e0d7c24 */ /* 0x040fe2000f8e02ff */
[----:B------:R-:W-:-:S04]  /*4000*/  ISETP.LT.AND P1, PT, R14, UR13, P1 ;  /* 0x0000000d0e007c0c */ /* 0x000fc80008f21270 */
[C---:B------:R-:W-:Y:S01]  /*4010*/  LEA R22, P6, R13.reuse, R11, 0x1 ;  /* 0x0000000b0d167211 */ /* 0x040fe200078c08ff */
[----:B------:R-:W-:Y:S03]  /*4020*/  STL [R1+0x50], R25 ;  /* 0x0000501901007387 */ /* 0x000fe60000100800 */
[----:B------:R-:W-:Y:S01]  /*4030*/  LEA.HI.X.SX32 R23, R13, R6, 0x1, P6 ;  /* 0x000000060d177211 */ /* 0x000fe200030f0eff */
[----:B------:R-:W-:Y:S01]  /*4040*/  STL [R1+0x90], R22 ;  /* 0x0000901601007387 */ /* 0x000fe20000100800 */
[----:B------:R-:W-:-:S03]  /*4050*/  @P0 IMAD.MOV.U32 R13, RZ, RZ, R12 ;  /* 0x000000ffff0d0224 */ /* 0x000fc600078e000c */
[----:B------:R0:W-:Y:S01]  /*4060*/  STL [R1+0x4c], R12 ;  /* 0x00004c0c01007387 */ /* 0x0001e20000100800 */
[----:B------:R-:W-:Y:S02]  /*4070*/  IMAD R14, R21, UR14, RZ ;  /* 0x0000000e150e7c24 */ /* 0x000fe4000f8e02ff */
[----:B0-----:R-:W-:-:S03]  /*4080*/  @P0 IMAD.MOV.U32 R12, RZ, RZ, R25 ;  /* 0x000000ffff0c0224 */ /* 0x001fc600078e0019 */
[C---:B------:R-:W-:Y:S02]  /*4090*/  LEA R21, P5, R14.reuse, R11, 0x1 ;  /* 0x0000000b0e157211 */ /* 0x040fe400078a08ff */
[----:B------:R0:W2:Y:S02]  /*40a0*/  @P0 LDG.E.U16 R24, desc[UR24][R12.64] ;  /* 0x000000180c180981 */ /* 0x0000a4000c1e1500 */
[----:B------:R-:W-:Y:S01]  /*40b0*/  LEA.HI.X.SX32 R14, R14, R6, 0x1, P5 ;  /* 0x000000060e0e7211 */ /* 0x000fe200028f0eff */
[----:B0-----:R-:W-:Y:S02]  /*40c0*/  @P1 IMAD.MOV.U32 R12, RZ, RZ, R22 ;  /* 0x000000ffff0c1224 */ /* 0x001fe400078e0016 */
[----:B------:R-:W-:-:S05]  /*40d0*/  @P1 IMAD.MOV.U32 R13, RZ, RZ, R23 ;  /* 0x000000ffff0d1224 */ /* 0x000fca00078e0017 */
[----:B------:R0:W3:Y:S02]  /*40e0*/  @P1 LDG.E.U16 R17, desc[UR24][R12.64] ;  /* 0x000000180c111981 */ /* 0x0000e4000c1e1500 */
[----:B0-----:R-:W-:Y:S02]  /*40f0*/  @P4 IMAD.MOV.U32 R12, RZ, RZ, R21 ;  /* 0x000000ffff0c4224 */ /* 0x001fe400078e0015 */
[----:B------:R-:W-:-:S05]  /*4100*/  @P4 IMAD.MOV.U32 R13, RZ, RZ, R14 ;  /* 0x000000ffff0d4224 */ /* 0x000fca00078e000e */
[----:B------:R0:W4:Y:S04]  /*4110*/  @P4 LDG.E.U16 R20, desc[UR24][R12.64] ;  /* 0x000000180c144981 */ /* 0x000128000c1e1500 */
[----:B------:R-:W-:Y:S04]  /*4120*/  STL [R1+0x4d0], R21 ;  /* 0x0004d01501007387 */ /* 0x000fe80000100800 */
[----:B------:R-:W-:Y:S04]  /*4130*/  STL [R1+0x8c], R23 ;  /* 0x00008c1701007387 */ /* 0x000fe80000100800 */
[----:B------:R1:W-:Y:S01]  /*4140*/  STL [R1+0x4cc], R14 ;  /* 0x0004cc0e01007387 */ /* 0x0003e20000100800 */
[----:B------:R-:W-:-:S02]  /*4150*/  PLOP3.LUT P0, PT, PT, PT, UP1, 0x80, 0x8 ;  /* 0x000000000008781c */ /* 0x000fc40003f0f018 */
[----:B-1----:R-:W-:Y:S02]  /*4160*/  LEA.HI R14, R48, 0x4e, RZ, 0x1a ;  /* 0x0000004e300e7811 */ /* 0x002fe400078fd0ff */
[----:B------:R-:W-:-:S03]  /*4170*/  PLOP3.LUT P4, PT, PT, PT, UP1, 0x80, 0x8 ;  /* 0x000000000008781c */ /* 0x000fc60003f8f018 */
[C---:B0-----:R-:W-:Y:S01]  /*4180*/  IMAD R13, R14.reuse, UR14, RZ ;  /* 0x0000000e0e0d7c24 */ /* 0x041fe2000f8e02ff */
[----:B------:R-:W-:Y:S02]  /*4190*/  PLOP3.LUT P1, PT, PT, PT, UP1, 0x80, 0x8 ;  /* 0x000000000008781c */ /* 0x000fe40003f2f018 */
[----:B------:R-:W-:Y:S02]  /*41a0*/  ISETP.LT.AND P4, PT, R14, UR13, P4 ;  /* 0x0000000d0e007c0c */ /* 0x000fe4000a781270 */
[----:B------:R-:W-:Y:S01]  /*41b0*/  PRMT R19, RZ, 0x7610, R19 ;  /* 0x00007610ff137816 */ /* 0x000fe20000000013 */
[----:B---3--:R0:W-:Y:S02]  /*41c0*/  STL [R1+0x2e4], R17 ;  /* 0x0002e41101007387 */ /* 0x0081e40000100800 */
[----:B0-----:R-:W-:-:S04]  /*41d0*/  LEA.HI R17, R48, 0x3e, RZ, 0x1a ;  /* 0x0000003e30117811 */ /* 0x001fc800078fd0ff */
[C---:B------:R-:W-:Y:S01]  /*41e0*/  ISETP.LT.AND P0, PT, R17.reuse, UR13, P0 ;  /* 0x0000000d11007c0c */ /* 0x040fe20008701270 */
[----:B------:R-:W-:Y:S01]  /*41f0*/  IMAD R12, R17, UR14, RZ ;  /* 0x0000000e110c7c24 */ /* 0x000fe2000f8e02ff */
[----:B----4-:R0:W-:Y:S04]  /*4200*/  STL [R1+0x264], R20 ;  /* 0x0002641401007387 */ /* 0x0101e80000100800 */
[CC--:B------:R-:W-:Y:S02]  /*4210*/  LEA R21, P6, R12.reuse, R11.reuse, 0x1 ;  /* 0x0000000b0c157211 */ /* 0x0c0fe400078c08ff */
[----:B------:R-:W-:Y:S02]  /*4220*/  LEA R17, P5, R13, R11, 0x1 ;  /* 0x0000000b0d117211 */ /* 0x000fe400078a08ff */
[----:B------:R-:W-:-:S02]  /*4230*/  LEA.HI.X.SX32 R22, R12, R6, 0x1, P6 ;  /* 0x000000060c167211 */ /* 0x000fc400030f0eff */
[----:B0-----:R-:W-:Y:S01]  /*4240*/  LEA.HI R20, R48, 0x5e, RZ, 0x1a ;  /* 0x0000005e30147811 */ /* 0x001fe200078fd0ff */
[----:B------:R-:W-:-:S03]  /*4250*/  @P0 IMAD.MOV.U32 R12, RZ, RZ, R21 ;  /* 0x000000ffff0c0224 */ /* 0x000fc600078e0015 */
[C---:B------:R-:W-:Y:S01]  /*4260*/  ISETP.LT.AND P1, PT, R20.reuse, UR13, P1 ;  /* 0x0000000d14007c0c */ /* 0x040fe20008f21270 */
[----:B------:R-:W-:Y:S01]  /*4270*/  IMAD R14, R20, UR14, RZ ;  /* 0x0000000e140e7c24 */ /* 0x000fe2000f8e02ff */
[----:B------:R-:W-:Y:S01]  /*4280*/  LEA.HI.X.SX32 R20, R13, R6, 0x1, P5 ;  /* 0x000000060d147211 */ /* 0x000fe200028f0eff */
[----:B------:R-:W-:-:S05]  /*4290*/  @P0 IMAD.MOV.U32 R13, RZ, RZ, R22 ;  /* 0x000000ffff0d0224 */ /* 0x000fca00078e0016 */
[----:B------:R0:W3:Y:S01]  /*42a0*/  @P0 LDG.E.U16 R19, desc[UR24][R12.64] ;  /* 0x000000180c130981 */ /* 0x0000e2000c1e1500 */
[----:B------:R-:W-:-:S03]  /*42b0*/  PRMT R15, RZ, 0x7610, R15 ;  /* 0x00007610ff0f7816 */ /* 0x000fc6000000000f */
[----:B------:R-:W-:Y:S04]  /*42c0*/  STL [R1+0x510], R21 ;  /* 0x0005101501007387 */ /* 0x000fe80000100800 */
[----:B------:R-:W-:Y:S01]  /*42d0*/  STL [R1+0x550], R17 ;  /* 0x0005501101007387 */ /* 0x000fe20000100800 */
[----:B0-----:R-:W-:-:S03]  /*42e0*/  @P4 IMAD.MOV.U32 R12, RZ, RZ, R17 ;  /* 0x000000ffff0c4224 */ /* 0x001fc600078e0011 */
[----:B------:R-:W-:Y:S01]  /*42f0*/  STL [R1+0x50c], R22 ;  /* 0x00050c1601007387 */ /* 0x000fe20000100800 */
[----:B------:R-:W-:-:S03]  /*4300*/  @P4 IMAD.MOV.U32 R13, RZ, RZ, R20 ;  /* 0x000000ffff0d4224 */ /* 0x000fc600078e0014 */
[----:B--2---:R-:W-:Y:S04]  /*4310*/  STL [R1+0x21c], R24 ;  /* 0x00021c1801007387 */ /* 0x004fe80000100800 */
[----:B------:R-:W-:Y:S04]  /*4320*/  STL [R1+0x54c], R20 ;  /* 0x00054c1401007387 */ /* 0x000fe80000100800 */
[----:B------:R0:W2:Y:S01]  /*4330*/  @P4 LDG.E.U16 R15, desc[UR24][R12.64] ;  /* 0x000000180c0f4981 */ /* 0x0000a2000c1e1500 */
[----:B------:R-:W-:-:S03]  /*4340*/  PRMT R16, RZ, 0x7610, R16 ;  /* 0x00007610ff107816 */ /* 0x000fc60000000010 */
[----:B---3--:R1:W-:Y:S02]  /*4350*/  STL [R1+0x2ac], R19 ;  /* 0x0002ac1301007387 */ /* 0x0083e40000100800 */
[----:B-1----:R-:W-:-:S04]  /*4360*/  LEA R19, P0, R14, R11, 0x1 ;  /* 0x0000000b0e137211 */ /* 0x002fc800078008ff */
[----:B------:R-:W-:Y:S01]  /*4370*/  LEA.HI.X.SX32 R14, R14, R6, 0x1, P0 ;  /* 0x000000060e0e7211 */ /* 0x000fe200000f0eff */
[----:B0-----:R-:W-:-:S04]  /*4380*/  @P1 IMAD.MOV.U32 R12, RZ, RZ, R19 ;  /* 0x000000ffff0c1224 */ /* 0x001fc800078e0013 */
[----:B------:R-:W-:-:S05]  /*4390*/  @P1 IMAD.MOV.U32 R13, RZ, RZ, R14 ;  /* 0x000000ffff0d1224 */ /* 0x000fca00078e000e */
[----:B------:R-:W3:Y:S01]  /*43a0*/  @P1 LDG.E.U16 R16, desc[UR24][R12.64] ;  /* 0x000000180c101981 */ /* 0x000ee2000c1e1500 */
[----:B------:R-:W-:-:S03]  /*43b0*/  PLOP3.LUT P0, PT, PT, PT, UP1, 0x80, 0x8 ;  /* 0x000000000008781c */ /* 0x000fc60003f0f018 */
[----:B------:R-:W-:Y:S04]  /*43c0*/  STL [R1+0x598], R19 ;  /* 0x0005981301007387 */ /* 0x000fe80000100800 */
[----:B--2---:R0:W-:Y:S01]  /*43d0*/  STL [R1+0x25c], R15 ;  /* 0x00025c0f01007387 */ /* 0x0041e20000100800 */
[----:B------:R-:W-:-:S03]  /*43e0*/  LEA.HI R17, R48, 0x7e, RZ, 0x1a ;  /* 0x0000007e30117811 */ /* 0x000fc600078fd0ff */
[----:B------:R1:W-:Y:S01]  /*43f0*/  STL [R1+0x594], R14 ;  /* 0x0005940e01007387 */ /* 0x0003e20000100800 */
[----:B0-----:R-:W-:-:S04]  /*4400*/  LEA.HI R15, R48, 0x6e, RZ, 0x1a ;  /* 0x0000006e300f7811 */ /* 0x001fc800078fd0ff */
[C---:B------:R-:W-:Y:S01]  /*4410*/  ISETP.LT.AND P1, PT, R15.reuse, UR13, P0 ;  /* 0x0000000d0f007c0c */ /* 0x040fe20008721270 */
[----:B-1----:R-:W-:Y:S01]  /*4420*/  IMAD R14, R15, UR14, RZ ;  /* 0x0000000e0f0e7c24 */ /* 0x002fe2000f8e02ff */
[----:B------:R-:W-:-:S04]  /*4430*/  PLOP3.LUT P0, PT, PT, PT, UP1, 0x80, 0x8 ;  /* 0x000000000008781c */ /* 0x000fc80003f0f018 */
[C---:B------:R-:W-:Y:S02]  /*4440*/  LEA R15, P6, R14.reuse, R11, 0x1 ;  /* 0x0000000b0e0f7211 */ /* 0x040fe400078c08ff */
[C---:B------:R-:W-:Y:S02]  /*4450*/  ISETP.LT.AND P0, PT, R17.reuse, UR13, P0 ;  /* 0x0000000d11007c0c */ /* 0x040fe40008701270 */
[----:B------:R-:W-:Y:S02]  /*4460*/  LEA.HI.X.SX32 R19, R14, R6, 0x1, P6 ;  /* 0x000000060e137211 */ /* 0x000fe400030f0eff */
[----:B------:R-:W-:Y:S01]  /*4470*/  PRMT R18, RZ, 0x7610, R18 ;  /* 0x00007610ff127816 */ /* 0x000fe20000000012 */
[----:B------:R-:W-:Y:S01]  /*4480*/  @P1 IMAD.MOV.U32 R14, RZ, RZ, R15 ;  /* 0x000000ffff0e1224 */ /* 0x000fe200078e000f */
[----:B------:R-:W-:Y:S01]  /*4490*/  ISETP.GT.U32.AND P4, PT, R2, R10, PT ;  /* 0x0000000a0200720c */ /* 0x000fe20003f84070 */
[----:B---3--:R0:W-:Y:S02]  /*44a0*/  STL [R1+0x220], R16 ;  /* 0x0002201001007387 */ /* 0x0081e40000100800 */
[----:B0-----:R-:W-:-:S02]  /*44b0*/  IMAD R16, R17, UR14, RZ ;  /* 0x0000000e11107c24 */ /* 0x001fc4000f8e02ff */
[----:B------:R0:W-:Y:S03]  /*44c0*/  STL [R1+0x5a8], R15 ;  /* 0x0005a80f01007387 */ /* 0x0001e60000100800 */
[----:B------:R-:W-:-:S04]  /*44d0*/  LEA R17, P6, R16, R11, 0x1 ;  /* 0x0000000b10117211 */ /* 0x000fc800078c08ff */
[----:B------:R-:W-:Y:S01]  /*44e0*/  LEA.HI.X.SX32 R16, R16, R6, 0x1, P6 ;  /* 0x0000000610107211 */ /* 0x000fe200030f0eff */
[----:B0-----:R-:W-:Y:S01]  /*44f0*/  @P1 IMAD.MOV.U32 R15, RZ, RZ, R19 ;  /* 0x000000ffff0f1224 */ /* 0x001fe200078e0013 */
[----:B------:R-:W-:-:S04]  /*4500*/  PRMT R11, RZ, 0x7610, R11 ;  /* 0x00007610ff0b7816 */ /* 0x000fc8000000000b */
[----:B------:R0:W2:Y:S02]  /*4510*/  @P1 LDG.E.U16 R18, desc[UR24][R14.64] ;  /* 0x000000180e121981 */ /* 0x0000a4000c1e1500 */
[----:B0-----:R-:W-:Y:S02]  /*4520*/  @P0 IMAD.MOV.U32 R14, RZ, RZ, R17 ;  /* 0x000000ffff0e0224 */ /* 0x001fe400078e0011 */
[----:B------:R-:W-:-:S05]  /*4530*/  @P0 IMAD.MOV.U32 R15, RZ, RZ, R16 ;  /* 0x000000ffff0f0224 */ /* 0x000fca00078e0010 */
[----:B------:R0:W3:Y:S01]  /*4540*/  @P0 LDG.E.U16 R11, desc[UR24][R14.64] ;  /* 0x000000180e0b0981 */ /* 0x0000e2000c1e1500 */
[----:B------:R-:W-:Y:S01]  /*4550*/  @!P4 IMAD.IADD R10, R10, 0x1, -R2 ;  /* 0x000000010a0ac824 */ /* 0x000fe200078e0a02 */
[----:B------:R-:W-:-:S04]  /*4560*/  ISETP.GT.U32.AND P4, PT, R2, R9, PT ;  /* 0x000000090200720c */ /* 0x000fc80003f84070 */
[----:B------:R-:W-:Y:S02]  /*4570*/  ISETP.GT.U32.AND P5, PT, R2, R10, PT ;  /* 0x0000000a0200720c */ /* 0x000fe40003fa4070 */
[----:B------:R-:W-:-:S07]  /*4580*/  LOP3.LUT R12, R0, 0x2, R55, 0xfe, !PT ;  /* 0x00000002000c7812 */ /* 0x000fce00078efe37 */
[----:B------:R-:W-:-:S04]  /*4590*/  @!P4 IMAD.IADD R9, R9, 0x1, -R2 ;  /* 0x000000010909c824 */ /* 0x000fc800078e0a02 */
[----:B------:R-:W-:Y:S01]  /*45a0*/  @!P5 IMAD.IADD R10, R10, 0x1, -R2 ;  /* 0x000000010a0ad824 */ /* 0x000fe200078e0a02 */
[----:B------:R-:W-:Y:S02]  /*45b0*/  ISETP.GT.U32.AND P5, PT, R2, R9, PT ;  /* 0x000000090200720c */ /* 0x000fe40003fa4070 */
[----:B------:R-:W-:Y:S02]  /*45c0*/  IABS R13, R12 ;  /* 0x0000000c000d7213 */ /* 0x000fe40000000000 */
[----:B------:R-:W-:Y:S02]  /*45d0*/  ISETP.GE.AND P1, PT, R54, RZ, PT ;  /* 0x000000ff3600720c */ /* 0x000fe40003f26270 */
[----:B------:R-:W-:Y:S01]  /*45e0*/  ISETP.GT.U32.AND P6, PT, R2, R8, PT ;  /* 0x000000080200720c */ /* 0x000fe20003fc4070 */
[----:B------:R-:W-:-:S04]  /*45f0*/  IMAD.HI.U32 R6, R3, R13, RZ ;  /* 0x0000000d03067227 */ /* 0x000fc800078e00ff */
[----:B------:R-:W-:Y:S02]  /*4600*/  IMAD.MOV R6, RZ, RZ, -R6 ;  /* 0x000000ffff067224 */ /* 0x000fe400078e0a06 */
[----:B------:R-:W-:Y:S02]  /*4610*/  @!P5 IMAD.IADD R9, R9, 0x1, -R2 ;  /* 0x000000010909d824 */ /* 0x000fe400078e0a02 */
[----:B------:R-:W-:Y:S02]  /*4620*/  IMAD R6, R2, R6, R13 ;  /* 0x0000000602067224 */ /* 0x000fe400078e020d */
[----:B------:R-:W-:Y:S02]  /*4630*/  IMAD.MOV.U32 R62, RZ, RZ, R9 ;  /* 0x000000ffff3e7224 */ /* 0x000fe400078e0009 */
[----:B------:R-:W-:Y:S02]  /*4640*/  IMAD.MOV.U32 R63, RZ, RZ, R10 ;  /* 0x000000ffff3f7224 */ /* 0x000fe400078e000a */
[----:B------:R-:W-:-:S02]  /*4650*/  @!P6 IMAD.IADD R8, R8, 0x1, -R2 ;  /* 0x000000010808e824 */ /* 0x000fc400078e0a02 */
[----:B------:R-:W-:Y:S01]  /*4660*/  @!P1 IMAD.MOV R62, RZ, RZ, -R62 ;  /* 0x000000ffff3e9224 */ /* 0x000fe200078e0a3e */
[C---:B------:R-:W-:Y:S01]  /*4670*/  ISETP.GT.U32.AND P1, PT, R2.reuse, R6, PT ;  /* 0x000000060200720c */ /* 0x040fe20003f24070 */
[----:B------:R-:W-:Y:S01]  /*4680*/  @!P3 IMAD.MOV R63, RZ, RZ, -R63 ;  /* 0x000000ffff3fb224 */ /* 0x000fe200078e0a3f */
[----:B------:R-:W-:Y:S01]  /*4690*/  ISETP.GT.U32.AND P3, PT, R2, R8, PT ;  /* 0x000000080200720c */ /* 0x000fe20003f64070 */
[----:B------:R-:W-:Y:S01]  /*46a0*/  STL [R1+0x5a4], R19 ;  /* 0x0005a41301007387 */ /* 0x000fe20000100800 */
[----:B------:R-:W-:-:S03]  /*46b0*/  LOP3.LUT R10, R0, 0x3, R55, 0xfe, !PT ;  /* 0x00000003000a7812 */ /* 0x000fc600078efe37 */
[----:B------:R1:W-:Y:S01]  /*46c0*/  STL [R1+0x560], R17 ;  /* 0x0005601101007387 */ /* 0x0003e20000100800 */
[----:B0-----:R-:W-:-:S03]  /*46d0*/  IABS R15, R10 ;  /* 0x0000000a000f7213 */ /* 0x001fc60000000000 */
[----:B------:R0:W-:Y:S01]  /*46e0*/  STL [R1+0x55c], R16 ;  /* 0x00055c1001007387 */ /* 0x0001e20000100800 */
[----:B------:R-:W-:Y:S01]  /*46f0*/  ISETP.GE.AND P6, PT, R10, RZ, PT ;  /* 0x000000ff0a00720c */ /* 0x000fe20003fc6270 */
[--C-:B------:R-:W-:Y:S01]  /*4700*/  @!P1 IMAD.IADD R6, R6, 0x1, -R2.reuse ;  /* 0x0000000106069824 */ /* 0x100fe200078e0a02 */
[----:B------:R-:W-:Y:S01]  /*4710*/  ISETP.GE.AND P4, PT, R56, RZ, PT ;  /* 0x000000ff3800720c */ /* 0x000fe20003f86270 */
[----:B------:R-:W-:Y:S01]  /*4720*/  IMAD.HI.U32 R9, R3, R15, RZ ;  /* 0x0000000f03097227 */ /* 0x000fe200078e00ff */
[----:B------:R-:W-:Y:S02]  /*4730*/  LOP3.LUT R10, R0, 0x5, R55, 0xfe, !PT ;  /* 0x00000005000a7812 */ /* 0x000fe400078efe37 */
[----:B------:R-:W-:Y:S01]  /*4740*/  ISETP.GT.U32.AND P1, PT, R2, R6, PT ;  /* 0x000000060200720c */ /* 0x000fe20003f24070 */
[----:B------:R-:W-:Y:S01]  /*4750*/  @!P3 IMAD.IADD R8, R8, 0x1, -R2 ;  /* 0x000000010808b824 */ /* 0x000fe200078e0a02 */
[----:B------:R-:W-:Y:S01]  /*4760*/  ISETP.GE.AND P3, PT, R10, RZ, PT ;  /* 0x000000ff0a00720c */ /* 0x000fe20003f66270 */
[----:B------:R-:W-:Y:S01]  /*4770*/  IMAD.MOV R9, RZ, RZ, -R9 ;  /* 0x000000ffff097224 */ /* 0x000fe200078e0a09 */
[----:B------:R-:W-:Y:S01]  /*4780*/  IABS R13, R10 ;  /* 0x0000000a000d7213 */ /* 0x000fe20000000000 */
[----:B------:R-:W-:-:S02]  /*4790*/  IMAD.MOV.U32 R60, RZ, RZ, R8 ;  /* 0x000000ffff3c7224 */ /* 0x000fc400078e0008 */
[----:B------:R-:W-:Y:S02]  /*47a0*/  IMAD R15, R2, R9, R15 ;  /* 0x00000009020f7224 */ /* 0x000fe400078e020f */
[----:B------:R-:W-:-:S03]  /*47b0*/  @!P4 IMAD.MOV R60, RZ, RZ, -R60 ;  /* 0x000000ffff3cc224 */ /* 0x000fc600078e0a3c */
[----:B------:R-:W-:Y:S01]  /*47c0*/  ISETP.GT.U32.AND P4, PT, R2, R15, PT ;  /* 0x0000000f0200720c */ /* 0x000fe20003f84070 */
[----:B------:R-:W-:-:S04]  /*47d0*/  IMAD.HI.U32 R9, R3, R13, RZ ;  /* 0x0000000d03097227 */ /* 0x000fc800078e00ff */
[--C-:B------:R-:W-:Y:S02]  /*47e0*/  @!P1 IMAD.IADD R6, R6, 0x1, -R2.reuse ;  /* 0x0000000106069824 */ /* 0x100fe400078e0a02 */
[----:B------:R-:W-:Y:S01]  /*47f0*/  IMAD.MOV R8, RZ, RZ, -R9 ;  /* 0x000000ffff087224 */ /* 0x000fe200078e0a09 */
[C-C-:B-1----:R-:W-:Y:S02]  /*4800*/  LOP3.LUT R17, R0.reuse, 0x6, R55.reuse, 0xfe, !PT ;  /* 0x0000000600117812 */ /* 0x142fe400078efe37 */
[----:B------:R-:W-:Y:S01]  /*4810*/  LOP3.LUT R23, R0, 0x7, R55, 0xfe, !PT ;  /* 0x0000000700177812 */ /* 0x000fe200078efe37 */
[----:B------:R-:W-:Y:S01]  /*4820*/  IMAD R13, R2, R8, R13 ;  /* 0x00000008020d7224 */ /* 0x000fe200078e020d */
[----:B------:R-:W-:Y:S01]  /*4830*/  ISETP.GE.AND P0, PT, R12, RZ, PT ;  /* 0x000000ff0c00720c */ /* 0x000fe20003f06270 */
[----:B------:R-:W-:Y:S01]  /*4840*/  @!P4 IMAD.IADD R15, R15, 0x1, -R2 ;  /* 0x000000010f0fc824 */ /* 0x000fe200078e0a02 */
[----:B------:R-:W-:Y:S02]  /*4850*/  IABS R12, R17 ;  /* 0x00000011000c7213 */ /* 0x000fe40000000000 */
[----:B------:R-:W-:-:S03]  /*4860*/  ISETP.GT.U32.AND P4, PT, R2, R13, PT ;  /* 0x0000000d0200720c */ /* 0x000fc60003f84070 */
[----:B0-----:R-:W-:Y:S01]  /*4870*/  IMAD.HI.U32 R16, R3, R12, RZ ;  /* 0x0000000c03107227 */ /* 0x001fe200078e00ff */
[----:B------:R-:W-:-:S03]  /*4880*/  LOP3.LUT R20, R0, 0x8, R55, 0xfe, !PT ;  /* 0x0000000800147812 */ /* 0x000fc600078efe37 */
[----:B------:R-:W-:Y:S02]  /*4890*/  IMAD.MOV R9, RZ, RZ, -R16 ;  /* 0x000000ffff097224 */ /* 0x000fe400078e0a10 */
[----:B------:R-:W-:Y:S02]  /*48a0*/  IMAD.MOV.U32 R87, RZ, RZ, R6 ;  /* 0x000000ffff577224 */ /* 0x000fe400078e0006 */
[----:B------:R-:W-:Y:S02]  /*48b0*/  IMAD R12, R2, R9, R12 ;  /* 0x00000009020c7224 */ /* 0x000fe400078e020c */
[----:B------:R-:W-:Y:S02]  /*48c0*/  @!P0 IMAD.MOV R87, RZ, RZ, -R87 ;  /* 0x000000ffff578224 */ /* 0x000fe400078e0a57 */
[----:B------:R-:W-:-:S05]  /*48d0*/  @!P4 IMAD.IADD R13, R13, 0x1, -R2 ;  /* 0x000000010d0dc824 */ /* 0x000fca00078e0a02 */
[----:B------:R-:W-:Y:S02]  /*48e0*/  ISETP.GT.U32.AND P4, PT, R2, R13, PT ;  /* 0x0000000d0200720c */ /* 0x000fe40003f84070 */
[----:B------:R-:W-:-:S04]  /*48f0*/  LOP3.LUT R22, R0, 0xc, R55, 0xfe, !PT ;  /* 0x0000000c00167812 */ /* 0x000fc800078efe37 */
[----:B------:R-:W-:-:S07]  /*4900*/  IABS R16, R22 ;  /* 0x0000001600107213 */ /* 0x000fce0000000000 */
[----:B------:R-:W-:Y:S02]  /*4910*/  @!P4 IMAD.IADD R13, R13, 0x1, -R2 ;  /* 0x000000010d0dc824 */ /* 0x000fe400078e0a02 */
[----:B------:R-:W-:Y:S01]  /*4920*/  IMAD.HI.U32 R26, R3, R16, RZ ;  /* 0x00000010031a7227 */ /* 0x000fe200078e00ff */
[----:B------:R-:W-:-:S03]  /*4930*/  LOP3.LUT R21, R0, 0xb, R55, 0xfe, !PT ;  /* 0x0000000b00157812 */ /* 0x000fc600078efe37 */
[----:B------:R-:W-:Y:S01]  /*4940*/  IMAD.MOV R26, RZ, RZ, -R26 ;  /* 0x000000ffff1a7224 */ /* 0x000fe200078e0a1a */
[----:B------:R-:W-:Y:S01]  /*4950*/  IABS R6, R21 ;  /* 0x0000001500067213 */ /* 0x000fe20000000000 */
[----:B---3--:R0:W-:Y:S02]  /*4960*/  STL [R1+0x1e0], R11 ;  /* 0x0001e00b01007387 */ /* 0x0081e40000100800 */
[----:B0-----:R-:W-:-:S04]  /*4970*/  LOP3.LUT R11, R0, 0x4, R55, 0xfe, !PT ;  /* 0x00000004000b7812 */ /* 0x001fc800078efe37 */
[----:B------:R-:W-:Y:S01]  /*4980*/  IABS R14, R11 ;  /* 0x0000000b000e7213 */ /* 0x000fe20000000000 */
[----:B--2---:R0:W-:Y:S04]  /*4990*/  STL [R1+0x1dc], R18 ;  /* 0x0001dc1201007387 */ /* 0x0041e80000100800 */
[----:B------:R-:W-:-:S04]  /*49a0*/  IMAD.HI.U32 R10, R3, R14, RZ ;  /* 0x0000000e030a7227 */ /* 0x000fc800078e00ff */
[----:B0-----:R-:W-:-:S04]  /*49b0*/  IMAD.MOV R18, RZ, RZ, -R10 ;  /* 0x000000ffff127224 */ /* 0x001fc800078e0a0a */
[----:B------:R-:W-:-:S05]  /*49c0*/  IMAD R14, R2, R18, R14 ;  /* 0x00000012020e7224 */ /* 0x000fca00078e020e */
[----:B------:R-:W-:Y:S02]  /*49d0*/  ISETP.GT.U32.AND P1, PT, R2, R14, PT ;  /* 0x0000000e0200720c */ /* 0x000fe40003f24070 */
[----:B------:R-:W-:Y:S02]  /*49e0*/  ISETP.GE.AND P5, PT, R11, RZ, PT ;  /* 0x000000ff0b00720c */ /* 0x000fe40003fa6270 */
[----:B------:R-:W-:-:S05]  /*49f0*/  IABS R11, R23 ;  /* 0x00000017000b7213 */ /* 0x000fca0000000000 */
[----:B------:R-:W-:-:S04]  /*4a00*/  IMAD.HI.U32 R19, R3, R11, RZ ;  /* 0x0000000b03137227 */ /* 0x000fc800078e00ff */
[----:B------:R-:W-:Y:S01]  /*4a10*/  @!P1 IMAD.IADD R14, R14, 0x1, -R2 ;  /* 0x000000010e0e9824 */ /* 0x000fe200078e0a02 */
[----:B------:R-:W-:Y:S01]  /*4a20*/  ISETP.GT.U32.AND P1, PT, R2, R15, PT ;  /* 0x0000000f0200720c */ /* 0x000fe20003f24070 */
[----:B------:R-:W-:Y:S01]  /*4a30*/  IMAD.MOV R10, RZ, RZ, -R19 ;  /* 0x000000ffff0a7224 */ /* 0x000fe200078e0a13 */
[----:B------:R-:W-:Y:S02]  /*4a40*/  LOP3.LUT R19, R0, 0x9, R55, 0xfe, !PT ;  /* 0x0000000900137812 */ /* 0x000fe400078efe37 */
[C---:B------:R-:W-:Y:S01]  /*4a50*/  ISETP.GT.U32.AND P0, PT, R2.reuse, R14, PT ;  /* 0x0000000e0200720c */ /* 0x040fe20003f04070 */
[----:B------:R-:W-:Y:S01]  /*4a60*/  IMAD R11, R2, R10, R11 ;  /* 0x0000000a020b7224 */ /* 0x000fe200078e020b */
[----:B------:R-:W-:Y:S02]  /*4a70*/  IABS R9, R19 ;  /* 0x0000001300097213 */ /* 0x000fe40000000000 */
[----:B------:R-:W-:-:S03]  /*4a80*/  IABS R10, R20 ;  /* 0x00000014000a7213 */ /* 0x000fc60000000000 */
[----:B------:R-:W-:-:S04]  /*4a90*/  IMAD.HI.U32 R25, R3, R9, RZ ;  /* 0x0000000903197227 */ /* 0x000fc800078e00ff */
[----:B------:R-:W-:Y:S01]  /*4aa0*/  @!P1 IMAD.IADD R15, R15, 0x1, -R2 ;  /* 0x000000010f0f9824 */ /* 0x000fe200078e0a02 */
[----:B------:R-:W-:Y:S01]  /*4ab0*/  ISETP.GT.U32.AND P1, PT, R2, R12, PT ;  /* 0x0000000c0200720c */ /* 0x000fe20003f24070 */
[----:B------:R-:W-:Y:S01]  /*4ac0*/  IMAD.HI.U32 R24, R3, R10, RZ ;  /* 0x0000000a03187227 */ /* 0x000fe200078e00ff */
[----:B------:R-:W-:-:S03]  /*4ad0*/  LOP3.LUT R18, R0, 0xa, R55, 0xfe, !PT ;  /* 0x0000000a00127812 */ /* 0x000fc600078efe37 */
[----:B------:R-:W-:Y:S02]  /*4ae0*/  IMAD.MOV R25, RZ, RZ, -R25 ;  /* 0x000000ffff197224 */ /* 0x000fe400078e0a19 */
[----:B------:R-:W-:Y:S01]  /*4af0*/  IMAD.MOV R24, RZ, RZ, -R24 ;  /* 0x000000ffff187224 */ /* 0x000fe200078e0a18 */
[----:B------:R-:W-:Y:S01]  /*4b00*/  IABS R8, R18 ;  /* 0x0000001200087213 */ /* 0x000fe20000000000 */
[----:B------:R-:W-:Y:S01]  /*4b10*/  @!P0 IMAD.IADD R14, R14, 0x1, -R2 ;  /* 0x000000010e0e8824 */ /* 0x000fe200078e0a02 */
[C---:B------:R-:W-:Y:S01]  /*4b20*/  ISETP.GT.U32.AND P0, PT, R2.reuse, R11, PT ;  /* 0x0000000b0200720c */ /* 0x040fe20003f04070 */
[C---:B------:R-:W-:Y:S02]  /*4b30*/  IMAD R9, R2.reuse, R25, R9 ;  /* 0x0000001902097224 */ /* 0x040fe400078e0209 */
[----:B------:R-:W-:Y:S02]  /*4b40*/  IMAD R10, R2, R24, R10 ;  /* 0x00000018020a7224 */ /* 0x000fe400078e020a */
[----:B------:R-:W-:Y:S01]  /*4b50*/  @!P1 IMAD.IADD R12, R12, 0x1, -R2 ;  /* 0x000000010c0c9824 */ /* 0x000fe200078e0a02 */
[C---:B------:R-:W-:Y:S01]  /*4b60*/  ISETP.GT.U32.AND P1, PT, R2.reuse, R9, PT ;  /* 0x000000090200720c */ /* 0x040fe20003f24070 */
[----:B------:R-:W-:Y:S01]  /*4b70*/  IMAD.HI.U32 R24, R3, R8, RZ ;  /* 0x0000000803187227 */ /* 0x000fe200078e00ff */
[----:B------:R-:W-:-:S03]  /*4b80*/  ISETP.GT.U32.AND P4, PT, R2, R10, PT ;  /* 0x0000000a0200720c */ /* 0x000fc60003f84070 */
[----:B------:R-:W-:Y:S02]  /*4b90*/  IMAD.MOV R24, RZ, RZ, -R24 ;  /* 0x000000ffff187224 */ /* 0x000fe400078e0a18 */
[----:B------:R-:W-:Y:S02]  /*4ba0*/  @!P0 IMAD.IADD R11, R11, 0x1, -R2 ;  /* 0x000000010b0b8824 */ /* 0x000fe400078e0a02 */
[C---:B------:R-:W-:Y:S02]  /*4bb0*/  IMAD R8, R2.reuse, R24, R8 ;  /* 0x0000001802087224 */ /* 0x040fe400078e0208 */
[----:B------:R-:W-:Y:S02]  /*4bc0*/  IMAD.MOV.U32 R27, RZ, RZ, R15 ;  /* 0x000000ffff1b7224 */ /* 0x000fe400078e000f */
[----:B------:R-:W-:Y:S02]  /*4bd0*/  IMAD.MOV.U32 R24, RZ, RZ, R13 ;  /* 0x000000ffff187224 */ /* 0x000fe400078e000d */
[----:B------:R-:W-:-:S02]  /*4be0*/  IMAD R15, R2, R26, R16 ;  /* 0x0000001a020f7224 */ /* 0x000fc400078e0210 */
[----:B------:R-:W-:Y:S01]  /*4bf0*/  @!P6 IMAD.MOV R27, RZ, RZ, -R27 ;  /* 0x000000ffff1be224 */ /* 0x000fe200078e0a1b */
[C---:B------:R-:W-:Y:S01]  /*4c00*/  ISETP.GT.U32.AND P6, PT, R2.reuse, R11, PT ;  /* 0x0000000b0200720c */ /* 0x040fe20003fc4070 */
[----:B------:R-:W-:Y:S02]  /*4c10*/  IMAD.MOV.U32 R16, RZ, RZ, R14 ;  /* 0x000000ffff107224 */ /* 0x000fe400078e000e */
[----:B------:R-:W-:Y:S02]  /*4c20*/  @!P1 IMAD.IADD R9, R9, 0x1, -R2 ;  /* 0x0000000109099824 */ /* 0x000fe400078e0a02 */
[----:B------:R-:W-:Y:S01]  /*4c30*/  @!P3 IMAD.MOV R24, RZ, RZ, -R24 ;  /* 0x000000ffff18b224 */ /* 0x000fe200078e0a18 */
[----:B------:R-:W-:Y:S01]  /*4c40*/  ISETP.GT.U32.AND P3, PT, R2, R8, PT ;  /* 0x000000080200720c */ /* 0x000fe20003f64070 */
[----:B------:R-:W-:Y:S01]  /*4c50*/  @!P4 IMAD.IADD R10, R10, 0x1, -R2 ;  /* 0x000000010a0ac824 */ /* 0x000fe200078e0a02 */
[----:B------:R-:W-:Y:S01]  /*4c60*/  ISETP.GE.AND P0, PT, R17, RZ, PT ;  /* 0x000000ff1100720c */ /* 0x000fe20003f06270 */
[----:B------:R-:W-:Y:S01]  /*4c70*/  IMAD.HI.U32 R25, R3, R6, RZ ;  /* 0x0000000603197227 */ /* 0x000fe200078e00ff */
[----:B------:R-:W-:-:S02]  /*4c80*/  ISETP.GT.U32.AND P4, PT, R2, R12, PT ;  /* 0x0000000c0200720c */ /* 0x000fc40003f84070 */
[----:B------:R-:W-:Y:S01]  /*4c90*/  LOP3.LUT R17, R0, 0xd, R55, 0xfe, !PT ;  /* 0x0000000d00117812 */ /* 0x000fe200078efe37 */
[----:B------:R-:W-:Y:S01]  /*4ca0*/  @!P5 IMAD.MOV R16, RZ, RZ, -R16 ;  /* 0x000000ffff10d224 */ /* 0x000fe200078e0a10 */
[C---:B------:R-:W-:Y:S01]  /*4cb0*/  ISETP.GT.U32.AND P5, PT, R2.reuse, R9, PT ;  /* 0x000000090200720c */ /* 0x040fe20003fa4070 */
[----:B------:R-:W-:Y:S01]  /*4cc0*/  IMAD.MOV R25, RZ, RZ, -R25 ;  /* 0x000000ffff197224 */ /* 0x000fe200078e0a19 */
[C---:B------:R-:W-:Y:S02]  /*4cd0*/  ISETP.GT.U32.AND P1, PT, R2.reuse, R10, PT ;  /* 0x0000000a0200720c */ /* 0x040fe40003f24070 */
[----:B------:R-:W-:Y:S01]  /*4ce0*/  IABS R14, R17 ;  /* 0x00000011000e7213 */ /* 0x000fe20000000000 */
[----:B------:R-:W-:Y:S02]  /*4cf0*/  IMAD R6, R2, R25, R6 ;  /* 0x0000001902067224 */ /* 0x000fe400078e0206 */
[----:B------:R-:W-:Y:S02]  /*4d00*/  @!P6 IMAD.IADD R11, R11, 0x1, -R2 ;  /* 0x000000010b0be824 */ /* 0x000fe400078e0a02 */
[----:B------:R-:W-:Y:S01]  /*4d10*/  IMAD.MOV.U32 R13, RZ, RZ, R14 ;  /* 0x000000ffff0d7224 */ /* 0x000fe200078e000e */
[----:B------:R-:W-:Y:S01]  /*4d20*/  ISETP.GE.AND P6, PT, R23, RZ, PT ;  /* 0x000000ff1700720c */ /* 0x000fe20003fc6270 */
[--C-:B------:R-:W-:Y:S01]  /*4d30*/  @!P3 IMAD.IADD R8, R8, 0x1, -R2.reuse ;  /* 0x000000010808b824 */ /* 0x100fe200078e0a02 */
[----:B------:R-:W-:Y:S01]  /*4d40*/  ISETP.GE.AND P3, PT, R19, RZ, PT ;  /* 0x000000ff1300720c */ /* 0x000fe20003f66270 */
[----:B------:R-:W-:Y:S01]  /*4d50*/  @!P4 IMAD.IADD R12, R12, 0x1, -R2 ;  /* 0x000000010c0cc824 */ /* 0x000fe200078e0a02 */
[----:B------:R-:W-:Y:S01]  /*4d60*/  ISETP.GT.U32.AND P4, PT, R2, R6, PT ;  /* 0x000000060200720c */ /* 0x000fe20003f84070 */
[----:B------:R-:W-:-:S04]  /*4d70*/  IMAD.HI.U32 R23, R3, R13, RZ ;  /* 0x0000000d03177227 */ /* 0x000fc800078e00ff */
[--C-:B------:R-:W-:Y:S01]  /*4d80*/  @!P5 IMAD.IADD R9, R9, 0x1, -R2.reuse ;  /* 0x000000010909d824 */ /* 0x100fe200078e0a02 */
[----:B------:R-:W-:Y:S01]  /*4d90*/  ISETP.GE.AND P5, PT, R20, RZ, PT ;  /* 0x000000ff1400720c */ /* 0x000fe20003fa6270 */
[----:B------:R-:W-:Y:S01]  /*4da0*/  @!P1 IMAD.IADD R10, R10, 0x1, -R2 ;  /* 0x000000010a0a9824 */ /* 0x000fe200078e0a02 */
[C---:B------:R-:W-:Y:S01]  /*4db0*/  ISETP.GT.U32.AND P1, PT, R2.reuse, R15, PT ;  /* 0x0000000f0200720c */ /* 0x040fe20003f24070 */
[----:B------:R-:W-:Y:S01]  /*4dc0*/  IMAD.MOV R20, RZ, RZ, -R23 ;  /* 0x000000ffff147224 */ /* 0x000fe200078e0a17 */
[----:B------:R-:W-:Y:S01]  /*4dd0*/  STL [R1+0x738], R87 ;  /* 0x0007385701007387 */ /* 0x000fe20000100800 */
[----:B------:R-:W-:Y:S02]  /*4de0*/  IMAD.MOV.U32 R46, RZ, RZ, R9 ;  /* 0x000000ffff2e7224 */ /* 0x000fe400078e0009 */
[----:B------:R-:W-:Y:S01]  /*4df0*/  IMAD R13, R2, R20, R13 ;  /* 0x00000014020d7224 */ /* 0x000fe200078e020d */
[----:B------:R-:W-:Y:S01]  /*4e00*/  STL [R1+0x1a0], R27 ;  /* 0x0001a01b01007387 */ /* 0x000fe20000100800 */
[----:B------:R-:W-:-:S03]  /*4e10*/  IMAD.MOV.U32 R25, RZ, RZ, R12 ;  /* 0x000000ffff197224 */ /* 0x000fc600078e000c */
[----:B------:R0:W-:Y:S01]  /*4e20*/  STL [R1+0x19c], R16 ;  /* 0x00019c1001007387 */ /* 0x0001e20000100800 */
[----:B------:R-:W-:Y:S01]  /*4e30*/  @!P3 IMAD.MOV R46, RZ, RZ, -R46 ;  /* 0x000000ffff2eb224 */ /* 0x000fe200078e0a2e */
[----:B------:R-:W-:Y:S01]  /*4e40*/  ISETP.GT.U32.AND P3, PT, R2, R13, PT ;  /* 0x0000000d0200720c */ /* 0x000fe20003f64070 */
[--C-:B------:R-:W-:Y:S02]  /*4e50*/  @!P4 IMAD.IADD R6, R6, 0x1, -R2.reuse ;  /* 0x000000010606c824 */ /* 0x100fe400078e0a02 */
[----:B------:R-:W-:Y:S01]  /*4e60*/  @!P0 IMAD.MOV R25, RZ, RZ, -R25 ;  /* 0x000000ffff198224 */ /* 0x000fe200078e0a19 */
[----:B------:R-:W-:Y:S02]  /*4e70*/  ISETP.GT.U32.AND P0, PT, R2, R8, PT ;  /* 0x000000080200720c */ /* 0x000fe40003f04070 */
[----:B0-----:R-:W-:Y:S01]  /*4e80*/  LOP3.LUT R16, R0, 0xe, R55, 0xfe, !PT ;  /* 0x0000000e00107812 */ /* 0x001fe200078efe37 */
[----:B------:R-:W-:-:S03]  /*4e90*/  @!P1 IMAD.IADD R15, R15, 0x1, -R2 ;  /* 0x000000010f0f9824 */ /* 0x000fc600078e0a02 */
[----:B------:R-:W-:Y:S02]  /*4ea0*/  IABS R14, R16 ;  /* 0x00000010000e7213 */ /* 0x000fe40000000000 */
[----:B------:R-:W-:-:S03]  /*4eb0*/  ISETP.GT.U32.AND P1, PT, R2, R6, PT ;  /* 0x000000060200720c */ /* 0x000fc60003f24070 */
[----:B------:R-:W-:Y:S01]  /*4ec0*/  IMAD.HI.U32 R19, R3, R14, RZ ;  /* 0x0000000e03137227 */ /* 0x000fe200078e00ff */
[----:B------:R0:W-:Y:S03]  /*4ed0*/  STL [R1+0x198], R24 ;  /* 0x0001981801007387 */ /* 0x0001e60000100800 */
[----:B------:R-:W-:Y:S01]  /*4ee0*/  IMAD.MOV.U32 R47, RZ, RZ, R10 ;  /* 0x000000ffff2f7224 */ /* 0x000fe200078e000a */
[----:B------:R-:W-:Y:S01]  /*4ef0*/  LOP3.LUT R10, R0, 0xf, R55, 0xfe, !PT ;  /* 0x0000000f000a7812 */ /* 0x000fe200078efe37 */
[----:B------:R-:W-:Y:S02]  /*4f00*/  IMAD.MOV R12, RZ, RZ, -R19 ;  /* 0x000000ffff0c7224 */ /* 0x000fe400078e0a13 */
[----:B------:R-:W-:Y:S02]  /*4f10*/  @!P3 IMAD.IADD R13, R13, 0x1, -R2 ;  /* 0x000000010d0db824 */ /* 0x000fe400078e0a02 */
[----:B------:R-:W-:-:S02]  /*4f20*/  IMAD R9, R2, R12, R14 ;  /* 0x0000000c02097224 */ /* 0x000fc400078e020e */
[----:B0-----:R-:W-:Y:S01]  /*4f30*/  IMAD.MOV.U32 R24, RZ, RZ, R11 ;  /* 0x000000ffff187224 */ /* 0x001fe200078e000b */
[----:B------:R-:W-:Y:S01]  /*4f40*/  IABS R11, R10 ;  /* 0x0000000a000b7213 */ /* 0x000fe20000000000 */
[--C-:B------:R-:W-:Y:S01]  /*4f50*/  @!P0 IMAD.IADD R8, R8, 0x1, -R2.reuse ;  /* 0x0000000108088824 */ /* 0x100fe200078e0a02 */
[----:B------:R-:W-:Y:S01]  /*4f60*/  ISETP.GT.U32.AND P3, PT, R2, R13, PT ;  /* 0x0000000d0200720c */ /* 0x000fe20003f64070 */
[----:B------:R-:W-:Y:S01]  /*4f70*/  @!P1 IMAD.IADD R6, R6, 0x1, -R2 ;  /* 0x0000000106069824 */ /* 0x000fe200078e0a02 */
[----:B------:R-:W-:Y:S01]  /*4f80*/  ISETP.GT.U32.AND P1, PT, R2, R9, PT ;  /* 0x000000090200720c */ /* 0x000fe20003f24070 */
[----:B------:R-:W-:Y:S02]  /*4f90*/  IMAD.MOV.U32 R87, RZ, RZ, R8 ;  /* 0x000000ffff577224 */ /* 0x000fe400078e0008 */
[----:B------:R-:W-:-:S04]  /*4fa0*/  IMAD.HI.U32 R8, R3, R11, RZ ;  /* 0x0000000b03087227 */ /* 0x000fc800078e00ff */
[----:B------:R-:W-:Y:S01]  /*4fb0*/  @!P6 IMAD.MOV R24, RZ, RZ, -R24 ;  /* 0x000000ffff18e224 */ /* 0x000fe200078e0a18 */
[----:B------:R-:W-:Y:S01]  /*4fc0*/  ISETP.GT.U32.AND P6, PT, R2, R15, PT ;  /* 0x0000000f0200720c */ /* 0x000fe20003fc4070 */
[----:B------:R-:W-:Y:S01]  /*4fd0*/  @!P5 IMAD.MOV R47, RZ, RZ, -R47 ;  /* 0x000000ffff2fd224 */ /* 0x000fe200078e0a2f */
[----:B------:R-:W-:Y:S01]  /*4fe0*/  ISETP.GE.AND P5, PT, R21, RZ, PT ;  /* 0x000000ff1500720c */ /* 0x000fe20003fa6270 */
[----:B------:R-:W-:Y:S01]  /*4ff0*/  IMAD.MOV R8, RZ, RZ, -R8 ;  /* 0x000000ffff087224 */ /* 0x000fe200078e0a08 */
[----:B------:R-:W-:Y:S02]  /*5000*/  ISETP.GE.AND P0, PT, R22, RZ, PT ;  /* 0x000000ff1600720c */ /* 0x000fe40003f06270 */
[----:B------:R-:W-:Y:S01]  /*5010*/  LOP3.LUT R12, R0, 0x10, R55, 0xfe, !PT ;  /* 0x00000010000c7812 */ /* 0x000fe200078efe37 */
[----:B------:R-:W-:Y:S01]  /*5020*/  IMAD R11, R2, R8, R11 ;  /* 0x00000008020b7224 */ /* 0x000fe200078e020b */
[----:B------:R-:W-:Y:S01]  /*5030*/  ISETP.GE.AND P4, PT, R18, RZ, PT ;  /* 0x000000ff1200720c */ /* 0x000fe20003f86270 */
[----:B------:R-:W-:Y:S01]  /*5040*/  @!P3 IMAD.IADD R13, R13, 0x1, -R2 ;  /* 0x000000010d0db824 */ /* 0x000fe200078e0a02 */
[----:B------:R-:W-:Y:S01]  /*5050*/  IABS R14, R12 ;  /* 0x0000000c000e7213 */ /* 0x000fe20000000000 */
[----:B------:R-:W-:Y:S01]  /*5060*/  IMAD.MOV.U32 R18, RZ, RZ, R6 ;  /* 0x000000ffff127224 */ /* 0x000fe200078e0006 */
[----:B------:R-:W-:Y:S01]  /*5070*/  ISETP.GT.U32.AND P3, PT, R2, R11, PT ;  /* 0x0000000b0200720c */ /* 0x000fe20003f64070 */
[----:B------:R-:W-:-:S02]  /*5080*/  @!P1 IMAD.IADD R9, R9, 0x1, -R2 ;  /* 0x0000000109099824 */ /* 0x000fc400078e0a02 */
[----:B------:R-:W-:Y:S01]  /*5090*/  @!P6 IMAD.IADD R15, R15, 0x1, -R2 ;  /* 0x000000010f0fe824 */ /* 0x000fe200078e0a02 */
[----:B------:R-:W-:Y:S01]  /*50a0*/  ISETP.GE.AND P6, PT, R17, RZ, PT ;  /* 0x000000ff1100720c */ /* 0x000fe20003fc6270 */
[----:B------:R-:W-:Y:S01]  /*50b0*/  @!P5 IMAD.MOV R18, RZ, RZ, -R18 ;  /* 0x000000ffff12d224 */ /* 0x000fe200078e0a12 */
[----:B------:R-:W-:Y:S01]  /*50c0*/  ISETP.GT.U32.AND P5, PT, R2, R9, PT ;  /* 0x000000090200720c */ /* 0x000fe20003fa4070 */
[----:B------:R-:W-:Y:S01]  /*50d0*/  IMAD.HI.U32 R6, R3, R14, RZ ;  /* 0x0000000e03067227 */ /* 0x000fe200078e00ff */
[----:B------:R-:W-:-:S03]  /*50e0*/  LOP3.LUT R8, R0, 0x11, R55, 0xfe, !PT ;  /* 0x0000001100087812 */ /* 0x000fc600078efe37 */
[----:B------:R-:W-:Y:S01]  /*50f0*/  @!P0 IMAD.MOV R15, RZ, RZ, -R15 ;  /* 0x000000ffff0f8224 */ /* 0x000fe200078e0a0f */
[----:B------:R-:W-:Y:S01]  /*5100*/  ISETP.GE.AND P0, PT, R12, RZ, PT ;  /* 0x000000ff0c00720c */ /* 0x000fe20003f06270 */
[----:B------:R-:W-:Y:S02]  /*5110*/  IMAD.MOV R12, RZ, RZ, -R6 ;  /* 0x000000ffff0c7224 */ /* 0x000fe400078e0a06 */
[----:B------:R-:W-:Y:S01]  /*5120*/  @!P4 IMAD.MOV R87, RZ, RZ, -R87 ;  /* 0x000000ffff57c224 */ /* 0x000fe200078e0a57 */
[----:B------:R-:W-:Y:S01]  /*5130*/  ISETP.GE.AND P4, PT, R16, RZ, PT ;  /* 0x000000ff1000720c */ /* 0x000fe20003f86270 */
[----:B------:R-:W-:Y:S01]  /*5140*/  IMAD R12, R2, R12, R14 ;  /* 0x0000000c020c7224 */ /* 0x000fe200078e020e */
[----:B------:R-:W-:Y:S01]  /*5150*/  IABS R14, R8 ;  /* 0x00000008000e7213 */ /* 0x000fe20000000000 */
[----:B------:R-:W-:Y:S02]  /*5160*/  IMAD.MOV.U32 R16, RZ, RZ, R13 ;  /* 0x000000ffff107224 */ /* 0x000fe400078e000d */
[----:B------:R-:W-:Y:S01]  /*5170*/  @!P3 IMAD.IADD R11, R11, 0x1, -R2 ;  /* 0x000000010b0bb824 */ /* 0x000fe200078e0a02 */
[----:B------:R-:W-:Y:S01]  /*5180*/  ISETP.GE.AND P3, PT, R8, RZ, PT ;  /* 0x000000ff0800720c */ /* 0x000fe20003f66270 */
[----:B------:R-:W-:-:S02]  /*5190*/  @!P6 IMAD.MOV R16, RZ, RZ, -R16 ;  /* 0x000000ffff10e224 */ /* 0x000fc400078e0a10 */
[----:B------:R-:W-:Y:S01]  /*51a0*/  @!P5 IMAD.IADD R9, R9, 0x1, -R2 ;  /* 0x000000010909d824 */ /* 0x000fe200078e0a02 */
[C---:B------:R-:W-:Y:S01]  /*51b0*/  ISETP.GT.U32.AND P6, PT, R2.reuse, R11, PT ;  /* 0x0000000b0200720c */ /* 0x040fe20003fc4070 */
[----:B------:R-:W-:Y:S01]  /*51c0*/  IMAD.HI.U32 R8, R3, R14, RZ ;  /* 0x0000000e03087227 */ /* 0x000fe200078e00ff */
[----:B------:R-:W-:Y:S01]  /*51d0*/  ISETP.GT.U32.AND P5, PT, R2, R12, PT ;  /* 0x0000000c0200720c */ /* 0x000fe20003fa4070 */
[----:B------:R-:W-:Y:S01]  /*51e0*/  STL [R1+0x194], R25 ;  /* 0x0001941901007387 */ /* 0x000fe20000100800 */
[C-C-:B------:R-:W-:Y:S01]  /*51f0*/  LOP3.LUT R17, R0.reuse, 0x13, R55.reuse, 0xfe, !PT ;  /* 0x0000001300117812 */ /* 0x140fe200078efe37 */
[----:B------:R-:W-:Y:S01]  /*5200*/  IMAD.MOV R8, RZ, RZ, -R8 ;  /* 0x000000ffff087224 */ /* 0x000fe200078e0a08 */
[----:B------:R-:W-:Y:S01]  /*5210*/  LOP3.LUT R6, R0, 0x12, R55, 0xfe, !PT ;  /* 0x0000001200067812 */ /* 0x000fe200078efe37 */
[----:B------:R-:W-:Y:S01]  /*5220*/  STL [R1+0x158], R24 ;  /* 0x0001581801007387 */ /* 0x000fe20000100800 */
[----:B------:R-:W-:Y:S01]  /*5230*/  ISETP.GE.AND P1, PT, R10, RZ, PT ;  /* 0x000000ff0a00720c */ /* 0x000fe20003f26270 */
[----:B------:R-:W-:-:S02]  /*5240*/  IMAD R8, R2, R8, R14 ;  /* 0x0000000802087224 */ /* 0x000fc400078e020e */
[----:B------:R-:W-:Y:S01]  /*5250*/  STL [R1+0x154], R18 ;  /* 0x0001541201007387 */ /* 0x000fe20000100800 */
[----:B------:R-:W-:-:S03]  /*5260*/  IABS R10, R6 ;  /* 0x00000006000a7213 */ /* 0x000fc60000000000 */
[----:B------:R0:W-:Y:S01]  /*5270*/  STL [R1+0x150], R15 ;  /* 0x0001500f01007387 */ /* 0x0001e20000100800 */
[--C-:B------:R-:W-:Y:S01]  /*5280*/  @!P6 IMAD.IADD R11, R11, 0x1, -R2.reuse ;  /* 0x000000010b0be824 */ /* 0x100fe200078e0a02 */
[----:B------:R-:W-:Y:S01]  /*5290*/  ISETP.GT.U32.AND P6, PT, R2, R8, PT ;  /* 0x000000080200720c */ /* 0x000fe20003fc4070 */
[----:B------:R-:W-:Y:S01]  /*52a0*/  @!P5 IMAD.IADD R12, R12, 0x1, -R2 ;  /* 0x000000010c0cd824 */ /* 0x000fe200078e0a02 */
[----:B0-----:R-:W-:Y:S01]  /*52b0*/  IABS R15, R17 ;  /* 0x00000011000f7213 */ /* 0x001fe20000000000 */
[----:B------:R-:W-:Y:S01]  /*52c0*/  @!P4 IMAD.MOV R9, RZ, RZ, -R9 ;  /* 0x000000ffff09c224 */ /* 0x000fe200078e0a09 */
[----:B------:R0:W-:Y:S03]  /*52d0*/  STL [R1+0x14c], R16 ;  /* 0x00014c1001007387 */ /* 0x0001e60000100800 */
[----:B------:R-:W-:Y:S02]  /*52e0*/  IMAD.MOV.U32 R13, RZ, RZ, R15 ;  /* 0x000000ffff0d7224 */ /* 0x000fe400078e000f */
[----:B------:R-:W-:Y:S01]  /*52f0*/  IMAD.HI.U32 R15, R3, R10, RZ ;  /* 0x0000000a030f7227 */ /* 0x000fe200078e00ff */
[----:B------:R-:W-:Y:S01]  /*5300*/  ISETP.GT.U32.AND P5, PT, R2, R12, PT ;  /* 0x0000000c0200720c */ /* 0x000fe20003fa4070 */
[----:B------:R1:W-:Y:S02]  /*5310*/  STL [R1+0x118], R9 ;  /* 0x0001180901007387 */ /* 0x0003e40000100800 */
[----:B------:R-:W-:-:S02]  /*5320*/  IMAD.MOV R15, RZ, RZ, -R15 ;  /* 0x000000ffff0f7224 */ /* 0x000fc400078e0a0f */
[----:B0-----:R-:W-:Y:S01]  /*5330*/  IMAD.HI.U32 R16, R3, R13, RZ ;  /* 0x0000000d03107227 */ /* 0x001fe200078e00ff */
[----:B------:R-:W-:-:S03]  /*5340*/  ISETP.GE.AND P4, PT, R6, RZ, PT ;  /* 0x000000ff0600720c */ /* 0x000fc60003f86270 */
[----:B------:R-:W-:Y:S02]  /*5350*/  IMAD R6, R2, R15, R10 ;  /* 0x0000000f02067224 */ /* 0x000fe400078e020a */
[----:B-1----:R-:W-:Y:S01]  /*5360*/  IMAD.MOV R9, RZ, RZ, -R16 ;  /* 0x000000ffff097224 */ /* 0x002fe200078e0a10 */
[C-C-:B------:R-:W-:Y:S02]  /*5370*/  LOP3.LUT R16, R0.reuse, 0x15, R55.reuse, 0xfe, !PT ;  /* 0x0000001500107812 */ /* 0x140fe400078efe37 */
[----:B------:R-:W-:Y:S01]  /*5380*/  LOP3.LUT R15, R0, 0x14, R55, 0xfe, !PT ;  /* 0x00000014000f7812 */ /* 0x000fe200078efe37 */
[----:B------:R-:W-:Y:S01]  /*5390*/  IMAD R10, R2, R9, R13 ;  /* 0x00000009020a7224 */ /* 0x000fe200078e020d */
[----:B------:R-:W-:Y:S01]  /*53a0*/  IABS R13, R16 ;  /* 0x00000010000d7213 */ /* 0x000fe20000000000 */
[----:B------:R-:W-:Y:S01]  /*53b0*/  IMAD.MOV.U32 R21, RZ, RZ, R11 ;  /* 0x000000ffff157224 */ /* 0x000fe200078e000b */
[----:B------:R-:W-:Y:S01]  /*53c0*/  IABS R9, R15 ;  /* 0x0000000f00097213 */ /* 0x000fe20000000000 */
[----:B------:R-:W-:-:S02]  /*53d0*/  @!P6 IMAD.IADD R8, R8, 0x1, -R2 ;  /* 0x000000010808e824 */ /* 0x000fc400078e0a02 */
[----:B------:R-:W-:Y:S02]  /*53e0*/  @!P1 IMAD.MOV R21, RZ, RZ, -R21 ;  /* 0x000000ffff159224 */ /* 0x000fe400078e0a15 */
[----:B------:R-:W-:Y:S01]  /*53f0*/  @!P5 IMAD.IADD R12, R12, 0x1, -R2 ;  /* 0x000000010c0cd824 */ /* 0x000fe200078e0a02 */
[C---:B------:R-:W-:Y:S01]  /*5400*/  ISETP.GT.U32.AND P1, PT, R2.reuse, R8, PT ;  /* 0x000000080200720c */ /* 0x040fe20003f24070 */
[----:B------:R-:W-:Y:S02]  /*5410*/  IMAD.MOV.U32 R11, RZ, RZ, R13 ;  /* 0x000000ffff0b7224 */ /* 0x000fe400078e000d */
[----:B------:R-:W-:Y:S01]  /*5420*/  IMAD.HI.U32 R13, R3, R9, RZ ;  /* 0x00000009030d7227 */ /* 0x000fe200078e00ff */
[----:B------:R-:W-:-:S03]  /*5430*/  ISETP.GT.U32.AND P6, PT, R2, R10, PT ;  /* 0x0000000a0200720c */ /* 0x000fc60003fc4070 */
[----:B------:R-:W-:Y:S01]  /*5440*/  IMAD.MOV.U32 R45, RZ, RZ, R12 ;  /* 0x000000ffff2d7224 */ /* 0x000fe200078e000c */
[----:B------:R-:W-:Y:S01]  /*5450*/  ISETP.GT.U32.AND P5, PT, R2, R6, PT ;  /* 0x000000060200720c */ /* 0x000fe20003fa4070 */
[----:B------:R-:W-:-:S04]  /*5460*/  IMAD.MOV R12, RZ, RZ, -R13 ;  /* 0x000000ffff0c7224 */ /* 0x000fc800078e0a0d */
[----:B------:R-:W-:Y:S01]  /*5470*/  IMAD R12, R2, R12, R9 ;  /* 0x0000000c020c7224 */ /* 0x000fe200078e0209 */
[----:B------:R-:W-:Y:S01]  /*5480*/  LOP3.LUT R19, R0, 0x16, R55, 0xfe, !PT ;  /* 0x0000001600137812 */ /* 0x000fe200078efe37 */
[----:B------:R-:W-:-:S03]  /*5490*/  @!P1 IMAD.IADD R8, R8, 0x1, -R2 ;  /* 0x0000000108089824 */ /* 0x000fc600078e0a02 */
[----:B------:R-:W-:Y:S01]  /*54a0*/  ISETP.GT.U32.AND P1, PT, R2, R12, PT ;  /* 0x0000000c0200720c */ /* 0x000fe20003f24070 */
[--C-:B------:R-:W-:Y:S01]  /*54b0*/  @!P6 IMAD.IADD R10, R10, 0x1, -R2.reuse ;  /* 0x000000010a0ae824 */ /* 0x100fe200078e0a02 */
[----:B------:R-:W-:Y:S01]  /*54c0*/  IABS R14, R19 ;  /* 0x00000013000e7213 */ /* 0x000fe20000000000 */
[----:B------:R-:W-:Y:S01]  /*54d0*/  @!P5 IMAD.IADD R6, R6, 0x1, -R2 ;  /* 0x000000010606d824 */ /* 0x000fe200078e0a02 */
[----:B------:R-:W-:Y:S01]  /*54e0*/  LOP3.LUT R18, R0, 0x17, R55, 0xfe, !PT ;  /* 0x0000001700127812 */ /* 0x000fe200078efe37 */
[----:B------:R-:W-:Y:S01]  /*54f0*/  @!P0 IMAD.MOV R45, RZ, RZ, -R45 ;  /* 0x000000ffff2d8224 */ /* 0x000fe200078e0a2d */
[----:B------:R-:W-:Y:S01]  /*5500*/  ISETP.GE.AND P0, PT, R17, RZ, PT ;  /* 0x000000ff1100720c */ /* 0x000fe20003f06270 */
[C---:B------:R-:W-:Y:S01]  /*5510*/  IMAD.HI.U32 R9, R3.reuse, R11, RZ ;  /* 0x0000000b03097227 */ /* 0x040fe200078e00ff */
[C---:B------:R-:W-:Y:S02]  /*5520*/  ISETP.GT.U32.AND P6, PT, R2.reuse, R10, PT ;  /* 0x0000000a0200720c */ /* 0x040fe40003fc4070 */
[----:B------:R-:W-:Y:S01]  /*5530*/  ISETP.GT.U32.AND P5, PT, R2, R6, PT ;  /* 0x000000060200720c */ /* 0x000fe20003fa4070 */
[----:B------:R-:W-:Y:S01]  /*5540*/  IMAD.HI.U32 R17, R3, R14, RZ ;  /* 0x0000000e03117227 */ /* 0x000fe200078e00ff */
[----:B------:R-:W-:-:S03]  /*5550*/  IABS R20, R18 ;  /* 0x0000001200147213 */ /* 0x000fc60000000000 */
[----:B------:R-:W-:Y:S02]  /*5560*/  IMAD.MOV R9, RZ, RZ, -R9 ;  /* 0x000000ffff097224 */ /* 0x000fe400078e0a09 */
[----:B------:R-:W-:Y:S02]  /*5570*/  IMAD.MOV R17, RZ, RZ, -R17 ;  /* 0x000000ffff117224 */ /* 0x000fe400078e0a11 */
[----:B------:R-:W-:Y:S02]  /*5580*/  IMAD.MOV.U32 R34, RZ, RZ, R8 ;  /* 0x000000ffff227224 */ /* 0x000fe400078e0008 */
[----:B------:R-:W-:Y:S02]  /*5590*/  @!P1 IMAD.IADD R12, R12, 0x1, -R2 ;  /* 0x000000010c0c9824 */ /* 0x000fe400078e0a02 */
[----:B------:R-:W-:Y:S02]  /*55a0*/  IMAD R11, R2, R9, R11 ;  /* 0x00000009020b7224 */ /* 0x000fe400078e020b */
[----:B------:R-:W-:-:S02]  /*55b0*/  IMAD.MOV.U32 R13, RZ, RZ, R20 ;  /* 0x000000ffff0d7224 */ /* 0x000fc400078e0014 */
[C---:B------:R-:W-:Y:S02]  /*55c0*/  IMAD R9, R2.reuse, R17, R14 ;  /* 0x0000001102097224 */ /* 0x040fe400078e020e */
[----:B------:R-:W-:Y:S01]  /*55d0*/  @!P3 IMAD.MOV R34, RZ, RZ, -R34 ;  /* 0x000000ffff22b224 */ /* 0x000fe200078e0a22 */
[----:B------:R-:W-:Y:S01]  /*55e0*/  ISETP.GT.U32.AND P3, PT, R2, R12, PT ;  /* 0x0000000c0200720c */ /* 0x000fe20003f64070 */
[----:B------:R-:W-:-:S04]  /*55f0*/  IMAD.HI.U32 R20, R3, R13, RZ ;  /* 0x0000000d03147227 */ /* 0x000fc800078e00ff */
[--C-:B------:R-:W-:Y:S01]  /*5600*/  @!P6 IMAD.IADD R10, R10, 0x1, -R2.reuse ;  /* 0x000000010a0ae824 */ /* 0x100fe200078e0a02 */
[----:B------:R-:W-:Y:S01]  /*5610*/  ISETP.GT.U32.AND P6, PT, R2, R9, PT ;  /* 0x000000090200720c */ /* 0x000fe20003fc4070 */
[----:B------:R-:W-:Y:S01]  /*5620*/  @!P5 IMAD.IADD R6, R6, 0x1, -R2 ;  /* 0x000000010606d824 */ /* 0x000fe200078e0a02 */
[----:B------:R-:W-:Y:S01]  /*5630*/  ISETP.GE.AND P5, PT, R15, RZ, PT ;  /* 0x000000ff0f00720c */ /* 0x000fe20003fa6270 */
[----:B------:R-:W-:Y:S01]  /*5640*/  IMAD.MOV R15, RZ, RZ, -R20 ;  /* 0x000000ffff0f7224 */ /* 0x000fe200078e0a14 */
[C---:B------:R-:W-:Y:S01]  /*5650*/  ISETP.GT.U32.AND P1, PT, R2.reuse, R11, PT ;  /* 0x0000000b0200720c */ /* 0x040fe20003f24070 */
[----:B------:R0:W-:Y:S01]  /*5660*/  STL [R1+0x114], R21 ;  /* 0x0001141501007387 */ /* 0x0001e20000100800 */
[----:B------:R-:W-:Y:S02]  /*5670*/  IMAD.MOV.U32 R24, RZ, RZ, R6 ;  /* 0x000000ffff187224 */ /* 0x000fe400078e0006 */
[----:B------:R-:W-:Y:S01]  /*5680*/  IMAD R8, R2, R15, R13 ;  /* 0x0000000f02087224 */ /* 0x000fe200078e020d */
[--C-:B------:R-:W-:Y:S01]  /*5690*/  LOP3.LUT R14, R0, 0x18, R55.reuse, 0xfe, !PT ;  /* 0x00000018000e7812 */ /* 0x100fe200078efe37 */
[----:B------:R-:W-:Y:S01]  /*56a0*/  @!P3 IMAD.IADD R12, R12, 0x1, -R2 ;  /* 0x000000010c0cb824 */ /* 0x000fe200078e0a02 */
[----:B------:R-:W-:Y:S01]  /*56b0*/  LOP3.LUT R15, R0, 0x19, R55, 0xfe, !PT ;  /* 0x00000019000f7812 */ /* 0x000fe200078efe37 */
[----:B0-----:R-:W-:-:S02]  /*56c0*/  IMAD.MOV.U32 R21, RZ, RZ, R10 ;  /* 0x000000ffff157224 */ /* 0x001fc400078e000a */
[----:B------:R-:W-:Y:S01]  /*56d0*/  @!P4 IMAD.MOV R24, RZ, RZ, -R24 ;  /* 0x000000ffff18c224 */ /* 0x000fe200078e0a18 */
[----:B------:R-:W-:Y:S01]  /*56e0*/  ISETP.GE.AND P4, PT, R16, RZ, PT ;  /* 0x000000ff1000720c */ /* 0x000fe20003f86270 */
[----:B------:R-:W-:Y:S01]  /*56f0*/  @!P0 IMAD.MOV R21, RZ, RZ, -R21 ;  /* 0x000000ffff158224 */ /* 0x000fe200078e0a15 */
[C---:B------:R-:W-:Y:S01]  /*5700*/  ISETP.GT.U32.AND P0, PT, R2.reuse, R8, PT ;  /* 0x000000080200720c */ /* 0x040fe20003f04070 */
[----:B------:R-:W-:Y:S01]  /*5710*/  @!P6 IMAD.IADD R9, R9, 0x1, -R2 ;  /* 0x000000010909e824 */ /* 0x000fe200078e0a02 */
[----:B------:R-:W-:Y:S01]  /*5720*/  IABS R13, R14 ;  /* 0x0000000e000d7213 */ /* 0x000fe20000000000 */
[----:B------:R-:W-:Y:S01]  /*5730*/  IMAD.MOV.U32 R16, RZ, RZ, R12 ;  /* 0x000000ffff107224 */ /* 0x000fe200078e000c */
[----:B------:R-:W-:Y:S01]  /*5740*/  IABS R10, R15 ;  /* 0x0000000f000a7213 */ /* 0x000fe20000000000 */
[----:B------:R-:W-:Y:S02]  /*5750*/  @!P1 IMAD.IADD R11, R11, 0x1, -R2 ;  /* 0x000000010b0b9824 */ /* 0x000fe400078e0a02 */
[----:B------:R-:W-:Y:S01]  /*5760*/  @!P5 IMAD.MOV R16, RZ, RZ, -R16 ;  /* 0x000000ffff10d224 */ /* 0x000fe200078e0a10 */
[----:B------:R-:W-:Y:S01]  /*5770*/  ISETP.GT.U32.AND P5, PT, R2, R9, PT ;  /* 0x000000090200720c */ /* 0x000fe20003fa4070 */
[----:B------:R-:W-:-:S02]  /*5780*/  IMAD.MOV.U32 R6, RZ, RZ, R13 ;  /* 0x000000ffff067224 */ /* 0x000fc400078e000d */
[----:B------:R-:W-:Y:S01]  /*5790*/  IMAD.HI.U32 R12, R3, R10, RZ ;  /* 0x0000000a030c7227 */ /* 0x000fe200078e00ff */
[----:B------:R-:W-:-:S03]  /*57a0*/  ISETP.GT.U32.AND P6, PT, R2, R11, PT ;  /* 0x0000000b0200720c */ /* 0x000fc60003fc4070 */
[----:B------:R-:W-:-:S04]  /*57b0*/  IMAD.HI.U32 R13, R3, R6, RZ ;  /* 0x00000006030d7227 */ /* 0x000fc800078e00ff */
[----:B------:R-:W-:Y:S02]  /*57c0*/  IMAD.MOV R12, RZ, RZ, -R12 ;  /* 0x000000ffff0c7224 */ /* 0x000fe400078e0a0c */
[----:B------:R-:W-:Y:S02]  /*57d0*/  @!P0 IMAD.IADD R8, R8, 0x1, -R2 ;  /* 0x0000000108088824 */ /* 0x000fe400078e0a02 */
[----:B------:R-:W-:Y:S02]  /*57e0*/  IMAD.MOV R13, RZ, RZ, -R13 ;  /* 0x000000ffff0d7224 */ /* 0x000fe400078e0a0d */
[C---:B------:R-:W-:Y:S01]  /*57f0*/  IMAD R10, R2.reuse, R12, R10 ;  /* 0x0000000c020a7224 */ /* 0x040fe200078e020a */
[C---:B------:R-:W-:Y:S01]  /*5800*/  ISETP.GT.U32.AND P0, PT, R2.reuse, R8, PT ;  /* 0x000000080200720c */ /* 0x040fe20003f04070 */
[----:B------:R-:W-:Y:S01]  /*5810*/  STL [R1+0x110], R21 ;  /* 0x0001101501007387 */ /* 0x000fe20000100800 */
[C---:B------:R-:W-:Y:S02]  /*5820*/  IMAD R6, R2.reuse, R13, R6 ;  /* 0x0000000d02067224 */ /* 0x040fe400078e0206 */
[--C-:B------:R-:W-:Y:S01]  /*5830*/  @!P5 IMAD.IADD R9, R9, 0x1, -R2.reuse ;  /* 0x000000010909d824 */ /* 0x100fe200078e0a02 */
[----:B------:R0:W-:Y:S01]  /*5840*/  STL [R1+0xf0], R16 ;  /* 0x0000f01001007387 */ /* 0x0001e20000100800 */
[----:B------:R-:W-:Y:S01]  /*5850*/  ISETP.GT.U32.AND P5, PT, R2, R10, PT ;  /* 0x0000000a0200720c */ /* 0x000fe20003fa4070 */
[----:B------:R-:W-:Y:S01]  /*5860*/  @!P6 IMAD.IADD R11, R11, 0x1, -R2 ;  /* 0x000000010b0be824 */ /* 0x000fe200078e0a02 */
[----:B------:R-:W-:-:S02]  /*5870*/  ISETP.GE.AND P3, PT, R19, RZ, PT ;  /* 0x000000ff1300720c */ /* 0x000fc40003f66270 */
[--C-:B------:R-:W-:Y:S02]  /*5880*/  LOP3.LUT R20, R0, 0x1c, R55.reuse, 0xfe, !PT ;  /* 0x0000001c00147812 */ /* 0x100fe400078efe37 */
[----:B------:R-:W-:Y:S02]  /*5890*/  ISETP.GT.U32.AND P6, PT, R2, R6, PT ;  /* 0x000000060200720c */ /* 0x000fe40003fc4070 */
[C-C-:B0-----:R-:W-:Y:S02]  /*58a0*/  LOP3.LUT R16, R0.reuse, 0x1a, R55.reuse, 0xfe, !PT ;  /* 0x0000001a00107812 */ /* 0x141fe400078efe37 */
[----:B------:R-:W-:Y:S02]  /*58b0*/  LOP3.LUT R17, R0, 0x1b, R55, 0xfe, !PT ;  /* 0x0000001b00117812 */ /* 0x000fe400078efe37 */
[----:B------:R-:W-:Y:S02]  /*58c0*/  IABS R19, R16 ;  /* 0x0000001000137213 */ /* 0x000fe40000000000 */
[----:B------:R-:W-:-:S02]  /*58d0*/  ISETP.GE.AND P1, PT, R18, RZ, PT ;  /* 0x000000ff1200720c */ /* 0x000fc40003f26270 */
[----:B------:R-:W-:Y:S01]  /*58e0*/  IABS R18, R20 ;  /* 0x0000001400127213 */ /* 0x000fe20000000000 */
[----:B------:R-:W-:Y:S01]  /*58f0*/  IMAD.MOV.U32 R12, RZ, RZ, R19 ;  /* 0x000000ffff0c7224 */ /* 0x000fe200078e0013 */
[----:B------:R-:W-:Y:S01]  /*5900*/  IABS R13, R17 ;  /* 0x00000011000d7213 */ /* 0x000fe20000000000 */
[----:B------:R-:W-:Y:S01]  /*5910*/  @!P0 IMAD.IADD R8, R8, 0x1, -R2 ;  /* 0x0000000108088824 */ /* 0x000fe200078e0a02 */
[----:B------:R-:W-:Y:S01]  /*5920*/  ISETP.GE.AND P0, PT, R14, RZ, PT ;  /* 0x000000ff0e00720c */ /* 0x000fe20003f06270 */
[----:B------:R-:W-:Y:S02]  /*5930*/  IMAD.MOV.U32 R14, RZ, RZ, R18 ;  /* 0x000000ffff0e7224 */ /* 0x000fe400078e0012 */
[----:B------:R-:W-:Y:S02]  /*5940*/  @!P5 IMAD.IADD R10, R10, 0x1, -R2 ;  /* 0x000000010a0ad824 */ /* 0x000fe400078e0a02 */
[----:B------:R-:W-:-:S04]  /*5950*/  IMAD.HI.U32 R18, R3, R12, RZ ;  /* 0x0000000c03127227 */ /* 0x000fc800078e00ff */
[----:B------:R-:W-:Y:S01]  /*5960*/  IMAD.HI.U32 R19, R3, R13, RZ ;  /* 0x0000000d03137227 */ /* 0x000fe200078e00ff */
[----:B------:R-:W-:-:S03]  /*5970*/  ISETP.GT.U32.AND P5, PT, R2, R10, PT ;  /* 0x0000000a0200720c */ /* 0x000fc60003fa4070 */
[----:B------:R-:W-:Y:S01]  /*5980*/  @!P6 IMAD.IADD R6, R6, 0x1, -R2 ;  /* 0x000000010606e824 */ /* 0x000fe200078e0a02 */
[----:B------:R-:W-:Y:S01]  /*5990*/  ISETP.GE.AND P6, PT, R15, RZ, PT ;  /* 0x000000ff0f00720c */ /* 0x000fe20003fc6270 */
[----:B------:R-:W-:Y:S02]  /*59a0*/  IMAD.MOV.U32 R21, RZ, RZ, R11 ;  /* 0x000000ffff157224 */ /* 0x000fe400078e000b */
[----:B------:R-:W-:Y:S02]  /*59b0*/  IMAD.MOV R11, RZ, RZ, -R18 ;  /* 0x000000ffff0b7224 */ /* 0x000fe400078e0a12 */
[----:B------:R-:W-:-:S04]  /*59c0*/  IMAD.HI.U32 R15, R3, R14, RZ ;  /* 0x0000000e030f7227 */ /* 0x000fc800078e00ff */
[----:B------:R-:W-:Y:S02]  /*59d0*/  IMAD.MOV R18, RZ, RZ, -R19 ;  /* 0x000000ffff127224 */ /* 0x000fe400078e0a13 */
[C---:B------:R-:W-:Y:S02]  /*59e0*/  IMAD R11, R2.reuse, R11, R12 ;  /* 0x0000000b020b7224 */ /* 0x040fe400078e020c */
[----:B------:R-:W-:Y:S02]  /*59f0*/  IMAD.MOV R15, RZ, RZ, -R15 ;  /* 0x000000ffff0f7224 */ /* 0x000fe400078e0a0f */
[C---:B------:R-:W-:Y:S02]  /*5a00*/  IMAD R12, R2.reuse, R18, R13 ;  /* 0x00000012020c7224 */ /* 0x040fe400078e020d */
[----:B------:R-:W-:Y:S01]  /*5a10*/  @!P4 IMAD.MOV R21, RZ, RZ, -R21 ;  /* 0x000000ffff15c224 */ /* 0x000fe200078e0a15 */
[C---:B------:R-:W-:Y:S01]  /*5a20*/  ISETP.GT.U32.AND P4, PT, R2.reuse, R6, PT ;  /* 0x000000060200720c */ /* 0x040fe20003f84070 */
[----:B------:R-:W-:-:S02]  /*5a30*/  IMAD R13, R2, R15, R14 ;  /* 0x0000000f020d7224 */ /* 0x000fc400078e020e */
[----:B------:R-:W-:Y:S01]  /*5a40*/  @!P1 IMAD.MOV R8, RZ, RZ, -R8 ;  /* 0x000000ffff089224 */ /* 0x000fe200078e0a08 */
[----:B------:R-:W-:Y:S01]  /*5a50*/  ISETP.GT.U32.AND P1, PT, R2, R12, PT ;  /* 0x0000000c0200720c */ /* 0x000fe20003f24070 */
[----:B------:R-:W-:Y:S02]  /*5a60*/  @!P3 IMAD.MOV R9, RZ, RZ, -R9 ;  /* 0x000000ffff09b224 */ /* 0x000fe400078e0a09 */
[----:B------:R-:W-:Y:S01]  /*5a70*/  @!P5 IMAD.IADD R10, R10, 0x1, -R2 ;  /* 0x000000010a0ad824 */ /* 0x000fe200078e0a02 */
[----:B------:R-:W-:Y:S02]  /*5a80*/  ISETP.GT.U32.AND P5, PT, R2, R13, PT ;  /* 0x0000000d0200720c */ /* 0x000fe40003fa4070 */
[----:B------:R-:W-:Y:S01]  /*5a90*/  LOP3.LUT R15, R0, 0x1d, R55, 0xfe, !PT ;  /* 0x0000001d000f7812 */ /* 0x000fe200078efe37 */
[----:B------:R-:W-:Y:S01]  /*5aa0*/  STL [R1+0x10c], R21 ;  /* 0x00010c1501007387 */ /* 0x000fe20000100800 */
[----:B------:R-:W-:-:S03]  /*5ab0*/  ISETP.GT.U32.AND P3, PT, R2, R11, PT ;  /* 0x0000000b0200720c */ /* 0x000fc60003f64070 */
[----:B------:R0:W-:Y:S01]  /*5ac0*/  STL [R1+0xd4], R9 ;  /* 0x0000d40901007387 */ /* 0x0001e20000100800 */
[----:B------:R-:W-:Y:S01]  /*5ad0*/  LOP3.LUT R19, R0, 0x1e, R55, 0xfe, !PT ;  /* 0x0000001e00137812 */ /* 0x000fe200078efe37 */
[--C-:B------:R-:W-:Y:S02]  /*5ae0*/  @!P4 IMAD.IADD R6, R6, 0x1, -R2.reuse ;  /* 0x000000010606c824 */ /* 0x100fe400078e0a02 */
[----:B------:R1:W-:Y:S01]  /*5af0*/  STL [R1+0xd0], R8 ;  /* 0x0000d00801007387 */ /* 0x0003e20000100800 */
[----:B------:R-:W-:Y:S01]  /*5b00*/  @!P1 IMAD.IADD R12, R12, 0x1, -R2 ;  /* 0x000000010c0c9824 */ /* 0x000fe200078e0a02 */
[----:B0-----:R-:W-:Y:S01]  /*5b10*/  IABS R9, R15 ;  /* 0x0000000f00097213 */ /* 0x001fe20000000000 */
[----:B------:R-:W-:Y:S01]  /*5b20*/  IMAD.MOV.U32 R33, RZ, RZ, R6 ;  /* 0x000000ffff217224 */ /* 0x000fe200078e0006 */
[----:B-1----:R-:W-:-:S03]  /*5b30*/  IABS R8, R19 ;  /* 0x0000001300087213 */ /* 0x002fc60000000000 */
[----:B------:R-:W-:-:S04]  /*5b40*/  IMAD.HI.U32 R14, R3, R9, RZ ;  /* 0x00000009030e7227 */ /* 0x000fc800078e00ff */
[----:B------:R-:W-:Y:S01]  /*5b50*/  @!P5 IMAD.IADD R13, R13, 0x1, -R2 ;  /* 0x000000010d0dd824 */ /* 0x000fe200078e0a02 */
[----:B------:R-:W-:Y:S01]  /*5b60*/  ISETP.GT.U32.AND P5, PT, R2, R12, PT ;  /* 0x0000000c0200720c */ /* 0x000fe20003fa4070 */
[----:B------:R-:W-:Y:S02]  /*5b70*/  IMAD.MOV R6, RZ, RZ, -R14 ;  /* 0x000000ffff067224 */ /* 0x000fe400078e0a0e */
[----:B------:R-:W-:-:S04]  /*5b80*/  IMAD.HI.U32 R14, R3, R8, RZ ;  /* 0x00000008030e7227 */ /* 0x000fc800078e00ff */
[----:B------:R-:W-:Y:S02]  /*5b90*/  @!P3 IMAD.IADD R11, R11, 0x1, -R2 ;  /* 0x000000010b0bb824 */ /* 0x000fe400078e0a02 */
[----:B------:R-:W-:-:S03]  /*5ba0*/  IMAD.MOV R14, RZ, RZ, -R14 ;  /* 0x000000ffff0e7224 */ /* 0x000fc600078e0a0e */
[C---:B------:R-:W-:Y:S01]  /*5bb0*/  ISETP.GT.U32.AND P1, PT, R2.reuse, R11, PT ;  /* 0x0000000b0200720c */ /* 0x040fe20003f24070 */
[----:B------:R-:W-:Y:S02]  /*5bc0*/  IMAD R8, R2, R14, R8 ;  /* 0x0000000e02087224 */ /* 0x000fe400078e0208 */
[----:B------:R-:W-:Y:S02]  /*5bd0*/  @!P5 IMAD.IADD R12, R12, 0x1, -R2 ;  /* 0x000000010c0cd824 */ /* 0x000fe400078e0a02 */
[----:B------:R-:W-:Y:S01]  /*5be0*/  @!P0 IMAD.MOV R33, RZ, RZ, -R33 ;  /* 0x000000ffff218224 */ /* 0x000fe200078e0a21 */
[C---:B------:R-:W-:Y:S01]  /*5bf0*/  ISETP.GT.U32.AND P5, PT, R2.reuse, R8, PT ;  /* 0x000000080200720c */ /* 0x040fe20003fa4070 */
[C---:B------:R-:W-:Y:S01]  /*5c00*/  IMAD R9, R2.reuse, R6, R9 ;  /* 0x0000000602097224 */ /* 0x040fe200078e0209 */
[----:B------:R-:W-:Y:S02]  /*5c10*/  ISETP.GT.U32.AND P0, PT, R2, R13, PT ;  /* 0x0000000d0200720c */ /* 0x000fe40003f04070 */
[----:B------:R-:W-:-:S02]  /*5c20*/  ISETP.GE.AND P3, PT, R17, RZ, PT ;  /* 0x000000ff1100720c */ /* 0x000fc40003f66270 */
[--C-:B------:R-:W-:Y:S01]  /*5c30*/  LOP3.LUT R17, R0, 0x1f, R55.reuse, 0xfe, !PT ;  /* 0x0000001f00117812 */ /* 0x100fe200078efe37 */
[----:B------:R-:W-:Y:S01]  /*5c40*/  @!P1 IMAD.IADD R11, R11, 0x1, -R2 ;  /* 0x000000010b0b9824 */ /* 0x000fe200078e0a02 */
[----:B------:R-:W-:Y:S02]  /*5c50*/  ISETP.GT.U32.AND P1, PT, R2, R9, PT ;  /* 0x000000090200720c */ /* 0x000fe40003f24070 */
[----:B------:R-:W-:Y:S02]  /*5c60*/  IABS R6, R17 ;  /* 0x0000001100067213 */ /* 0x000fe40000000000 */
[----:B------:R-:W-:Y:S02]  /*5c70*/  ISETP.GE.AND P4, PT, R16, RZ, PT ;  /* 0x000000ff1000720c */ /* 0x000fe40003f86270 */
[----:B------:R-:W-:Y:S01]  /*5c80*/  LOP3.LUT R16, R0, 0x20, R55, 0xfe, !PT ;  /* 0x0000002000107812 */ /* 0x000fe200078efe37 */
[----:B------:R-:W-:-:S03]  /*5c90*/  IMAD.HI.U32 R21, R3, R6, RZ ;  /* 0x0000000603157227 */ /* 0x000fc600078e00ff */
[----:B------:R-:W-:Y:S01]  /*5ca0*/  IABS R14, R16 ;  /* 0x00000010000e7213 */ /* 0x000fe20000000000 */
[----:B------:R-:W-:Y:S02]  /*5cb0*/  IMAD.MOV.U32 R39, RZ, RZ, R10 ;  /* 0x000000ffff277224 */ /* 0x000fe400078e000a */
[--C-:B------:R-:W-:Y:S02]  /*5cc0*/  @!P5 IMAD.IADD R8, R8, 0x1, -R2.reuse ;  /* 0x000000010808d824 */ /* 0x100fe400078e0a02 */
[----:B------:R-:W-:Y:S01]  /*5cd0*/  @!P0 IMAD.IADD R13, R13, 0x1, -R2 ;  /* 0x000000010d0d8824 */ /* 0x000fe200078e0a02 */
[----:B------:R-:W-:Y:S01]  /*5ce0*/  ISETP.GE.AND P0, PT, R20, RZ, PT ;  /* 0x000000ff1400720c */ /* 0x000fe20003f06270 */
[----:B------:R-:W-:Y:S02]  /*5cf0*/  IMAD.MOV R20, RZ, RZ, -R21 ;  /* 0x000000ffff147224 */ /* 0x000fe400078e0a15 */
[----:B------:R-:W-:Y:S01]  /*5d00*/  @!P6 IMAD.MOV R39, RZ, RZ, -R39 ;  /* 0x000000ffff27e224 */ /* 0x000fe200078e0a27 */
[----:B------:R-:W-:Y:S01]  /*5d10*/  ISETP.GT.U32.AND P6, PT, R2, R8, PT ;  /* 0x000000080200720c */ /* 0x000fe20003fc4070 */
[----:B------:R-:W-:Y:S01]  /*5d20*/  IMAD.HI.U32 R22, R3, R14, RZ ;  /* 0x0000000e03167227 */ /* 0x000fe200078e00ff */
[----:B------:R-:W-:-:S03]  /*5d30*/  LOP3.LUT R18, R0, 0x21, R55, 0xfe, !PT ;  /* 0x0000002100127812 */ /* 0x000fc600078efe37 */
[----:B------:R-:W-:Y:S01]  /*5d40*/  @!P1 IMAD.IADD R9, R9, 0x1, -R2 ;  /* 0x0000000109099824 */ /* 0x000fe200078e0a02 */
[----:B------:R-:W-:Y:S01]  /*5d50*/  ISETP.GE.AND P1, PT, R15, RZ, PT ;  /* 0x000000ff0f00720c */ /* 0x000fe20003f26270 */
[C---:B------:R-:W-:Y:S02]  /*5d60*/  IMAD R6, R2.reuse, R20, R6 ;  /* 0x0000001402067224 */ /* 0x040fe400078e0206 */
[----:B------:R-:W-:Y:S02]  /*5d70*/  IMAD.MOV.U32 R23, RZ, RZ, R11 ;  /* 0x000000ffff177224 */ /* 0x000fe400078e000b */
[----:B------:R-:W-:Y:S01]  /*5d80*/  IMAD.MOV R15, RZ, RZ, -R22 ;  /* 0x000000ffff0f7224 */ /* 0x000fe200078e0a16 */
[----:B------:R-:W-:Y:S01]  /*5d90*/  IABS R21, R18 ;  /* 0x0000001200157213 */ /* 0x000fe20000000000 */
[----:B------:R-:W-:Y:S01]  /*5da0*/  @!P4 IMAD.MOV R23, RZ, RZ, -R23 ;  /* 0x000000ffff17c224 */ /* 0x000fe200078e0a17 */
[C---:B------:R-:W-:Y:S01]  /*5db0*/  ISETP.GT.U32.AND P4, PT, R2.reuse, R6, PT ;  /* 0x000000060200720c */ /* 0x040fe20003f84070 */
[C---:B------:R-:W-:Y:S01]  /*5dc0*/  IMAD R11, R2.reuse, R15, R14 ;  /* 0x0000000f020b7224 */ /* 0x040fe200078e020e */
[----:B------:R-:W-:Y:S01]  /*5dd0*/  ISETP.GT.U32.AND P5, PT, R2, R9, PT ;  /* 0x000000090200720c */ /* 0x000fe20003fa4070 */
[----:B------:R-:W-:-:S02]  /*5de0*/  IMAD.MOV.U32 R10, RZ, RZ, R21 ;  /* 0x000000ffff0a7224 */ /* 0x000fc400078e0015 */
[----:B------:R-:W-:Y:S01]  /*5df0*/  @!P6 IMAD.IADD R8, R8, 0x1, -R2 ;  /* 0x000000010808e824 */ /* 0x000fe200078e0a02 */
[----:B------:R-:W-:Y:S01]  /*5e00*/  ISETP.GT.U32.AND P6, PT, R2, R11, PT ;  /* 0x0000000b0200720c */ /* 0x000fe20003fc4070 */
[----:B------:R-:W-:Y:S01]  /*5e10*/  IMAD.MOV.U32 R26, RZ, RZ, R12 ;  /* 0x000000ffff1a7224 */ /* 0x000fe200078e000c */
[----:B------:R-:W-:Y:S01]  /*5e20*/  LOP3.LUT R14, R0, 0x22, R55, 0xfe, !PT ;  /* 0x00000022000e7812 */ /* 0x000fe200078efe37 */
[----:B------:R-:W-:-:S04]  /*5e30*/  IMAD.HI.U32 R12, R3, R10, RZ ;  /* 0x0000000a030c7227 */ /* 0x000fc800078e00ff */
[----:B------:R-:W-:Y:S01]  /*5e40*/  IMAD.MOV.U32 R25, RZ, RZ, R13 ;  /* 0x000000ffff197224 */ /* 0x000fe200078e000d */
[----:B------:R-:W-:Y:S01]  /*5e50*/  IABS R13, R14 ;  /* 0x0000000e000d7213 */ /* 0x000fe20000000000 */
[----:B------:R-:W-:Y:S01]  /*5e60*/  @!P3 IMAD.MOV R26, RZ, RZ, -R26 ;  /* 0x000000ffff1ab224 */ /* 0x000fe200078e0a1a */
[----:B------:R-:W-:Y:S01]  /*5e70*/  ISETP.GE.AND P3, PT, R19, RZ, PT ;  /* 0x000000ff1300720c */ /* 0x000fe20003f66270 */
[----:B------:R-:W-:Y:S02]  /*5e80*/  IMAD.MOV R12, RZ, RZ, -R12 ;  /* 0x000000ffff0c7224 */ /* 0x000fe400078e0a0c */
[----:B------:R-:W-:Y:S02]  /*5e90*/  @!P4 IMAD.IADD R6, R6, 0x1, -R2 ;  /* 0x000000010606c824 */ /* 0x000fe400078e0a02 */
[C---:B------:R-:W-:Y:S02]  /*5ea0*/  IMAD R10, R2.reuse, R12, R10 ;  /* 0x0000000c020a7224 */ /* 0x040fe400078e020a */
[----:B------:R-:W-:Y:S01]  /*5eb0*/  IMAD.MOV.U32 R12, RZ, RZ, R13 ;  /* 0x000000ffff0c7224 */ /* 0x000fe200078e000d */
[----:B------:R-:W-:Y:S01]  /*5ec0*/  ISETP.GT.U32.AND P4, PT, R2, R6, PT ;  /* 0x000000060200720c */ /* 0x000fe20003f84070 */
[----:B------:R-:W-:-:S02]  /*5ed0*/  @!P5 IMAD.IADD R9, R9, 0x1, -R2 ;  /* 0x000000010909d824 */ /* 0x000fc400078e0a02 */
[----:B------:R-:W-:Y:S02]  /*5ee0*/  @!P6 IMAD.IADD R11, R11, 0x1, -R2 ;  /* 0x000000010b0be824 */ /* 0x000fe400078e0a02 */
[----:B------:R-:W-:Y:S02]  /*5ef0*/  IMAD.MOV.U32 R19, RZ, RZ, R8 ;  /* 0x000000ffff137224 */ /* 0x000fe400078e0008 */
[----:B------:R-:W-:Y:S01]  /*5f00*/  IMAD.HI.U32 R8, R3, R12, RZ ;  /* 0x0000000c03087227 */ /* 0x000fe200078e00ff */
[----:B------:R-:W-:-:S03]  /*5f10*/  ISETP.GT.U32.AND P6, PT, R2, R11, PT ;  /* 0x0000000b0200720c */ /* 0x000fc60003fc4070 */
[----:B------:R-:W-:Y:S01]  /*5f20*/  IMAD.MOV.U32 R20, RZ, RZ, R9 ;  /* 0x000000ffff147224 */ /* 0x000fe200078e0009 */
[C-C-:B------:R-:W-:Y:S01]  /*5f30*/  LOP3.LUT R9, R0.reuse, 0x23, R55.reuse, 0xfe, !PT ;  /* 0x0000002300097812 */ /* 0x140fe200078efe37 */
[----:B------:R-:W-:Y:S01]  /*5f40*/  IMAD.MOV R8, RZ, RZ, -R8 ;  /* 0x000000ffff087224 */ /* 0x000fe200078e0a08 */
[----:B------:R-:W-:Y:S01]  /*5f50*/  LOP3.LUT R15, R0, 0x24, R55, 0xfe, !PT ;  /* 0x00000024000f7812 */ /* 0x000fe200078efe37 */
[----:B------:R-:W-:Y:S01]  /*5f60*/  @!P3 IMAD.MOV R19, RZ, RZ, -R19 ;  /* 0x000000ffff13b224 */ /* 0x000fe200078e0a13 */
[C---:B------:R-:W-:Y:S02]  /*5f70*/  ISETP.GT.U32.AND P3, PT, R2.reuse, R10, PT ;  /* 0x0000000a0200720c */ /* 0x040fe40003f64070 */
[----:B------:R-:W-:Y:S01]  /*5f80*/  IABS R13, R9 ;  /* 0x00000009000d7213 */ /* 0x000fe20000000000 */
[----:B------:R-:W-:Y:S01]  /*5f90*/  IMAD R8, R2, R8, R12 ;  /* 0x0000000802087224 */ /* 0x000fe200078e020c */
[----:B------:R-:W-:Y:S01]  /*5fa0*/  IABS R12, R15 ;  /* 0x0000000f000c7213 */ /* 0x000fe20000000000 */
[----:B------:R-:W-:Y:S01]  /*5fb0*/  @!P4 IMAD.IADD R6, R6, 0x1, -R2 ;  /* 0x000000010606c824 */ /* 0x000fe200078e0a02 */
[----:B------:R-:W-:-:S02]  /*5fc0*/  ISETP.GE.AND P5, PT, R16, RZ, PT ;  /* 0x000000ff1000720c */ /* 0x000fc40003fa6270 */
[----:B------:R-:W-:Y:S01]  /*5fd0*/  ISETP.GE.AND P4, PT, R14, RZ, PT ;  /* 0x000000ff0e00720c */ /* 0x000fe20003f86270 */
[----:B------:R-:W-:-:S04]  /*5fe0*/  IMAD.HI.U32 R14, R3, R13, RZ ;  /* 0x0000000d030e7227 */ /* 0x000fc800078e00ff */
[----:B------:R-:W-:Y:S01]  /*5ff0*/  @!P0 IMAD.MOV R25, RZ, RZ, -R25 ;  /* 0x000000ffff198224 */ /* 0x000fe200078e0a19 */
[----:B------:R-:W-:Y:S01]  /*6000*/  ISETP.GE.AND P0, PT, R17, RZ, PT ;  /* 0x000000ff1100720c */ /* 0x000fe20003f06270 */
[----:B------:R-:W-:Y:S02]  /*6010*/  IMAD.MOV.U32 R16, RZ, RZ, R6 ;  /* 0x000000ffff107224 */ /* 0x000fe400078e0006 */
[----:B------:R-:W-:Y:S02]  /*6020*/  IMAD.MOV.U32 R6, RZ, RZ, R12 ;  /* 0x000000ffff067224 */ /* 0x000fe400078e000c */
[----:B------:R-:W-:Y:S02]  /*6030*/  IMAD.MOV R12, RZ, RZ, -R14 ;  /* 0x000000ffff0c7224 */ /* 0x000fe400078e0a0e */
[--C-:B------:R-:W-:Y:S02]  /*6040*/  @!P6 IMAD.IADD R11, R11, 0x1, -R2.reuse ;  /* 0x000000010b0be824 */ /* 0x100fe400078e0a02 */
[----:B------:R-:W-:-:S02]  /*6050*/  @!P3 IMAD.IADD R10, R10, 0x1, -R2 ;  /* 0x000000010a0ab824 */ /* 0x000fc400078e0a02 */
[C---:B------:R-:W-:Y:S02]  /*6060*/  IMAD R12, R2.reuse, R12, R13 ;  /* 0x0000000c020c7224 */ /* 0x040fe400078e020d */
[----:B------:R-:W-:Y:S01]  /*6070*/  IMAD.MOV.U32 R38, RZ, RZ, R11 ;  /* 0x000000ffff267224 */ /* 0x000fe200078e000b */
[----:B------:R-:W-:-:S03]  /*6080*/  ISETP.GT.U32.AND P3, PT, R2, R10, PT ;  /* 0x0000000a0200720c */ /* 0x000fc60003f64070 */
[----:B------:R-:W-:Y:S01]  /*6090*/  @!P5 IMAD.MOV R38, RZ, RZ, -R38 ;  /* 0x000000ffff26d224 */ /* 0x000fe200078e0a26 */
[----:B------:R-:W-:Y:S01]  /*60a0*/  ISETP.GT.U32.AND P5, PT, R2, R12, PT ;  /* 0x0000000c0200720c */ /* 0x000fe20003fa4070 */
[----:B------:R-:W-:Y:S01]  /*60b0*/  @!P1 IMAD.MOV R20, RZ, RZ, -R20 ;  /* 0x000000ffff149224 */ /* 0x000fe200078e0a14 */
[----:B------:R-:W-:Y:S01]  /*60c0*/  ISETP.GE.AND P1, PT, R18, RZ, PT ;  /* 0x000000ff1200720c */ /* 0x000fe20003f26270 */
[----:B------:R-:W-:Y:S01]  /*60d0*/  @!P0 IMAD.MOV R16, RZ, RZ, -R16 ;  /* 0x000000ffff108224 */ /* 0x000fe200078e0a10 */
[----:B------:R-:W-:Y:S01]  /*60e0*/  ISETP.GT.U32.AND P0, PT, R2, R8, PT ;  /* 0x000000080200720c */ /* 0x000fe20003f04070 */
[----:B------:R-:W-:Y:S01]  /*60f0*/  IMAD.HI.U32 R14, R3, R6, RZ ;  /* 0x00000006030e7227 */ /* 0x000fe200078e00ff */
[----:B------:R-:W-:Y:S02]  /*6100*/  LOP3.LUT R18, R0, 0x25, R55, 0xfe, !PT ;  /* 0x0000002500127812 */ /* 0x000fe400078efe37 */
[----:B------:R-:W-:Y:S01]  /*6110*/  ISETP.GE.AND P6, PT, R9, RZ, PT ;  /* 0x000000ff0900720c */ /* 0x000fe20003fc6270 */
[----:B------:R-:W-:Y:S01]  /*6120*/  IMAD.MOV R11, RZ, RZ, -R14 ;  /* 0x000000ffff0b7224 */ /* 0x000fe200078e0a0e */
[----:B------:R-:W-:-:S02]  /*6130*/  IABS R9, R18 ;  /* 0x0000001200097213 */ /* 0x000fc40000000000 */
[----:B------:R-:W-:Y:S01]  /*6140*/  LOP3.LUT R17, R0, 0x26, R55, 0xfe, !PT ;  /* 0x0000002600117812 */ /* 0x000fe200078efe37 */
[----:B------:R-:W-:Y:S02]  /*6150*/  @!P3 IMAD.IADD R10, R10, 0x1, -R2 ;  /* 0x000000010a0ab824 */ /* 0x000fe400078e0a02 */
[----:B------:R-:W-:Y:S01]  /*6160*/  IMAD R6, R2, R11, R6 ;  /* 0x0000000b02067224 */ /* 0x000fe200078e0206 */
[----:B------:R-:W-:Y:S01]  /*6170*/  IABS R11, R17 ;  /* 0x00000011000b7213 */ /* 0x000fe20000000000 */
[--C-:B------:R-:W-:Y:S02]  /*6180*/  @!P5 IMAD.IADD R12, R12, 0x1, -R2.reuse ;  /* 0x000000010c0cd824 */ /* 0x100fe400078e0a02 */
[----:B------:R-:W-:Y:S01]  /*6190*/  IMAD.HI.U32 R13, R3, R9, RZ ;  /* 0x00000009030d7227 */ /* 0x000fe200078e00ff */
[----:B------:R-:W-:Y:S02]  /*61a0*/  ISETP.GE.AND P3, PT, R15, RZ, PT ;  /* 0x000000ff0f00720c */ /* 0x000fe40003f66270 */
[----:B------:R-:W-:Y:S01]  /*61b0*/  ISETP.GT.U32.AND P5, PT, R2, R12, PT ;  /* 0x0000000c0200720c */ /* 0x000fe20003fa4070 */
[----:B------:R-:W-:-:S02]  /*61c0*/  @!P0 IMAD.IADD R8, R8, 0x1, -R2 ;  /* 0x0000000108088824 */ /* 0x000fc400078e0a02 */
[----:B------:R-:W-:Y:S02]  /*61d0*/  IMAD.MOV.U32 R40, RZ, RZ, R10 ;  /* 0x000000ffff287224 */ /* 0x000fe400078e000a */
[----:B------:R-:W-:Y:S02]  /*61e0*/  IMAD.MOV R10, RZ, RZ, -R13 ;  /* 0x000000ffff0a7224 */ /* 0x000fe400078e0a0d */
[----:B------:R-:W-:Y:S01]  /*61f0*/  IMAD.HI.U32 R15, R3, R11, RZ ;  /* 0x0000000b030f7227 */ /* 0x000fe200078e00ff */
[----:B------:R-:W-:-:S03]  /*6200*/  ISETP.GT.U32.AND P0, PT, R2, R8, PT ;  /* 0x000000080200720c */ /* 0x000fc60003f04070 */
[----:B------:R-:W-:Y:S01]  /*6210*/  @!P1 IMAD.MOV R40, RZ, RZ, -R40 ;  /* 0x000000ffff289224 */ /* 0x000fe200078e0a28 */
[C---:B------:R-:W-:Y:S01]  /*6220*/  ISETP.GT.U32.AND P1, PT, R2.reuse, R6, PT ;  /* 0x000000060200720c */ /* 0x040fe20003f24070 */
[----:B------:R-:W-:Y:S02]  /*6230*/  IMAD R9, R2, R10, R9 ;  /* 0x0000000a02097224 */ /* 0x000fe400078e0209 */
[----:B------:R-:W-:-:S04]  /*6240*/  IMAD.MOV R10, RZ, RZ, -R15 ;  /* 0x000000ffff0a7224 */ /* 0x000fc800078e0a0f */
[----:B------:R-:W-:Y:S02]  /*6250*/  IMAD R11, R2, R10, R11 ;  /* 0x0000000a020b7224 */ /* 0x000fe400078e020b */
[--C-:B------:R-:W-:Y:S01]  /*6260*/  @!P5 IMAD.IADD R12, R12, 0x1, -R2.reuse ;  /* 0x000000010c0cd824 */ /* 0x100fe200078e0a02 */
[----:B------:R-:W-:Y:S01]  /*6270*/  STL [R1+0xcc], R26 ;  /* 0x0000cc1a01007387 */ /* 0x000fe20000100800 */
[----:B------:R-:W-:Y:S02]  /*6280*/  LOP3.LUT R14, R0, 0x27, R55, 0xfe, !PT ;  /* 0x00000027000e7812 */ /* 0x000fe400078efe37 */
[----:B------:R-:W-:Y:S01]  /*6290*/  ISETP.GT.U32.AND P5, PT, R2, R11, PT ;  /* 0x0000000b0200720c */ /* 0x000fe20003fa4070 */
[----:B------:R-:W-:Y:S01]  /*62a0*/  STL [R1+0x10], R25 ;  /* 0x0000101901007387 */ /* 0x000fe20000100800 */
[--C-:B------:R-:W-:Y:S01]  /*62b0*/  @!P0 IMAD.IADD R8, R8, 0x1, -R2.reuse ;  /* 0x0000000108088824 */ /* 0x100fe200078e0a02 */
[----:B------:R-:W-:Y:S01]  /*62c0*/  ISETP.GT.U32.AND P0, PT, R2, R9, PT ;  /* 0x000000090200720c */ /* 0x000fe20003f04070 */
[----:B------:R-:W-:Y:S01]  /*62d0*/  @!P1 IMAD.IADD R6, R6, 0x1, -R2 ;  /* 0x0000000106069824 */ /* 0x000fe200078e0a02 */
[----:B------:R-:W-:Y:S01]  /*62e0*/  STL [R1+0xc], R20 ;  /* 0x00000c1401007387 */ /* 0x000fe20000100800 */
[----:B------:R-:W-:-:S03]  /*62f0*/  IABS R13, R14 ;  /* 0x0000000e000d7213 */ /* 0x000fc60000000000 */
[----:B------:R-:W-:Y:S04]  /*6300*/  STL [R1+0x8], R19 ;  /* 0x0000081301007387 */ /* 0x000fe80000100800 */
[----:B------:R0:W-:Y:S01]  /*6310*/  STL [R1], R16 ;  /* 0x0000001001007387 */ /* 0x0001e20000100800 */
[----:B------:R-:W-:Y:S01]  /*6320*/  ISETP.GT.U32.AND P1, PT, R2, R6, PT ;  /* 0x000000060200720c */ /* 0x000fe20003f24070 */
[----:B------:R-:W-:Y:S01]  /*6330*/  IMAD.HI.U32 R10, R3, R13, RZ ;  /* 0x0000000d030a7227 */ /* 0x000fe200078e00ff */
[----:B0-----:R-:W-:-:S03]  /*6340*/  LOP3.LUT R16, R0, 0x28, R55, 0xfe, !PT ;  /* 0x0000002800107812 */ /* 0x001fc600078efe37 */
[----:B------:R-:W-:Y:S01]  /*6350*/  IMAD.MOV.U32 R93, RZ, RZ, R8 ;  /* 0x000000ffff5d7224 */ /* 0x000fe200078e0008 */
[----:B------:R-:W-:Y:S01]  /*6360*/  IABS R19, R16 ;  /* 0x0000001000137213 */ /* 0x000fe20000000000 */
[----:B------:R-:W-:Y:S02]  /*6370*/  IMAD.MOV.U32 R92, RZ, RZ, R12 ;  /* 0x000000ffff5c7224 */ /* 0x000fe400078e000c */
[----:B------:R-:W-:Y:S02]  /*6380*/  @!P5 IMAD.IADD R11, R11, 0x1, -R2 ;  /* 0x000000010b0bd824 */ /* 0x000fe400078e0a02 */
[----:B------:R-:W-:Y:S01]  /*6390*/  IMAD.MOV R8, RZ, RZ, -R10 ;  /* 0x000000ffff087224 */ /* 0x000fe200078e0a0a */
[----:B------:R-:W-:Y:S01]  /*63a0*/  LOP3.LUT R15, R0, 0x29, R55, 0xfe, !PT ;  /* 0x00000029000f7812 */ /* 0x000fe200078efe37 */
[----:B------:R-:W-:Y:S02]  /*63b0*/  IMAD.MOV.U32 R10, RZ, RZ, R19 ;  /* 0x000000ffff0a7224 */ /* 0x000fe400078e0013 */
[----:B------:R-:W-:Y:S01]  /*63c0*/  @!P0 IMAD.IADD R9, R9, 0x1, -R2 ;  /* 0x0000000109098824 */ /* 0x000fe200078e0a02 */
[----:B------:R-:W-:Y:S01]  /*63d0*/  ISETP.GE.AND P0, PT, R18, RZ, PT ;  /* 0x000000ff1200720c */ /* 0x000fe20003f06270 */
[----:B------:R-:W-:Y:S01]  /*63e0*/  @!P6 IMAD.MOV R92, RZ, RZ, -R92 ;  /* 0x000000ffff5ce224 */ /* 0x000fe200078e0a5c */
[C---:B------:R-:W-:Y:S01]  /*63f0*/  ISETP.GT.U32.AND P6, PT, R2.reuse, R11, PT ;  /* 0x0000000b0200720c */ /* 0x040fe20003fc4070 */
[----:B------:R-:W-:Y:S01]  /*6400*/  IMAD R8, R2, R8, R13 ;  /* 0x0000000802087224 */ /* 0x000fe200078e020d */
[----:B------:R-:W-:Y:S01]  /*6410*/  IABS R20, R15 ;  /* 0x0000000f00147213 */ /* 0x000fe20000000000 */
[----:B------:R-:W-:-:S04]  /*6420*/  IMAD.HI.U32 R18, R3, R10, RZ ;  /* 0x0000000a03127227 */ /* 0x000fc800078e00ff */
[----:B------:R-:W-:Y:S01]  /*6430*/  @!P4 IMAD.MOV R93, RZ, RZ, -R93 ;  /* 0x000000ffff5dc224 */ /* 0x000fe200078e0a5d */
[----:B------:R-:W-:Y:S01]  /*6440*/  ISETP.GT.U32.AND P4, PT, R2, R9, PT ;  /* 0x000000090200720c */ /* 0x000fe20003f84070 */
[----:B------:R-:W-:Y:S01]  /*6450*/  @!P1 IMAD.IADD R6, R6, 0x1, -R2 ;  /* 0x0000000106069824 */ /* 0x000fe200078e0a02 */
[C---:B------:R-:W-:Y:S01]  /*6460*/  ISETP.GT.U32.AND P1, PT, R2.reuse, R8, PT ;  /* 0x000000080200720c */ /* 0x040fe20003f24070 */
[----:B------:R-:W-:Y:S02]  /*6470*/  IMAD.MOV R12, RZ, RZ, -R18 ;  /* 0x000000ffff0c7224 */ /* 0x000fe400078e0a12 */
[----:B------:R-:W-:Y:S01]  /*6480*/  IMAD.MOV.U32 R13, RZ, RZ, R20 ;  /* 0x000000ffff0d7224 */ /* 0x000fe200078e0014 */
[----:B------:R-:W-:Y:S01]  /*6490*/  ISETP.GE.AND P5, PT, R17, RZ, PT ;  /* 0x000000ff1100720c */ /* 0x000fe20003fa6270 */
[----:B------:R-:W-:Y:S02]  /*64a0*/  IMAD R12, R2, R12, R10 ;  /* 0x0000000c020c7224 */ /* 0x000fe400078e020a */
[----:B------:R-:W-:-:S04]  /*64b0*/  IMAD.HI.U32 R17, R3, R13, RZ ;  /* 0x0000000d03117227 */ /* 0x000fc800078e00ff */
[--C-:B------:R-:W-:Y:S01]  /*64c0*/  @!P6 IMAD.IADD R11, R11, 0x1, -R2.reuse ;  /* 0x000000010b0be824 */ /* 0x100fe200078e0a02 */
[----:B------:R-:W-:Y:S01]  /*64d0*/  ISETP.GT.U32.AND P6, PT, R2, R12, PT ;  /* 0x0000000c0200720c */ /* 0x000fe20003fc4070 */
[----:B------:R-:W-:Y:S02]  /*64e0*/  IMAD.MOV R17, RZ, RZ, -R17 ;  /* 0x000000ffff117224 */ /* 0x000fe400078e0a11 */
[--C-:B------:R-:W-:Y:S01]  /*64f0*/  @!P4 IMAD.IADD R9, R9, 0x1, -R2.reuse ;  /* 0x000000010909c824 */ /* 0x100fe200078e0a02 */
[----:B------:R-:W-:Y:S01]  /*6500*/  ISETP.GE.AND P4, PT, R14, RZ, PT ;  /* 0x000000ff0e00720c */ /* 0x000fe20003f86270 */
[----:B------:R-:W-:Y:S01]  /*6510*/  @!P1 IMAD.IADD R8, R8, 0x1, -R2 ;  /* 0x0000000108089824 */ /* 0x000fe200078e0a02 */
[----:B------:R-:W-:Y:S01]  /*6520*/  LOP3.LUT R14, R0, 0x2a, R55, 0xfe, !PT ;  /* 0x0000002a000e7812 */ /* 0x000fe200078efe37 */
[C---:B------:R-:W-:Y:S02]  /*6530*/  IMAD R10, R2.reuse, R17, R13 ;  /* 0x00000011020a7224 */ /* 0x040fe400078e020d */
[----:B------:R-:W-:Y:S01]  /*6540*/  IMAD.MOV.U32 R91, RZ, RZ, R6 ;  /* 0x000000ffff5b7224 */ /* 0x000fe200078e0006 */
[----:B------:R-:W-:-:S02]  /*6550*/  ISETP.GT.U32.AND P1, PT, R2, R8, PT ;  /* 0x000000080200720c */ /* 0x000fc40003f24070 */
[----:B------:R-:W-:Y:S01]  /*6560*/  IABS R18, R14 ;  /* 0x0000000e00127213 */ /* 0x000fe20000000000 */
[----:B------:R-:W-:Y:S01]  /*6570*/  @!P3 IMAD.MOV R91, RZ, RZ, -R91 ;  /* 0x000000ffff5bb224 */ /* 0x000fe200078e0a5b */
[----:B------:R-:W-:Y:S01]  /*6580*/  ISETP.GT.U32.AND P3, PT, R2, R10, PT ;  /* 0x0000000a0200720c */ /* 0x000fe20003f64070 */
[----:B------:R-:W-:Y:S01]  /*6590*/  @!P6 IMAD.IADD R12, R12, 0x1, -R2 ;  /* 0x000000010c0ce824 */ /* 0x000fe200078e0a02 */
[----:B------:R-:W-:Y:S01]  /*65a0*/  LOP3.LUT R20, R0, 0x2b, R55, 0xfe, !PT ;  /* 0x0000002b00147812 */ /* 0x000fe200078efe37 */
[----:B------:R-:W-:Y:S02]  /*65b0*/  IMAD.MOV.U32 R13, RZ, RZ, R18 ;  /* 0x000000ffff0d7224 */ /* 0x000fe400078e0012 */
[----:B------:R-:W-:Y:S01]  /*65c0*/  IMAD.MOV.U32 R90, RZ, RZ, R9 ;  /* 0x000000ffff5a7224 */ /* 0x000fe200078e0009 */
[----:B------:R-:W-:Y:S01]  /*65d0*/  ISETP.GT.U32.AND P6, PT, R2, R12, PT ;  /* 0x0000000c0200720c */ /* 0x000fe20003fc4070 */
[----:B------:R-:W-:Y:S01]  /*65e0*/  IMAD.HI.U32 R9, R3, R13, RZ ;  /* 0x0000000d03097227 */ /* 0x000fe200078e00ff */
[----:B------:R-:W-:-:S02]  /*65f0*/  IABS R17, R20 ;  /* 0x0000001400117213 */ /* 0x000fc40000000000 */
[----:B------:R-:W-:Y:S01]  /*6600*/  LOP3.LUT R18, R0, 0x2c, R55, 0xfe, !PT ;  /* 0x0000002c00127812 */ /* 0x000fe200078efe37 */
[--C-:B------:R-:W-:Y:S01]  /*6610*/  @!P1 IMAD.IADD R8, R8, 0x1, -R2.reuse ;  /* 0x0000000108089824 */ /* 0x100fe200078e0a02 */
[----:B------:R-:W-:Y:S01]  /*6620*/  ISETP.GE.AND P1, PT, R14, RZ, PT ;  /* 0x000000ff0e00720c */ /* 0x000fe20003f26270 */
[----:B------:R-:W-:Y:S01]  /*6630*/  IMAD.MOV R9, RZ, RZ, -R9 ;  /* 0x000000ffff097224 */ /* 0x000fe200078e0a09 */
[----:B------:R-:W-:Y:S01]  /*6640*/  IABS R14, R18 ;  /* 0x00000012000e7213 */ /* 0x000fe20000000000 */
[----:B------:R-:W-:Y:S02]  /*6650*/  @!P3 IMAD.IADD R10, R10, 0x1, -R2 ;  /* 0x000000010a0ab824 */ /* 0x000fe400078e0a02 */
[----:B------:R-:W-:Y:S02]  /*6660*/  IMAD.MOV.U32 R6, RZ, RZ, R17 ;  /* 0x000000ffff067224 */ /* 0x000fe400078e0011 */
[C---:B------:R-:W-:Y:S01]  /*6670*/  IMAD R13, R2.reuse, R9, R13 ;  /* 0x00000009020d7224 */ /* 0x040fe200078e020d */
[----:B------:R-:W-:Y:S01]  /*6680*/  ISETP.GT.U32.AND P3, PT, R2, R10, PT ;  /* 0x0000000a0200720c */ /* 0x000fe20003f64070 */
[----:B------:R-:W-:-:S02]  /*6690*/  IMAD.MOV.U32 R89, RZ, RZ, R11 ;  /* 0x000000ffff597224 */ /* 0x000fc400078e000b */
[----:B------:R-:W-:-:S04]  /*66a0*/  IMAD.HI.U32 R11, R3, R6, RZ ;  /* 0x00000006030b7227 */ /* 0x000fc800078e00ff */
[----:B------:R-:W-:Y:S02]  /*66b0*/  IMAD.MOV.U32 R9, RZ, RZ, R14 ;  /* 0x000000ffff097224 */ /* 0x000fe400078e000e */
[----:B------:R-:W-:Y:S01]  /*66c0*/  @!P6 IMAD.IADD R12, R12, 0x1, -R2 ;  /* 0x000000010c0ce824 */ /* 0x000fe200078e0a02 */
[----:B------:R-:W-:Y:S01]  /*66d0*/  ISETP.GT.U32.AND P6, PT, R2, R13, PT ;  /* 0x0000000d0200720c */ /* 0x000fe20003fc4070 */
[----:B------:R-:W-:Y:S02]  /*66e0*/  IMAD.MOV R11, RZ, RZ, -R11 ;  /* 0x000000ffff0b7224 */ /* 0x000fe400078e0a0b */
[----:B------:R-:W-:-:S04]  /*66f0*/  IMAD.HI.U32 R14, R3, R9, RZ ;  /* 0x00000009030e7227 */ /* 0x000fc800078e00ff */
[----:B------:R-:W-:Y:S02]  /*6700*/  IMAD R6, R2, R11, R6 ;  /* 0x0000000b02067224 */ /* 0x000fe400078e0206 */
[----:B------:R-:W-:Y:S02]  /*6710*/  IMAD.MOV R21, RZ, RZ, -R14 ;  /* 0x000000ffff157224 */ /* 0x000fe400078e0a0e */
[----:B------:R-:W-:Y:S01]  /*6720*/  @!P3 IMAD.IADD R10, R10, 0x1, -R2 ;  /* 0x000000010a0ab824 */ /* 0x000fe200078e0a02 */
[C---:B------:R-:W-:Y:S01]  /*6730*/  ISETP.GT.U32.AND P3, PT, R2.reuse, R6, PT ;  /* 0x000000060200720c */ /* 0x040fe20003f64070 */
[----:B------:R-:W-:Y:S02]  /*6740*/  IMAD R9, R2, R21, R9 ;  /* 0x0000001502097224 */ /* 0x000fe400078e0209 */
[----:B------:R-:W-:Y:S01]  /*6750*/  @!P0 IMAD.MOV R90, RZ, RZ, -R90 ;  /* 0x000000ffff5a8224 */ /* 0x000fe200078e0a5a */
[----:B------:R-:W-:Y:S01]  /*6760*/  ISETP.GE.AND P0, PT, R16, RZ, PT ;  /* 0x000000ff1000720c */ /* 0x000fe20003f06270 */
[----:B------:R-:W-:Y:S01]  /*6770*/  @!P6 IMAD.IADD R13, R13, 0x1, -R2 ;  /* 0x000000010d0de824 */ /* 0x000fe200078e0a02 */
[C---:B------:R-:W-:Y:S01]  /*6780*/  LOP3.LUT R16, R0.reuse, 0x2e, R55, 0xfe, !PT ;  /* 0x0000002e00107812 */ /* 0x040fe200078efe37 */
[----:B------:R-:W-:Y:S01]  /*6790*/  @!P5 IMAD.MOV R89, RZ, RZ, -R89 ;  /* 0x000000ffff59d224 */ /* 0x000fe200078e0a59 */
[----:B------:R-:W-:-:S02]  /*67a0*/  LOP3.LUT R19, R0, 0x2f, R55, 0xfe, !PT ;  /* 0x0000002f00137812 */ /* 0x000fc400078efe37 */
[----:B------:R-:W-:Y:S02]  /*67b0*/  ISETP.GT.U32.AND P6, PT, R2, R9, PT ;  /* 0x000000090200720c */ /* 0x000fe40003fc4070 */
[----:B------:R-:W-:Y:S02]  /*67c0*/  LOP3.LUT R17, R0, 0x2d, R55, 0xfe, !PT ;  /* 0x0000002d00117812 */ /* 0x000fe400078efe37 */
[----:B------:R-:W-:Y:S02]  /*67d0*/  ISETP.GE.AND P5, PT, R15, RZ, PT ;  /* 0x000000ff0f00720c */ /* 0x000fe40003fa6270 */
[----:B------:R-:W-:Y:S02]  /*67e0*/  IABS R15, R16 ;  /* 0x00000010000f7213 */ /* 0x000fe40000000000 */
[----:B------:R-:W-:Y:S02]  /*67f0*/  IABS R22, R19 ;  /* 0x0000001300167213 */ /* 0x000fe40000000000 */
[----:B------:R-:W-:Y:S01]  /*6800*/  IABS R11, R17 ;  /* 0x00000011000b7213 */ /* 0x000fe20000000000 */
[----:B------:R-:W-:-:S02]  /*6810*/  IMAD.MOV.U32 R14, RZ, RZ, R15 ;  /* 0x000000ffff0e7224 */ /* 0x000fc400078e000f */
[----:B------:R-:W-:Y:S02]  /*6820*/  IMAD.MOV.U32 R15, RZ, RZ, R22 ;  /* 0x000000ffff0f7224 */ /* 0x000fe400078e0016 */
[----:B------:R-:W-:Y:S02]  /*6830*/  @!P3 IMAD.IADD R6, R6, 0x1, -R2 ;  /* 0x000000010606b824 */ /* 0x000fe400078e0a02 */
[----:B------:R-:W-:Y:S01]  /*6840*/  IMAD.HI.U32 R22, R3, R11, RZ ;  /* 0x0000000b03167227 */ /* 0x000fe200078e00ff */
[----:B------:R-:W-:Y:S03]  /*6850*/  STL [R1+0x73c], R93 ;  /* 0x00073c5d01007387 */ /* 0x000fe60000100800 */
[----:B------:R-:W-:Y:S01]  /*6860*/  IMAD.MOV.U32 R88, RZ, RZ, R8 ;  /* 0x000000ffff587224 */ /* 0x000fe200078e0008 */
[----:B------:R0:W-:Y:S01]  /*6870*/  STL [R1+0x740], R92 ;  /* 0x0007405c01007387 */ /* 0x0001e20000100800 */
[----:B------:R-:W-:Y:S01]  /*6880*/  @!P6 IMAD.IADD R9, R9, 0x1, -R2 ;  /* 0x000000010909e824 */ /* 0x000fe200078e0a02 */
[----:B------:R-:W-:Y:S01]  /*6890*/  ISETP.GT.U32.AND P6, PT, R2, R6, PT ;  /* 0x000000060200720c */ /* 0x000fe20003fc4070 */
[----:B------:R-:W-:Y:S01]  /*68a0*/  IMAD.MOV R8, RZ, RZ, -R22 ;  /* 0x000000ffff087224 */ /* 0x000fe200078e0a16 */
[----:B------:R-:W-:Y:S01]  /*68b0*/  LOP3.LUT R21, R0, 0x30, R55, 0xfe, !PT ;  /* 0x0000003000157812 */ /* 0x000fe200078efe37 */
[----:B------:R-:W-:Y:S01]  /*68c0*/  @!P4 IMAD.MOV R88, RZ, RZ, -R88 ;  /* 0x000000ffff58c224 */ /* 0x000fe200078e0a58 */
[----:B------:R-:W-:Y:S01]  /*68d0*/  ISETP.GT.U32.AND P4, PT, R2, R13, PT ;  /* 0x0000000d0200720c */ /* 0x000fe20003f84070 */
[----:B------:R-:W-:-:S04]  /*68e0*/  IMAD.HI.U32 R22, R3, R15, RZ ;  /* 0x0000000f03167227 */ /* 0x000fc800078e00ff */
[----:B0-----:R-:W-:Y:S02]  /*68f0*/  IMAD.MOV.U32 R92, RZ, RZ, R23 ;  /* 0x000000ffff5c7224 */ /* 0x001fe400078e0017 */
[----:B------:R-:W-:Y:S01]  /*6900*/  IMAD.HI.U32 R23, R3, R14, RZ ;  /* 0x0000000e03177227 */ /* 0x000fe200078e00ff */
[----:B------:R-:W-:-:S03]  /*6910*/  ISETP.GE.AND P3, PT, R20, RZ, PT ;  /* 0x000000ff1400720c */ /* 0x000fc60003f66270 */
[----:B------:R-:W-:Y:S01]  /*6920*/  IMAD.MOV.U32 R41, RZ, RZ, R12 ;  /* 0x000000ffff297224 */ /* 0x000fe200078e000c */
[----:B------:R-:W-:Y:S01]  /*6930*/  IABS R20, R21 ;  /* 0x0000001500147213 */ /* 0x000fe20000000000 */
[----:B------:R-:W-:Y:S02]  /*6940*/  IMAD.MOV R12, RZ, RZ, -R22 ;  /* 0x000000ffff0c7224 */ /* 0x000fe400078e0a16 */
[----:B------:R-:W-:Y:S02]  /*6950*/  IMAD.MOV R23, RZ, RZ, -R23 ;  /* 0x000000ffff177224 */ /* 0x000fe400078e0a17 */
[C---:B------:R-:W-:Y:S02]  /*6960*/  IMAD R8, R2.reuse, R8, R11 ;  /* 0x0000000802087224 */ /* 0x040fe400078e020b */
[C---:B------:R-:W-:Y:S02]  /*6970*/  IMAD R12, R2.reuse, R12, R15 ;  /* 0x0000000c020c7224 */ /* 0x040fe400078e020f */
[----:B------:R-:W-:-:S02]  /*6980*/  IMAD R11, R2, R23, R14 ;  /* 0x00000017020b7224 */ /* 0x000fc400078e020e */
[----:B------:R-:W-:Y:S02]  /*6990*/  IMAD.MOV.U32 R44, RZ, RZ, R10 ;  /* 0x000000ffff2c7224 */ /* 0x000fe400078e000a */
[----:B------:R-:W-:Y:S02]  /*69a0*/  IMAD.MOV.U32 R14, RZ, RZ, R20 ;  /* 0x000000ffff0e7224 */ /* 0x000fe400078e0014 */
[----:B------:R-:W-:Y:S01]  /*69b0*/  @!P6 IMAD.IADD R6, R6, 0x1, -R2 ;  /* 0x000000010606e824 */ /* 0x000fe200078e0a02 */
[C---:B------:R-:W-:Y:S01]  /*69c0*/  ISETP.GT.U32.AND P6, PT, R2.reuse, R12, PT ;  /* 0x0000000c0200720c */ /* 0x040fe20003fc4070 */
[----:B------:R-:W-:Y:S01]  /*69d0*/  @!P5 IMAD.MOV R44, RZ, RZ, -R44 ;  /* 0x000000ffff2cd224 */ /* 0x000fe200078e0a2c */
[C---:B------:R-:W-:Y:S01]  /*69e0*/  ISETP.GT.U32.AND P5, PT, R2.reuse, R11, PT ;  /* 0x0000000b0200720c */ /* 0x040fe20003fa4070 */
[----:B------:R-:W-:Y:S01]  /*69f0*/  @!P4 IMAD.IADD R13, R13, 0x1, -R2 ;  /* 0x000000010d0dc824 */ /* 0x000fe200078e0a02 */
[----:B------:R-:W-:Y:S01]  /*6a00*/  ISETP.GT.U32.AND P4, PT, R2, R8, PT ;  /* 0x000000080200720c */ /* 0x000fe20003f84070 */
[----:B------:R-:W-:-:S04]  /*6a10*/  IMAD.HI.U32 R10, R3, R14, RZ ;  /* 0x0000000e030a7227 */ /* 0x000fc800078e00ff */
[----:B------:R-:W-:Y:S01]  /*6a20*/  @!P0 IMAD.MOV R41, RZ, RZ, -R41 ;  /* 0x000000ffff298224 */ /* 0x000fe200078e0a29 */
[----:B------:R-:W-:Y:S01]  /*6a30*/  ISETP.GT.U32.AND P0, PT, R2, R9, PT ;  /* 0x000000090200720c */ /* 0x000fe20003f04070 */
[----:B------:R-:W-:Y:S01]  /*6a40*/  IMAD.MOV.U32 R86, RZ, RZ, R13 ;  /* 0x000000ffff567224 */ /* 0x000fe200078e000d */
[----:B------:R-:W-:Y:S01]  /*6a50*/  LOP3.LUT R13, R0, 0x31, R55, 0xfe, !PT ;  /* 0x00000031000d7812 */ /* 0x000fe200078efe37 */
[----:B------:R-:W-:-:S04]  /*6a60*/  IMAD.MOV R10, RZ, RZ, -R10 ;  /* 0x000000ffff0a7224 */ /* 0x000fc800078e0a0a */
[----:B------:R-:W-:Y:S01]  /*6a70*/  IMAD R10, R2, R10, R14 ;  /* 0x0000000a020a7224 */ /* 0x000fe200078e020e */
[----:B------:R-:W-:Y:S01]  /*6a80*/  IABS R14, R13 ;  /* 0x0000000d000e7213 */ /* 0x000fe20000000000 */
[----:B------:R-:W-:Y:S01]  /*6a90*/  @!P1 IMAD.MOV R86, RZ, RZ, -R86 ;  /* 0x000000ffff569224 */ /* 0x000fe200078e0a56 */
[----:B------:R-:W-:Y:S01]  /*6aa0*/  LOP3.LUT R15, R0, 0x32, R55, 0xfe, !PT ;  /* 0x00000032000f7812 */ /* 0x000fe200078efe37 */
[----:B------:R-:W-:Y:S01]  /*6ab0*/  IMAD.MOV.U32 R85, RZ, RZ, R6 ;  /* 0x000000ffff557224 */ /* 0x000fe200078e0006 */
[----:B------:R-:W-:Y:S01]  /*6ac0*/  ISETP.GE.AND P1, PT, R18, RZ, PT ;  /* 0x000000ff1200720c */ /* 0x000fe20003f26270 */
[--C-:B------:R-:W-:Y:S02]  /*6ad0*/  @!P6 IMAD.IADD R12, R12, 0x1, -R2.reuse ;  /* 0x000000010c0ce824 */ /* 0x100fe400078e0a02 */
[--C-:B------:R-:W-:Y:S02]  /*6ae0*/  @!P5 IMAD.IADD R11, R11, 0x1, -R2.reuse ;  /* 0x000000010b0bd824 */ /* 0x100fe400078e0a02 */
[----:B------:R-:W-:Y:S01]  /*6af0*/  @!P4 IMAD.IADD R8, R8, 0x1, -R2 ;  /* 0x000000010808c824 */ /* 0x000fe200078e0a02 */
[----:B------:R-:W-:Y:S01]  /*6b00*/  ISETP.GE.AND P4, PT, R16, RZ, PT ;  /* 0x000000ff1000720c */ /* 0x000fe20003f86270 */
[----:B------:R-:W-:Y:S01]  /*6b10*/  IMAD.MOV.U32 R6, RZ, RZ, R14 ;  /* 0x000000ffff067224 */ /* 0x000fe200078e000e */
[----:B------:R-:W-:Y:S01]  /*6b20*/  IABS R16, R15 ;  /* 0x0000000f00107213 */ /* 0x000fe20000000000 */
[----:B------:R-:W-:-:S02]  /*6b30*/  @!P0 IMAD.IADD R9, R9, 0x1, -R2 ;  /* 0x0000000109098824 */ /* 0x000fc400078e0a02 */
[----:B------:R-:W-:Y:S01]  /*6b40*/  @!P3 IMAD.MOV R85, RZ, RZ, -R85 ;  /* 0x000000ffff55b224 */ /* 0x000fe200078e0a55 */
[C---:B------:R-:W-:Y:S01]  /*6b50*/  ISETP.GT.U32.AND P3, PT, R2.reuse, R12, PT ;  /* 0x0000000c0200720c */ /* 0x040fe20003f64070 */
[----:B------:R-:W-:Y:S01]  /*6b60*/  IMAD.HI.U32 R14, R3, R6, RZ ;  /* 0x00000006030e7227 */ /* 0x000fe200078e00ff */
[----:B------:R-:W-:-:S03]  /*6b70*/  ISETP.GT.U32.AND P6, PT, R2, R11, PT ;  /* 0x0000000b0200720c */ /* 0x000fc60003fc4070 */
[----:B------:R-:W-:Y:S02]  /*6b80*/  IMAD.MOV.U32 R84, RZ, RZ, R9 ;  /* 0x000000ffff547224 */ /* 0x000fe400078e0009 */
[----:B------:R-:W-:Y:S02]  /*6b90*/  IMAD.MOV.U32 R9, RZ, RZ, R16 ;  /* 0x000000ffff097224 */ /* 0x000fe400078e0010 */
[----:B------:R-:W-:Y:S01]  /*6ba0*/  IMAD.MOV R16, RZ, RZ, -R14 ;  /* 0x000000ffff107224 */ /* 0x000fe200078e0a0e */
[----:B------:R-:W-:Y:S01]  /*6bb0*/  ISETP.GE.AND P0, PT, R17, RZ, PT ;  /* 0x000000ff1100720c */ /* 0x000fe20003f06270 */
[----:B------:R-:W-:Y:S01]  /*6bc0*/  @!P1 IMAD.MOV R84, RZ, RZ, -R84 ;  /* 0x000000ffff549224 */ /* 0x000fe200078e0a54 */
[C---:B------:R-:W-:Y:S01]  /*6bd0*/  ISETP.GT.U32.AND P1, PT, R2.reuse, R10, PT ;  /* 0x0000000a0200720c */ /* 0x040fe20003f24070 */
[----:B------:R-:W-:Y:S02]  /*6be0*/  IMAD R6, R2, R16, R6 ;  /* 0x0000001002067224 */ /* 0x000fe400078e0206 */
[----:B------:R-:W-:Y:S01]  /*6bf0*/  IMAD.HI.U32 R17, R3, R9, RZ ;  /* 0x0000000903117227 */ /* 0x000fe200078e00ff */
[----:B------:R-:W-:-:S03]  /*6c00*/  LOP3.LUT R14, R0, 0x33, R55, 0xfe, !PT ;  /* 0x00000033000e7812 */ /* 0x000fc600078efe37 */
[--C-:B------:R-:W-:Y:S01]  /*6c10*/  @!P3 IMAD.IADD R12, R12, 0x1, -R2.reuse ;  /* 0x000000010c0cb824 */ /* 0x100fe200078e0a02 */
[C---:B------:R-:W-:Y:S01]  /*6c20*/  ISETP.GT.U32.AND P3, PT, R2.reuse, R6, PT ;  /* 0x000000060200720c */ /* 0x040fe20003f64070 */
[----:B------:R-:W-:Y:S02]  /*6c30*/  @!P6 IMAD.IADD R11, R11, 0x1, -R2 ;  /* 0x000000010b0be824 */ /* 0x000fe400078e0a02 */
[----:B------:R-:W-:Y:S01]  /*6c40*/  IMAD.MOV R17, RZ, RZ, -R17 ;  /* 0x000000ffff117224 */ /* 0x000fe200078e0a11 */
[C---:B------:R-:W-:Y:S01]  /*6c50*/  ISETP.GT.U32.AND P5, PT, R2.reuse, R8, PT ;  /* 0x000000080200720c */ /* 0x040fe20003fa4070 */
[----:B------:R-:W-:Y:S02]  /*6c60*/  IMAD.MOV.U32 R82, RZ, RZ, R11 ;  /* 0x000000ffff527224 */ /* 0x000fe400078e000b */
[----:B------:R-:W-:Y:S01]  /*6c70*/  IMAD R9, R2, R17, R9 ;  /* 0x0000001102097224 */ /* 0x000fe200078e0209 */
[----:B------:R-:W-:Y:S01]  /*6c80*/  IABS R16, R14 ;  /* 0x0000000e00107213 */ /* 0x000fe20000000000 */
[----:B------:R-:W-:-:S02]  /*6c90*/  @!P4 IMAD.MOV R82, RZ, RZ, -R82 ;  /* 0x000000ffff52c224 */ /* 0x000fc400078e0a52 */
[----:B------:R-:W-:Y:S01]  /*6ca0*/  @!P1 IMAD.IADD R10, R10, 0x1, -R2 ;  /* 0x000000010a0a9824 */ /* 0x000fe200078e0a02 */
[----:B------:R-:W-:Y:S02]  /*6cb0*/  ISETP.GT.U32.AND P4, PT, R2, R9, PT ;  /* 0x000000090200720c */ /* 0x000fe40003f84070 */
[----:B------:R-:W-:Y:S01]  /*6cc0*/  ISETP.GE.AND P1, PT, R13, RZ, PT ;  /* 0x000000ff0d00720c */ /* 0x000fe20003f26270 */
[----:B------:R-:W-:Y:S02]  /*6cd0*/  IMAD.MOV.U32 R13, RZ, RZ, R16 ;  /* 0x000000ffff0d7224 */ /* 0x000fe400078e0010 */
[----:B------:R-:W-:Y:S01]  /*6ce0*/  @!P3 IMAD.IADD R6, R6, 0x1, -R2 ;  /* 0x000000010606b824 */ /* 0x000fe200078e0a02 */
[----:B------:R-:W-:Y:S01]  /*6cf0*/  ISETP.GT.U32.AND P3, PT, R2, R10, PT ;  /* 0x0000000a0200720c */ /* 0x000fe20003f64070 */
[----:B------:R-:W-:Y:S01]  /*6d00*/  IMAD.HI.U32 R20, R3, R13, RZ ;  /* 0x0000000d03147227 */ /* 0x000fe200078e00ff */
[----:B------:R-:W-:-:S03]  /*6d10*/  LOP3.LUT R18, R0, 0x35, R55, 0xfe, !PT ;  /* 0x0000003500127812 */ /* 0x000fc600078efe37 */
[----:B------:R-:W-:Y:S02]  /*6d20*/  @!P5 IMAD.IADD R8, R8, 0x1, -R2 ;  /* 0x000000010808d824 */ /* 0x000fe400078e0a02 */
[----:B------:R-:W-:Y:S01]  /*6d30*/  IMAD.MOV R20, RZ, RZ, -R20 ;  /* 0x000000ffff147224 */ /* 0x000fe200078e0a14 */
[----:B------:R-:W-:Y:S01]  /*6d40*/  ISETP.GE.AND P5, PT, R19, RZ, PT ;  /* 0x000000ff1300720c */ /* 0x000fe20003fa6270 */
[----:B------:R-:W-:Y:S01]  /*6d50*/  IMAD.MOV.U32 R83, RZ, RZ, R8 ;  /* 0x000000ffff537224 */ /* 0x000fe200078e0008 */
[----:B------:R-:W-:Y:S01]  /*6d60*/  ISETP.GE.AND P6, PT, R21, RZ, PT ;  /* 0x000000ff1500720c */ /* 0x000fe20003fc6270 */
[----:B------:R-:W-:Y:S01]  /*6d70*/  @!P4 IMAD.IADD R9, R9, 0x1, -R2 ;  /* 0x000000010909c824 */ /* 0x000fe200078e0a02 */
[----:B------:R-:W-:Y:S01]  /*6d80*/  LOP3.LUT R16, R0, 0x34, R55, 0xfe, !PT ;  /* 0x0000003400107812 */ /* 0x000fe200078efe37 */
[----:B------:R-:W-:Y:S01]  /*6d90*/  IMAD R8, R2, R20, R13 ;  /* 0x0000001402087224 */ /* 0x000fe200078e020d */
[----:B------:R-:W-:Y:S02]  /*6da0*/  LOP3.LUT R17, R0, 0x36, R55, 0xfe, !PT ;  /* 0x0000003600117812 */ /* 0x000fe400078efe37 */
[----:B------:R-:W-:Y:S01]  /*6db0*/  IABS R21, R18 ;  /* 0x0000001200157213 */ /* 0x000fe20000000000 */
[----:B------:R-:W-:Y:S01]  /*6dc0*/  IMAD.MOV.U32 R81, RZ, RZ, R12 ;  /* 0x000000ffff517224 */ /* 0x000fe200078e000c */
[----:B------:R-:W-:Y:S01]  /*6dd0*/  IABS R19, R16 ;  /* 0x0000001000137213 */ /* 0x000fe20000000000 */
[----:B------:R-:W-:Y:S01]  /*6de0*/  @!P3 IMAD.IADD R10, R10, 0x1, -R2 ;  /* 0x000000010a0ab824 */ /* 0x000fe200078e0a02 */
[----:B------:R-:W-:Y:S01]  /*6df0*/  IABS R22, R17 ;  /* 0x0000001100167213 */ /* 0x000fe20000000000 */
[----:B------:R-:W-:Y:S01]  /*6e00*/  IMAD.MOV.U32 R12, RZ, RZ, R21 ;  /* 0x000000ffff0c7224 */ /* 0x000fe200078e0015 */
[----:B------:R-:W-:-:S02]  /*6e10*/  ISETP.GT.U32.AND P4, PT, R2, R9, PT ;  /* 0x000000090200720c */ /* 0x000fc40003f84070 */
[C---:B------:R-:W-:Y:S01]  /*6e20*/  ISETP.GT.U32.AND P3, PT, R2.reuse, R8, PT ;  /* 0x000000080200720c */ /* 0x040fe20003f64070 */
[----:B------:R-:W-:Y:S01]  /*6e30*/  @!P0 IMAD.MOV R83, RZ, RZ, -R83 ;  /* 0x000000ffff538224 */ /* 0x000fe200078e0a53 */
[----:B------:R-:W-:Y:S01]  /*6e40*/  ISETP.GT.U32.AND P0, PT, R2, R6, PT ;  /* 0x000000060200720c */ /* 0x000fe20003f04070 */
[----:B------:R-:W-:Y:S02]  /*6e50*/  IMAD.MOV.U32 R11, RZ, RZ, R19 ;  /* 0x000000ffff0b7224 */ /* 0x000fe400078e0013 */
[----:B------:R-:W-:Y:S02]  /*6e60*/  IMAD.MOV.U32 R13, RZ, RZ, R22 ;  /* 0x000000ffff0d7224 */ /* 0x000fe400078e0016 */
[----:B------:R-:W-:-:S04]  /*6e70*/  IMAD.HI.U32 R19, R3, R12, RZ ;  /* 0x0000000c03137227 */ /* 0x000fc800078e00ff */
[----:B------:R-:W-:Y:S01]  /*6e80*/  @!P5 IMAD.MOV R81, RZ, RZ, -R81 ;  /* 0x000000ffff51d224 */ /* 0x000fe200078e0a51 */
[----:B------:R-:W-:Y:S01]  /*6e90*/  ISETP.GE.AND P5, PT, R15, RZ, PT ;  /* 0x000000ff0f00720c */ /* 0x000fe20003fa6270 */
[----:B------:R-:W-:-:S04]  /*6ea0*/  IMAD.HI.U32 R21, R3, R13, RZ ;  /* 0x0000000d03157227 */ /* 0x000fc800078e00ff */
[----:B------:R-:W-:Y:S02]  /*6eb0*/  IMAD.MOV R20, RZ, RZ, -R19 ;  /* 0x000000ffff147224 */ /* 0x000fe400078e0a13 */
[----:B------:R-:W-:Y:S02]  /*6ec0*/  IMAD.MOV R19, RZ, RZ, -R21 ;  /* 0x000000ffff137224 */ /* 0x000fe400078e0a15 */
[----:B------:R-:W-:Y:S02]  /*6ed0*/  IMAD R12, R2, R20, R12 ;  /* 0x00000014020c7224 */ /* 0x000fe400078e020c */
[----:B------:R-:W-:Y:S02]  /*6ee0*/  @!P4 IMAD.IADD R9, R9, 0x1, -R2 ;  /* 0x000000010909c824 */ /* 0x000fe400078e0a02 */
[----:B------:R-:W-:Y:S02]  /*6ef0*/  IMAD.MOV.U32 R42, RZ, RZ, R10 ;  /* 0x000000ffff2a7224 */ /* 0x000fe400078e000a */
[----:B------:R-:W-:-:S02]  /*6f00*/  @!P3 IMAD.IADD R8, R8, 0x1, -R2 ;  /* 0x000000010808b824 */ /* 0x000fc400078e0a02 */
[----:B------:R-:W-:Y:S01]  /*6f10*/  IMAD.HI.U32 R15, R3, R11, RZ ;  /* 0x0000000b030f7227 */ /* 0x000fe200078e00ff */
[----:B------:R-:W-:-:S03]  /*6f20*/  ISETP.GT.U32.AND P4, PT, R2, R12, PT ;  /* 0x0000000c0200720c */ /* 0x000fc60003f84070 */
[----:B------:R-:W-:Y:S01]  /*6f30*/  @!P0 IMAD.IADD R6, R6, 0x1, -R2 ;  /* 0x0000000106068824 */ /* 0x000fe200078e0a02 */
[----:B------:R-:W-:Y:S01]  /*6f40*/  ISETP.GE.AND P0, PT, R14, RZ, PT ;  /* 0x000000ff0e00720c */ /* 0x000fe20003f06270 */
[C---:B------:R-:W-:Y:S02]  /*6f50*/  IMAD R10, R2.reuse, R19, R13 ;  /* 0x00000013020a7224 */ /* 0x040fe400078e020d */
[----:B------:R-:W-:Y:S02]  /*6f60*/  IMAD.MOV.U32 R80, RZ, RZ, R9 ;  /* 0x000000ffff507224 */ /* 0x000fe400078e0009 */
[----:B------:R-:W-:Y:S01]  /*6f70*/  @!P6 IMAD.MOV R42, RZ, RZ, -R42 ;  /* 0x000000ffff2ae224 */ /* 0x000fe200078e0a2a */
[C---:B------:R-:W-:Y:S01]  /*6f80*/  ISETP.GT.U32.AND P6, PT, R2.reuse, R8, PT ;  /* 0x000000080200720c */ /* 0x040fe20003fc4070 */
[----:B------:R-:W-:Y:S02]  /*6f90*/  IMAD.MOV R14, RZ, RZ, -R15 ;  /* 0x000000ffff0e7224 */ /* 0x000fe400078e0a0f */
[----:B------:R-:W-:Y:S01]  /*6fa0*/  @!P5 IMAD.MOV R80, RZ, RZ, -R80 ;  /* 0x000000ffff50d224 */ /* 0x000fe200078e0a50 */
[----:B------:R-:W-:Y:S01]  /*6fb0*/  ISETP.GT.U32.AND P5, PT, R2, R10, PT ;  /* 0x0000000a0200720c */ /* 0x000fe20003fa4070 */
[----:B------:R-:W-:-:S02]  /*6fc0*/  IMAD.MOV.U32 R43, RZ, RZ, R6 ;  /* 0x000000ffff2b7224 */ /* 0x000fc400078e0006 */
[----:B------:R-:W-:Y:S02]  /*6fd0*/  IMAD R11, R2, R14, R11 ;  /* 0x0000000e020b7224 */ /* 0x000fe400078e020b */
[----:B------:R-:W-:Y:S01]  /*6fe0*/  @!P1 IMAD.MOV R43, RZ, RZ, -R43 ;  /* 0x000000ffff2b9224 */ /* 0x000fe200078e0a2b */
[----:B------:R-:W-:Y:S02]  /*6ff0*/  ISETP.GE.AND P1, PT, R16, RZ, PT ;  /* 0x000000ff1000720c */ /* 0x000fe40003f26270 */
[----:B------:R-:W-:Y:S02]  /*7000*/  ISETP.GT.U32.AND P3, PT, R2, R11, PT ;  /* 0x0000000b0200720c */ /* 0x000fe40003f64070 */
[--C-:B------:R-:W-:Y:S01]  /*7010*/  LOP3.LUT R16, R0, 0x38, R55.reuse, 0xfe, !PT ;  /* 0x0000003800107812 */ /* 0x100fe200078efe37 */
[--C-:B------:R-:W-:Y:S02]  /*7020*/  @!P4 IMAD.IADD R12, R12, 0x1, -R2.reuse ;  /* 0x000000010c0cc824 */ /* 0x100fe400078e0a02 */
[--C-:B------:R-:W-:Y:S01]  /*7030*/  @!P6 IMAD.IADD R8, R8, 0x1, -R2.reuse ;  /* 0x000000010808e824 */ /* 0x100fe200078e0a02 */
[----:B------:R-:W-:Y:S01]  /*7040*/  IABS R9, R16 ;  /* 0x0000001000097213 */ /* 0x000fe20000000000 */
[----:B------:R-:W-:Y:S01]  /*7050*/  @!P5 IMAD.IADD R10, R10, 0x1, -R2 ;  /* 0x000000010a0ad824 */ /* 0x000fe200078e0a02 */
[----:B------:R-:W-:Y:S01]  /*7060*/  LOP3.LUT R15, R0, 0x37, R55, 0xfe, !PT ;  /* 0x00000037000f7812 */ /* 0x000fe200078efe37 */
[----:B------:R-:W-:Y:S01]  /*7070*/  IMAD.MOV.U32 R73, RZ, RZ, R8 ;  /* 0x000000ffff497224 */ /* 0x000fe200078e0008 */
[----:B------:R-:W-:Y:S01]  /*7080*/  ISETP.GT.U32.AND P5, PT, R2, R12, PT ;  /* 0x0000000c0200720c */ /* 0x000fe20003fa4070 */
[----:B------:R-:W-:Y:S01]  /*7090*/  IMAD.HI.U32 R8, R3, R9, RZ ;  /* 0x0000000903087227 */ /* 0x000fe200078e00ff */
[----:B------:R-:W-:-:S03]  /*70a0*/  IABS R14, R15 ;  /* 0x0000000f000e7213 */ /* 0x000fc60000000000 */
[----:B------:R-:W-:Y:S02]  /*70b0*/  @!P3 IMAD.IADD R11, R11, 0x1, -R2 ;  /* 0x000000010b0bb824 */ /* 0x000fe400078e0a02 */
[----:B------:R-:W-:Y:S02]  /*70c0*/  IMAD.MOV R8, RZ, RZ, -R8 ;  /* 0x000000ffff087224 */ /* 0x000fe400078e0a08 */
[----:B------:R-:W-:Y:S01]  /*70d0*/  IMAD.MOV.U32 R13, RZ, RZ, R14 ;  /* 0x000000ffff0d7224 */ /* 0x000fe200078e000e */
[C---:B------:R-:W-:Y:S01]  /*70e0*/  ISETP.GT.U32.AND P4, PT, R2.reuse, R11, PT ;  /* 0x0000000b0200720c */ /* 0x040fe20003f84070 */
[----:B------:R-:W-:Y:S02]  /*70f0*/  IMAD R8, R2, R8, R9 ;  /* 0x0000000802087224 */ /* 0x000fe400078e0209 */
[----:B------:R-:W-:Y:S01]  /*7100*/  IMAD.HI.U32 R6, R3, R13, RZ ;  /* 0x0000000d03067227 */ /* 0x000fe200078e00ff */
[----:B------:R-:W-:-:S03]  /*7110*/  ISETP.GE.AND P3, PT, R17, RZ, PT ;  /* 0x000000ff1100720c */ /* 0x000fc60003f66270 */
[----:B------:R-:W-:Y:S01]  /*7120*/  @!P0 IMAD.MOV R73, RZ, RZ, -R73 ;  /* 0x000000ffff498224 */ /* 0x000fe200078e0a49 */
[----:B------:R-:W-:Y:S01]  /*7130*/  ISETP.GT.U32.AND P0, PT, R2, R10, PT ;  /* 0x0000000a0200720c */ /* 0x000fe20003f04070 */
[----:B------:R-:W-:Y:S01]  /*7140*/  @!P5 IMAD.IADD R12, R12, 0x1, -R2 ;  /* 0x000000010c0cd824 */ /* 0x000fe200078e0a02 */
[----:B------:R-:W-:Y:S01]  /*7150*/  ISETP.GT.U32.AND P5, PT, R2, R8, PT ;  /* 0x000000080200720c */ /* 0x000fe20003fa4070 */
[----:B------:R-:W-:Y:S01]  /*7160*/  IMAD.MOV R6, RZ, RZ, -R6 ;  /* 0x000000ffff067224 */ /* 0x000fe200078e0a06 */
[----:B------:R-:W-:Y:S02]  /*7170*/  LOP3.LUT R17, R0, 0x39, R55, 0xfe, !PT ;  /* 0x0000003900117812 */ /* 0x000fe400078efe37 */
[----:B------:R-:W-:Y:S01]  /*7180*/  ISETP.GE.AND P6, PT, R18, RZ, PT ;  /* 0x000000ff1200720c */ /* 0x000fe20003fc6270 */
[----:B------:R-:W-:Y:S01]  /*7190*/  IMAD R6, R2, R6, R13 ;  /* 0x0000000602067224 */ /* 0x000fe200078e020d */
[----:B------:R-:W-:Y:S02]  /*71a0*/  IABS R14, R17 ;  /* 0x00000011000e7213 */ /* 0x000fe40000000000 */
[C-C-:B------:R-:W-:Y:S01]  /*71b0*/  LOP3.LUT R19, R0.reuse, 0x3b, R55.reuse, 0xfe, !PT ;  /* 0x0000003b00137812 */ /* 0x140fe200078efe37 */
[----:B------:R-:W-:Y:S01]  /*71c0*/  @!P4 IMAD.IADD R11, R11, 0x1, -R2 ;  /* 0x000000010b0bc824 */ /* 0x000fe200078e0a02 */
[----:B------:R-:W-:Y:S01]  /*71d0*/  LOP3.LUT R18, R0, 0x3a, R55, 0xfe, !PT ;  /* 0x0000003a00127812 */ /* 0x000fe200078efe37 */
[----:B------:R-:W-:Y:S01]  /*71e0*/  IMAD.HI.U32 R9, R3, R14, RZ ;  /* 0x0000000e03097227 */ /* 0x000fe200078e00ff */
[----:B------:R-:W-:-:S02]  /*71f0*/  ISETP.GT.U32.AND P4, PT, R2, R6, PT ;  /* 0x000000060200720c */ /* 0x000fc40003f84070 */
[----:B------:R-:W-:Y:S01]  /*7200*/  IABS R20, R19 ;  /* 0x0000001300147213 */ /* 0x000fe20000000000 */
[--C-:B------:R-:W-:Y:S01]  /*7210*/  @!P0 IMAD.IADD R10, R10, 0x1, -R2.reuse ;  /* 0x000000010a0a8824 */ /* 0x100fe200078e0a02 */
[----:B------:R-:W-:Y:S01]  /*7220*/  IABS R13, R18 ;  /* 0x00000012000d7213 */ /* 0x000fe20000000000 */
[----:B------:R-:W-:Y:S01]  /*7230*/  @!P5 IMAD.IADD R8, R8, 0x1, -R2 ;  /* 0x000000010808d824 */ /* 0x000fe200078e0a02 */
[----:B------:R-:W-:Y:S01]  /*7240*/  ISETP.GE.AND P0, PT, R15, RZ, PT ;  /* 0x000000ff0f00720c */ /* 0x000fe20003f06270 */
[----:B------:R-:W-:Y:S02]  /*7250*/  IMAD.MOV.U32 R78, RZ, RZ, R12 ;  /* 0x000000ffff4e7224 */ /* 0x000fe400078e000c */
[----:B------:R-:W-:Y:S02]  /*7260*/  IMAD.MOV R9, RZ, RZ, -R9 ;  /* 0x000000ffff097224 */ /* 0x000fe400078e0a09 */
[----:B------:R-:W-:Y:S02]  /*7270*/  IMAD.MOV.U32 R15, RZ, RZ, R20 ;  /* 0x000000ffff0f7224 */ /* 0x000fe400078e0014 */
[----:B------:R-:W-:Y:S01]  /*7280*/  @!P6 IMAD.MOV R78, RZ, RZ, -R78 ;  /* 0x000000ffff4ee224 */ /* 0x000fe200078e0a4e */
[C---:B------:R-:W-:Y:S01]  /*7290*/  ISETP.GT.U32.AND P6, PT, R2.reuse, R8, PT ;  /* 0x000000080200720c */ /* 0x040fe20003fc4070 */
[----:B------:R-:W-:-:S02]  /*72a0*/  IMAD R9, R2, R9, R14 ;  /* 0x0000000902097224 */ /* 0x000fc400078e020e */
[----:B------:R-:W-:-:S04]  /*72b0*/  IMAD.HI.U32 R20, R3, R13, RZ ;  /* 0x0000000d03147227 */ /* 0x000fc800078e00ff */
[----:B------:R-:W-:-:S04]  /*72c0*/  IMAD.HI.U32 R14, R3, R15, RZ ;  /* 0x0000000f030e7227 */ /* 0x000fc800078e00ff */
[----:B------:R-:W-:Y:S02]  /*72d0*/  IMAD.MOV.U32 R79, RZ, RZ, R11 ;  /* 0x000000ffff4f7224 */ /* 0x000fe400078e000b */
[----:B------:R-:W-:Y:S02]  /*72e0*/  @!P4 IMAD.IADD R6, R6, 0x1, -R2 ;  /* 0x000000010606c824 */ /* 0x000fe400078e0a02 */
[----:B------:R-:W-:Y:S02]  /*72f0*/  IMAD.MOV R11, RZ, RZ, -R20 ;  /* 0x000000ffff0b7224 */ /* 0x000fe400078e0a14 */
[----:B------:R-:W-:Y:S01]  /*7300*/  IMAD.MOV R12, RZ, RZ, -R14 ;  /* 0x000000ffff0c7224 */ /* 0x000fe200078e0a0e */
[C---:B------:R-:W-:Y:S01]  /*7310*/  ISETP.GT.U32.AND P5, PT, R2.reuse, R9, PT ;  /* 0x000000090200720c */ /* 0x040fe20003fa4070 */
[----:B------:R-:W-:Y:S01]  /*7320*/  @!P1 IMAD.MOV R79, RZ, RZ, -R79 ;  /* 0x000000ffff4f9224 */ /* 0x000fe200078e0a4f */
[C---:B------:R-:W-:Y:S01]  /*7330*/  ISETP.GT.U32.AND P1, PT, R2.reuse, R6, PT ;  /* 0x000000060200720c */ /* 0x040fe20003f24070 */
[----:B------:R-:W-:-:S02]  /*7340*/  IMAD R11, R2, R11, R13 ;  /* 0x0000000b020b7224 */ /* 0x000fc400078e020d */
[----:B------:R-:W-:Y:S02]  /*7350*/  IMAD.MOV.U32 R77, RZ, RZ, R10 ;  /* 0x000000ffff4d7224 */ /* 0x000fe400078e000a */
[C---:B------:R-:W-:Y:S02]  /*7360*/  IMAD R12, R2.reuse, R12, R15 ;  /* 0x0000000c020c7224 */ /* 0x040fe400078e020f */
[----:B------:R-:W-:Y:S01]  /*7370*/  @!P3 IMAD.MOV R77, RZ, RZ, -R77 ;  /* 0x000000ffff4db224 */ /* 0x000fe200078e0a4d */
[----:B------:R-:W-:Y:S01]  /*7380*/  ISETP.GT.U32.AND P3, PT, R2, R11, PT ;  /* 0x0000000b0200720c */ /* 0x000fe20003f64070 */
[--C-:B------:R-:W-:Y:S01]  /*7390*/  @!P6 IMAD.IADD R8, R8, 0x1, -R2.reuse ;  /* 0x000000010808e824 */ /* 0x100fe200078e0a02 */
[----:B------:R-:W-:Y:S02]  /*73a0*/  ISETP.GT.U32.AND P6, PT, R2, R12, PT ;  /* 0x0000000c0200720c */ /* 0x000fe40003fc4070 */
[--C-:B------:R-:W-:Y:S01]  /*73b0*/  LOP3.LUT R13, R0, 0x3c, R55.reuse, 0xfe, !PT ;  /* 0x0000003c000d7812 */ /* 0x100fe200078efe37 */
[--C-:B------:R-:W-:Y:S01]  /*73c0*/  @!P1 IMAD.IADD R6, R6, 0x1, -R2.reuse ;  /* 0x0000000106069824 */ /* 0x100fe200078e0a02 */
[----:B------:R-:W-:Y:S01]  /*73d0*/  LOP3.LUT R15, R0, 0x3d, R55, 0xfe, !PT ;  /* 0x0000003d000f7812 */ /* 0x000fe200078efe37 */
[----:B------:R-:W-:Y:S01]  /*73e0*/  @!P5 IMAD.IADD R9, R9, 0x1, -R2 ;  /* 0x000000010909d824 */ /* 0x000fe200078e0a02 */
[----:B------:R-:W-:Y:S01]  /*73f0*/  IABS R10, R13 ;  /* 0x0000000d000a7213 */ /* 0x000fe20000000000 */
[----:B------:R-:W-:Y:S01]  /*7400*/  IMAD.MOV.U32 R76, RZ, RZ, R6 ;  /* 0x000000ffff4c7224 */ /* 0x000fe200078e0006 */
[----:B------:R-:W-:-:S03]  /*7410*/  IABS R14, R15 ;  /* 0x0000000f000e7213 */ /* 0x000fc60000000000 */
[--C-:B------:R-:W-:Y:S01]  /*7420*/  @!P3 IMAD.IADD R11, R11, 0x1, -R2.reuse ;  /* 0x000000010b0bb824 */ /* 0x100fe200078e0a02 */
[----:B------:R-:W-:Y:S01]  /*7430*/  ISETP.GT.U32.AND P3, PT, R2, R9, PT ;  /* 0x000000090200720c */ /* 0x000fe20003f64070 */
[----:B------:R-:W-:Y:S02]  /*7440*/  @!P6 IMAD.IADD R12, R12, 0x1, -R2 ;  /* 0x000000010c0ce824 */ /* 0x000fe400078e0a02 */
[----:B------:R-:W-:Y:S01]  /*7450*/  IMAD.HI.U32 R6, R3, R10, RZ ;  /* 0x0000000a03067227 */ /* 0x000fe200078e00ff */
[----:B------:R-:W-:Y:S02]  /*7460*/  ISETP.GE.AND P4, PT, R16, RZ, PT ;  /* 0x000000ff1000720c */ /* 0x000fe40003f86270 */
[----:B------:R-:W-:Y:S01]  /*7470*/  ISETP.GT.U32.AND P6, PT, R2, R12, PT ;  /* 0x0000000c0200720c */ /* 0x000fe20003fc4070 */
[----:B------:R-:W-:Y:S02]  /*7480*/  IMAD.MOV.U32 R37, RZ, RZ, R8 ;  /* 0x000000ffff257224 */ /* 0x000fe400078e0008 */
[----:B------:R-:W-:-:S02]  /*7490*/  IMAD.MOV R8, RZ, RZ, -R6 ;  /* 0x000000ffff087224 */ /* 0x000fc400078e0a06 */
[----:B------:R-:W-:-:S04]  /*74a0*/  IMAD.HI.U32 R16, R3, R14, RZ ;  /* 0x0000000e03107227 */ /* 0x000fc800078e00ff */
[C---:B------:R-:W-:Y:S02]  /*74b0*/  IMAD R8, R2.reuse, R8, R10 ;  /* 0x0000000802087224 */ /* 0x040fe400078e020a */
[----:B------:R-:W-:Y:S02]  /*74c0*/  IMAD.MOV R10, RZ, RZ, -R16 ;  /* 0x000000ffff0a7224 */ /* 0x000fe400078e0a10 */
[----:B------:R-:W-:Y:S01]  /*74d0*/  @!P0 IMAD.MOV R76, RZ, RZ, -R76 ;  /* 0x000000ffff4c8224 */ /* 0x000fe200078e0a4c */
[C---:B------:R-:W-:Y:S01]  /*74e0*/  ISETP.GT.U32.AND P0, PT, R2.reuse, R11, PT ;  /* 0x0000000b0200720c */ /* 0x040fe20003f04070 */
[----:B------:R-:W-:Y:S01]  /*74f0*/  @!P3 IMAD.IADD R9, R9, 0x1, -R2 ;  /* 0x000000010909b824 */ /* 0x000fe200078e0a02 */
[C---:B------:R-:W-:Y:S01]  /*7500*/  ISETP.GT.U32.AND P3, PT, R2.reuse, R8, PT ;  /* 0x000000080200720c */ /* 0x040fe20003f64070 */
[----:B------:R-:W-:Y:S01]  /*7510*/  IMAD R10, R2, R10, R14 ;  /* 0x0000000a020a7224 */ /* 0x000fe200078e020e */
[----:B------:R-:W-:Y:S01]  /*7520*/  ISETP.GE.AND P5, PT, R18, RZ, PT ;  /* 0x000000ff1200720c */ /* 0x000fe20003fa6270 */
[----:B------:R-:W-:Y:S01]  /*7530*/  @!P6 IMAD.IADD R12, R12, 0x1, -R2 ;  /* 0x000000010c0ce824 */ /* 0x000fe200078e0a02 */
[----:B------:R-:W-:-:S02]  /*7540*/  LOP3.LUT R18, R0, 0x3e, R55, 0xfe, !PT ;  /* 0x0000003e00127812 */ /* 0x000fc400078efe37 */
[----:B------:R-:W-:Y:S02]  /*7550*/  ISETP.GT.U32.AND P6, PT, R2, R10, PT ;  /* 0x0000000a0200720c */ /* 0x000fe40003fc4070 */
[----:B------:R-:W-:Y:S02]  /*7560*/  ISETP.GE.AND P1, PT, R17, RZ, PT ;  /* 0x000000ff1100720c */ /* 0x000fe40003f26270 */
[----:B------:R-:W-:Y:S02]  /*7570*/  IABS R6, R18 ;  /* 0x0000001200067213 */ /* 0x000fe40000000000 */
[C-C-:B------:R-:W-:Y:S02]  /*7580*/  LOP3.LUT R17, R0.reuse, 0x3f, R55.reuse, 0xfe, !PT ;  /* 0x0000003f00117812 */ /* 0x140fe400078efe37 */
[----:B------:R-:W-:Y:S01]  /*7590*/  LOP3.LUT R20, R0, 0x40, R55, 0xfe, !PT ;  /* 0x0000004000147812 */ /* 0x000fe200078efe37 */
[--C-:B------:R-:W-:Y:S01]  /*75a0*/  @!P0 IMAD.IADD R11, R11, 0x1, -R2.reuse ;  /* 0x000000010b0b8824 */ /* 0x100fe200078e0a02 */
[----:B------:R-:W-:Y:S01]  /*75b0*/  ISETP.GE.AND P0, PT, R13, RZ, PT ;  /* 0x000000ff0d00720c */ /* 0x000fe20003f06270 */
[----:B------:R-:W-:Y:S01]  /*75c0*/  @!P3 IMAD.IADD R8, R8, 0x1, -R2 ;  /* 0x000000010808b824 */ /* 0x000fe200078e0a02 */
[----:B------:R-:W-:Y:S01]  /*75d0*/  IABS R13, R17 ;  /* 0x00000011000d7213 */ /* 0x000fe20000000000 */
[----:B------:R-:W-:Y:S01]  /*75e0*/  IMAD.HI.U32 R14, R3, R6, RZ ;  /* 0x00000006030e7227 */ /* 0x000fe200078e00ff */
[----:B------:R-:W-:-:S03]  /*75f0*/  IABS R21, R20 ;  /* 0x0000001400157213 */ /* 0x000fc60000000000 */
[----:B------:R-:W-:Y:S02]  /*7600*/  IMAD.MOV.U32 R36, RZ, RZ, R9 ;  /* 0x000000ffff247224 */ /* 0x000fe400078e0009 */
[----:B------:R-:W-:Y:S01]  /*7610*/  @!P6 IMAD.IADD R10, R10, 0x1, -R2 ;  /* 0x000000010a0ae824 */ /* 0x000fe200078e0a02 */
[----:B------:R-:W-:Y:S01]  /*7620*/  ISETP.GT.U32.AND P6, PT, R2, R8, PT ;  /* 0x000000080200720c */ /* 0x000fe20003fc4070 */
[----:B------:R-:W-:Y:S02]  /*7630*/  IMAD.MOV R22, RZ, RZ, -R14 ;  /* 0x000000ffff167224 */ /* 0x000fe400078e0a0e */
[----:B------:R-:W-:Y:S02]  /*7640*/  IMAD.MOV.U32 R14, RZ, RZ, R21 ;  /* 0x000000ffff0e7224 */ /* 0x000fe400078e0015 */
[----:B------:R-:W-:Y:S01]  /*7650*/  IMAD.HI.U32 R9, R3, R13, RZ ;  /* 0x0000000d03097227 */ /* 0x000fe200078e00ff */
[----:B------:R-:W-:-:S03]  /*7660*/  ISETP.GE.AND P3, PT, R15, RZ, PT ;  /* 0x000000ff0f00720c */ /* 0x000fc60003f66270 */
[----:B------:R-:W-:Y:S01]  /*7670*/  @!P1 IMAD.MOV R36, RZ, RZ, -R36 ;  /* 0x000000ffff249224 */ /* 0x000fe200078e0a24 */
[----:B------:R-:W-:Y:S01]  /*7680*/  ISETP.GT.U32.AND P1, PT, R2, R10, PT ;  /* 0x0000000a0200720c */ /* 0x000fe20003f24070 */
[----:B------:R-:W-:Y:S02]  /*7690*/  IMAD.MOV.U32 R75, RZ, RZ, R11 ;  /* 0x000000ffff4b7224 */ /* 0x000fe400078e000b */
[----:B------:R-:W-:-:S04]  /*76a0*/  IMAD.HI.U32 R15, R3, R14, RZ ;  /* 0x0000000e030f7227 */ /* 0x000fc800078e00ff */
[----:B------:R-:W-:Y:S02]  /*76b0*/  IMAD.MOV R11, RZ, RZ, -R9 ;  /* 0x000000ffff0b7224 */ /* 0x000fe400078e0a09 */
[----:B------:R-:W-:Y:S02]  /*76c0*/  IMAD.MOV.U32 R74, RZ, RZ, R12 ;  /* 0x000000ffff4a7224 */ /* 0x000fe400078e000c */
[----:B------:R-:W-:Y:S02]  /*76d0*/  IMAD.MOV R12, RZ, RZ, -R15 ;  /* 0x000000ffff0c7224 */ /* 0x000fe400078e0a0f */
[C---:B------:R-:W-:Y:S02]  /*76e0*/  IMAD R11, R2.reuse, R11, R13 ;  /* 0x0000000b020b7224 */ /* 0x040fe400078e020d */
[----:B------:R-:W-:Y:S02]  /*76f0*/  IMAD R13, R2, R12, R14 ;  /* 0x0000000c020d7224 */ /* 0x000fe400078e020e */
[--C-:B------:R-:W-:Y:S01]  /*7700*/  @!P6 IMAD.IADD R8, R8, 0x1, -R2.reuse ;  /* 0x000000010808e824 */ /* 0x100fe200078e0a02 */
[----:B------:R-:W-:Y:S01]  /*7710*/  ISETP.GT.U32.AND P6, PT, R2, R11, PT ;  /* 0x0000000b0200720c */ /* 0x000fe20003fc4070 */
[----:B------:R-:W-:Y:S01]  /*7720*/  @!P1 IMAD.IADD R10, R10, 0x1, -R2 ;  /* 0x000000010a0a9824 */ /* 0x000fe200078e0a02 */
[C---:B------:R-:W-:Y:S01]  /*7730*/  ISETP.GT.U32.AND P1, PT, R2.reuse, R13, PT ;  /* 0x0000000d0200720c */ /* 0x040fe20003f24070 */
[----:B------:R-:W-:Y:S01]  /*7740*/  IMAD R6, R2, R22, R6 ;  /* 0x0000001602067224 */ /* 0x000fe200078e0206 */
[----:B------:R-:W-:Y:S01]  /*7750*/  LOP3.LUT R15, R0, 0x42, R55, 0xfe, !PT ;  /* 0x00000042000f7812 */ /* 0x000fe200078efe37 */
[----:B------:R-:W-:-:S03]  /*7760*/  @!P5 IMAD.MOV R75, RZ, RZ, -R75 ;  /* 0x000000ffff4bd224 */ /* 0x000fc600078e0a4b */
[----:B------:R-:W-:Y:S02]  /*7770*/  ISETP.GT.U32.AND P5, PT, R2, R6, PT ;  /* 0x000000060200720c */ /* 0x000fe40003fa4070 */
[----:B------:R-:W-:-:S03]  /*7780*/  IABS R14, R15 ;  /* 0x0000000f000e7213 */ /* 0x000fc60000000000 */
[--C-:B------:R-:W-:Y:S02]  /*7790*/  @!P6 IMAD.IADD R11, R11, 0x1, -R2.reuse ;  /* 0x000000010b0be824 */ /* 0x100fe400078e0a02 */
[----:B------:R-:W-:Y:S02]  /*77a0*/  @!P1 IMAD.IADD R13, R13, 0x1, -R2 ;  /* 0x000000010d0d9824 */ /* 0x000fe400078e0a02 */
[----:B------:R-:W-:Y:S01]  /*77b0*/  @!P4 IMAD.MOV R37, RZ, RZ, -R37 ;  /* 0x000000ffff25c224 */ /* 0x000fe200078e0a25 */
[----:B------:R-:W-:Y:S01]  /*77c0*/  ISETP.GT.U32.AND P1, PT, R2, R11, PT ;  /* 0x0000000b0200720c */ /* 0x000fe20003f24070 */
[----:B------:R-:W-:Y:S01]  /*77d0*/  IMAD.MOV.U32 R72, RZ, RZ, R8 ;  /* 0x000000ffff487224 */ /* 0x000fe200078e0008 */
[----:B------:R-:W-:Y:S01]  /*77e0*/  ISETP.GE.AND P4, PT, R19, RZ, PT ;  /* 0x000000ff1300720c */ /* 0x000fe20003f86270 */
[----:B------:R-:W-:Y:S01]  /*77f0*/  IMAD.HI.U32 R8, R3, R14, RZ ;  /* 0x0000000e03087227 */ /* 0x000fe200078e00ff */
[----:B------:R-:W-:-:S03]  /*7800*/  LOP3.LUT R19, R0, 0x41, R55, 0xfe, !PT ;  /* 0x0000004100137812 */ /* 0x000fc600078efe37 */
[----:B------:R-:W-:Y:S01]  /*7810*/  @!P5 IMAD.IADD R6, R6, 0x1, -R2 ;  /* 0x000000010606d824 */ /* 0x000fe200078e0a02 */
[----:B------:R-:W-:Y:S01]  /*7820*/  IABS R16, R19 ;  /* 0x0000001300107213 */ /* 0x000fe20000000000 */
[----:B------:R-:W-:Y:S01]  /*7830*/  IMAD.MOV R8, RZ, RZ, -R8 ;  /* 0x000000ffff087224 */ /* 0x000fe200078e0a08 */
[----:B------:R-:W-:Y:S02]  /*7840*/  ISETP.GE.AND P5, PT, R17, RZ, PT ;  /* 0x000000ff1100720c */ /* 0x000fe40003fa6270 */
[----:B------:R-:W-:Y:S01]  /*7850*/  LOP3.LUT R17, R0, 0x43, R55, 0xfe, !PT ;  /* 0x0000004300117812 */ /* 0x000fe200078efe37 */
[C---:B------:R-:W-:Y:S01]  /*7860*/  IMAD R8, R2.reuse, R8, R14 ;  /* 0x0000000802087224 */ /* 0x040fe200078e020e */
[----:B------:R-:W-:Y:S01]  /*7870*/  ISETP.GT.U32.AND P6, PT, R2, R6, PT ;  /* 0x000000060200720c */ /* 0x000fe20003fc4070 */
[----:B------:R-:W-:Y:S01]  /*7880*/  IMAD.HI.U32 R9, R3, R16, RZ ;  /* 0x0000001003097227 */ /* 0x000fe200078e00ff */
[----:B------:R-:W-:-:S03]  /*7890*/  IABS R12, R17 ;  /* 0x00000011000c7213 */ /* 0x000fc60000000000 */
[----:B------:R-:W-:Y:S01]  /*78a0*/  @!P1 IMAD.IADD R11, R11, 0x1, -R2 ;  /* 0x000000010b0b9824 */ /* 0x000fe200078e0a02 */
[----:B------:R-:W-:Y:S01]  /*78b0*/  ISETP.GT.U32.AND P1, PT, R2, R8, PT ;  /* 0x000000080200720c */ /* 0x000fe20003f24070 */
[----:B------:R-:W-:Y:S01]  /*78c0*/  IMAD.MOV R9, RZ, RZ, -R9 ;  /* 0x000000ffff097224 */ /* 0x000fe200078e0a09 */
[--C-:B------:R-:W-:Y:S01]  /*78d0*/  LOP3.LUT R21, R0, 0x44, R55.reuse, 0xfe, !PT ;  /* 0x0000004400157812 */ /* 0x100fe200078efe37 */
[----:B------:R-:W-:Y:S01]  /*78e0*/  @!P4 IMAD.MOV R74, RZ, RZ, -R74 ;  /* 0x000000ffff4ac224 */ /* 0x000fe200078e0a4a */
[----:B------:R-:W-:Y:S01]  /*78f0*/  ISETP.GE.AND P4, PT, R18, RZ, PT ;  /* 0x000000ff1200720c */ /* 0x000fe20003f86270 */
[C---:B------:R-:W-:Y:S01]  /*7900*/  IMAD R9, R2.reuse, R9, R16 ;  /* 0x0000000902097224 */ /* 0x040fe200078e0210 */
[----:B------:R-:W-:Y:S01]  /*7910*/  IABS R16, R21 ;  /* 0x0000001500107213 */ /* 0x000fe20000000000 */
[----:B------:R-:W-:Y:S01]  /*7920*/  @!P0 IMAD.MOV R72, RZ, RZ, -R72 ;  /* 0x000000ffff488224 */ /* 0x000fe200078e0a48 */
[----:B------:R-:W-:Y:S01]  /*7930*/  ISETP.GT.U32.AND P0, PT, R2, R13, PT ;  /* 0x0000000d0200720c */ /* 0x000fe20003f04070 */
[----:B------:R-:W-:Y:S01]  /*7940*/  IMAD.HI.U32 R14, R3, R12, RZ ;  /* 0x0000000c030e7227 */ /* 0x000fe200078e00ff */
[----:B------:R-:W-:-:S03]  /*7950*/  LOP3.LUT R18, R0, 0x45, R55, 0xfe, !PT ;  /* 0x0000004500127812 */ /* 0x000fc600078efe37 */
[----:B------:R-:W-:Y:S02]  /*7960*/  IMAD.MOV.U32 R71, RZ, RZ, R10 ;  /* 0x000000ffff477224 */ /* 0x000fe400078e000a */
[----:B------:R-:W-:Y:S02]  /*7970*/  @!P6 IMAD.IADD R6, R6, 0x1, -R2 ;  /* 0x000000010606e824 */ /* 0x000fe400078e0a02 */
[----:B------:R-:W-:Y:S02]  /*7980*/  IMAD.MOV R14, RZ, RZ, -R14 ;  /* 0x000000ffff0e7224 */ /* 0x000fe400078e0a0e */
[----:B------:R-:W-:Y:S02]  /*7990*/  IMAD.MOV.U32 R10, RZ, RZ, R16 ;  /* 0x000000ffff0a7224 */ /* 0x000fe400078e0010 */
[----:B------:R-:W-:Y:S01]  /*79a0*/  @!P3 IMAD.MOV R71, RZ, RZ, -R71 ;  /* 0x000000ffff47b224 */ /* 0x000fe200078e0a47 */
[C---:B------:R-:W-:Y:S01]  /*79b0*/  ISETP.GT.U32.AND P3, PT, R2.reuse, R9, PT ;  /* 0x000000090200720c */ /* 0x040fe20003f64070 */
[----:B------:R-:W-:Y:S01]  /*79c0*/  IMAD R12, R2, R14, R12 ;  /* 0x0000000e020c7224 */ /* 0x000fe200078e020c */
[----:B------:R-:W-:Y:S01]  /*79d0*/  ISETP.GE.AND P6, PT, R20, RZ, PT ;  /* 0x000000ff1400720c */ /* 0x000fe20003fc6270 */
[----:B------:R-:W-:Y:S01]  /*79e0*/  IMAD.MOV.U32 R70, RZ, RZ, R6 ;  /* 0x000000ffff467224 */ /* 0x000fe200078e0006 */
[----:B------:R-:W-:Y:S01]  /*79f0*/  IABS R14, R18 ;  /* 0x00000012000e7213 */ /* 0x000fe20000000000 */
[----:B------:R-:W-:-:S02]  /*7a00*/  @!P1 IMAD.IADD R8, R8, 0x1, -R2 ;  /* 0x0000000108089824 */ /* 0x000fc400078e0a02 */
[----:B------:R-:W-:Y:S02]  /*7a10*/  IMAD.MOV.U32 R69, RZ, RZ, R11 ;  /* 0x000000ffff457224 */ /* 0x000fe400078e000b */
[----:B------:R-:W-:-:S04]  /*7a20*/  IMAD.HI.U32 R16, R3, R10, RZ ;  /* 0x0000000a03107227 */ /* 0x000fc800078e00ff */
[----:B------:R-:W-:Y:S01]  /*7a30*/  @!P4 IMAD.MOV R70, RZ, RZ, -R70 ;  /* 0x000000ffff46c224 */ /* 0x000fe200078e0a46 */
[C---:B------:R-:W-:Y:S01]  /*7a40*/  ISETP.GT.U32.AND P4, PT, R2.reuse, R8, PT ;  /* 0x000000080200720c */ /* 0x040fe20003f84070 */
[----:B------:R-:W-:Y:S01]  /*7a50*/  @!P5 IMAD.MOV R69, RZ, RZ, -R69 ;  /* 0x000000ffff45d224 */ /* 0x000fe200078e0a45 */
[----:B------:R-:W-:Y:S01]  /*7a60*/  ISETP.GT.U32.AND P5, PT, R2, R12, PT ;  /* 0x0000000c0200720c */ /* 0x000fe20003fa4070 */
[----:B------:R-:W-:Y:S02]  /*7a70*/  @!P0 IMAD.IADD R13, R13, 0x1, -R2 ;  /* 0x000000010d0d8824 */ /* 0x000fe400078e0a02 */
[----:B------:R-:W-:Y:S02]  /*7a80*/  IMAD.MOV R16, RZ, RZ, -R16 ;  /* 0x000000ffff107224 */ /* 0x000fe400078e0a10 */
[----:B------:R-:W-:-:S04]  /*7a90*/  IMAD.HI.U32 R6, R3, R14, RZ ;  /* 0x0000000e03067227 */ /* 0x000fc800078e00ff */
[----:B------:R-:W-:Y:S02]  /*7aa0*/  IMAD R10, R2, R16, R10 ;  /* 0x00000010020a7224 */ /* 0x000fe400078e020a */
[----:B------:R-:W-:Y:S02]  /*7ab0*/  IMAD.MOV.U32 R35, RZ, RZ, R13 ;  /* 0x000000ffff237224 */ /* 0x000fe400078e000d */
[----:B------:R-:W-:Y:S02]  /*7ac0*/  IMAD.MOV R11, RZ, RZ, -R6 ;  /* 0x000000ffff0b7224 */ /* 0x000fe400078e0a06 */
[----:B------:R-:W-:Y:S01]  /*7ad0*/  @!P3 IMAD.IADD R9, R9, 0x1, -R2 ;  /* 0x000000010909b824 */ /* 0x000fe200078e0a02 */
[----:B------:R-:W-:Y:S01]  /*7ae0*/  LOP3.LUT R16, R0, 0x46, R55, 0xfe, !PT ;  /* 0x0000004600107812 */ /* 0x000fe200078efe37 */
[----:B------:R-:W-:Y:S01]  /*7af0*/  @!P6 IMAD.MOV R35, RZ, RZ, -R35 ;  /* 0x000000ffff23e224 */ /* 0x000fe200078e0a23 */
[C---:B------:R-:W-:Y:S01]  /*7b00*/  ISETP.GT.U32.AND P6, PT, R2.reuse, R10, PT ;  /* 0x0000000a0200720c */ /* 0x040fe20003fc4070 */
[----:B------:R-:W-:Y:S01]  /*7b10*/  IMAD R11, R2, R11, R14 ;  /* 0x0000000b020b7224 */ /* 0x000fe200078e020e */
[----:B------:R-:W-:Y:S01]  /*7b20*/  ISETP.GE.AND P0, PT, R19, RZ, PT ;  /* 0x000000ff1300720c */ /* 0x000fe20003f06270 */
[--C-:B------:R-:W-:Y:S01]  /*7b30*/  @!P4 IMAD.IADD R8, R8, 0x1, -R2.reuse ;  /* 0x000000010808c824 */ /* 0x100fe200078e0a02 */
[----:B------:R-:W-:Y:S01]  /*7b40*/  ISETP.GT.U32.AND P1, PT, R2, R9, PT ;  /* 0x000000090200720c */ /* 0x000fe20003f24070 */
[----:B------:R-:W-:Y:S01]  /*7b50*/  @!P5 IMAD.IADD R12, R12, 0x1, -R2 ;  /* 0x000000010c0cd824 */ /* 0x000fe200078e0a02 */
[----:B------:R-:W-:-:S02]  /*7b60*/  IABS R19, R16 ;  /* 0x0000001000137213 */ /* 0x000fc40000000000 */
[----:B------:R-:W-:Y:S02]  /*7b70*/  ISETP.GT.U32.AND P4, PT, R2, R11, PT ;  /* 0x0000000b0200720c */ /* 0x000fe40003f84070 */
[----:B------:R-:W-:Y:S01]  /*7b80*/  ISETP.GE.AND P3, PT, R15, RZ, PT ;  /* 0x000000ff0f00720c */ /* 0x000fe20003f66270 */
[----:B------:R-:W-:Y:S01]  /*7b90*/  IMAD.MOV.U32 R6, RZ, RZ, R19 ;  /* 0x000000ffff067224 */ /* 0x000fe200078e0013 */
[----:B------:R-:W-:Y:S02]  /*7ba0*/  LOP3.LUT R15, R0, 0x47, R55, 0xfe, !PT ;  /* 0x00000047000f7812 */ /* 0x000fe400078efe37 */
[----:B------:R-:W-:Y:S01]  /*7bb0*/  ISETP.GT.U32.AND P5, PT, R2, R12, PT ;  /* 0x0000000c0200720c */ /* 0x000fe20003fa4070 */
[----:B------:R-:W-:Y:S01]  /*7bc0*/  IMAD.HI.U32 R19, R3, R6, RZ ;  /* 0x0000000603137227 */ /* 0x000fe200078e00ff */
[----:B------:R-:W-:-:S03]  /*7bd0*/  IABS R14, R15 ;  /* 0x0000000f000e7213 */ /* 0x000fc60000000000 */
[--C-:B------:R-:W-:Y:S02]  /*7be0*/  @!P6 IMAD.IADD R10, R10, 0x1, -R2.reuse ;  /* 0x000000010a0ae824 */ /* 0x100fe400078e0a02 */
[----:B------:R-:W-:Y:S01]  /*7bf0*/  @!P1 IMAD.IADD R9, R9, 0x1, -R2 ;  /* 0x0000000109099824 */ /* 0x000fe200078e0a02 */
[----:B------:R-:W-:Y:S01]  /*7c00*/  ISETP.GE.AND P1, PT, R17, RZ, PT ;  /* 0x000000ff1100720c */ /* 0x000fe20003f26270 */
[----:B------:R-:W-:Y:S01]  /*7c10*/  IMAD.MOV R19, RZ, RZ, -R19 ;  /* 0x000000ffff137224 */ /* 0x000fe200078e0a13 */
[----:B------:R-:W-:Y:S01]  /*7c20*/  LOP3.LUT R17, R0, 0x48, R55, 0xfe, !PT ;  /* 0x0000004800117812 */ /* 0x000fe200078efe37 */
[----:B------:R-:W-:-:S04]  /*7c30*/  IMAD.HI.U32 R20, R3, R14, RZ ;  /* 0x0000000e03147227 */ /* 0x000fc800078e00ff */
[----:B------:R-:W-:Y:S01]  /*7c40*/  @!P4 IMAD.IADD R11, R11, 0x1, -R2 ;  /* 0x000000010b0bc824 */ /* 0x000fe200078e0a02 */
[C---:B------:R-:W-:Y:S01]  /*7c50*/  ISETP.GT.U32.AND P4, PT, R2.reuse, R10, PT ;  /* 0x0000000a0200720c */ /* 0x040fe20003f84070 */
[----:B------:R-:W-:Y:S02]  /*7c60*/  IMAD R6, R2, R19, R6 ;  /* 0x0000001302067224 */ /* 0x000fe400078e0206 */
[----:B------:R-:W-:Y:S01]  /*7c70*/  IMAD.MOV.U32 R31, RZ, RZ, R9 ;  /* 0x000000ffff1f7224 */ /* 0x000fe200078e0009 */
[----:B------:R-:W-:Y:S01]  /*7c80*/  IABS R13, R17 ;  /* 0x00000011000d7213 */ /* 0x000fe20000000000 */
[----:B------:R-:W-:Y:S02]  /*7c90*/  IMAD.MOV R9, RZ, RZ, -R20 ;  /* 0x000000ffff097224 */ /* 0x000fe400078e0a14 */
[----:B------:R-:W-:Y:S01]  /*7ca0*/  @!P5 IMAD.IADD R12, R12, 0x1, -R2 ;  /* 0x000000010c0cd824 */ /* 0x000fe200078e0a02 */
[C---:B------:R-:W-:Y:S01]  /*7cb0*/  ISETP.GT.U32.AND P5, PT, R2.reuse, R6, PT ;  /* 0x000000060200720c */ /* 0x040fe20003fa4070 */
[----:B------:R-:W-:Y:S01]  /*7cc0*/  IMAD R9, R2, R9, R14 ;  /* 0x0000000902097224 */ /* 0x000fe200078e020e */
[----:B------:R-:W-:Y:S01]  /*7cd0*/  ISETP.GE.AND P6, PT, R21, RZ, PT ;  /* 0x000000ff1500720c */ /* 0x000fe20003fc6270 */
[----:B------:R-:W-:-:S02]  /*7ce0*/  IMAD.MOV.U32 R67, RZ, RZ, R12 ;  /* 0x000000ffff437224 */ /* 0x000fc400078e000c */
[----:B------:R-:W-:Y:S02]  /*7cf0*/  IMAD.MOV.U32 R68, RZ, RZ, R8 ;  /* 0x000000ffff447224 */ /* 0x000fe400078e0008 */
[----:B------:R-:W-:-:S04]  /*7d00*/  IMAD.HI.U32 R8, R3, R13, RZ ;  /* 0x0000000d03087227 */ /* 0x000fc800078e00ff */
[----:B------:R-:W-:Y:S01]  /*7d10*/  @!P1 IMAD.MOV R67, RZ, RZ, -R67 ;  /* 0x000000ffff439224 */ /* 0x000fe200078e0a43 */
[----:B------:R-:W-:Y:S01]  /*7d20*/  ISETP.GT.U32.AND P1, PT, R2, R9, PT ;  /* 0x000000090200720c */ /* 0x000fe20003f24070 */
[----:B------:R-:W-:Y:S02]  /*7d30*/  IMAD.MOV R8, RZ, RZ, -R8 ;  /* 0x000000ffff087224 */ /* 0x000fe400078e0a08 */
[----:B------:R-:W-:Y:S02]  /*7d40*/  @!P4 IMAD.IADD R10, R10, 0x1, -R2 ;  /* 0x000000010a0ac824 */ /* 0x000fe400078e0a02 */
[----:B------:R-:W-:Y:S01]  /*7d50*/  @!P0 IMAD.MOV R31, RZ, RZ, -R31 ;  /* 0x000000ffff1f8224 */ /* 0x000fe200078e0a1f */
[C---:B------:R-:W-:Y:S01]  /*7d60*/  ISETP.GT.U32.AND P0, PT, R2.reuse, R11, PT ;  /* 0x0000000b0200720c */ /* 0x040fe20003f04070 */
[----:B------:R-:W-:Y:S02]  /*7d70*/  IMAD R8, R2, R8, R13 ;  /* 0x0000000802087224 */ /* 0x000fe400078e020d */
[----:B------:R-:W-:-:S02]  /*7d80*/  IMAD.MOV.U32 R66, RZ, RZ, R10 ;  /* 0x000000ffff427224 */ /* 0x000fc400078e000a */
[----:B------:R-:W-:Y:S02]  /*7d90*/  @!P5 IMAD.IADD R6, R6, 0x1, -R2 ;  /* 0x000000010606d824 */ /* 0x000fe400078e0a02 */
[----:B------:R-:W-:Y:S01]  /*7da0*/  @!P6 IMAD.MOV R66, RZ, RZ, -R66 ;  /* 0x000000ffff42e224 */ /* 0x000fe200078e0a42 */
[C---:B------:R-:W-:Y:S01]  /*7db0*/  ISETP.GT.U32.AND P6, PT, R2.reuse, R8, PT ;  /* 0x000000080200720c */ /* 0x040fe20003fc4070 */
[--C-:B------:R-:W-:Y:S01]  /*7dc0*/  @!P1 IMAD.IADD R9, R9, 0x1, -R2.reuse ;  /* 0x0000000109099824 */ /* 0x100fe200078e0a02 */
[----:B------:R-:W-:Y:S02]  /*7dd0*/  ISETP.GT.U32.AND P5, PT, R2, R6, PT ;  /* 0x000000060200720c */ /* 0x000fe40003fa4070 */
[----:B------:R-:W-:Y:S01]  /*7de0*/  LOP3.LUT R12, R0, 0x49, R55, 0xfe, !PT ;  /* 0x00000049000c7812 */ /* 0x000fe200078efe37 */
[----:B------:R-:W-:Y:S01]  /*7df0*/  @!P0 IMAD.IADD R11, R11, 0x1, -R2 ;  /* 0x000000010b0b8824 */ /* 0x000fe200078e0a02 */
[----:B------:R-:W-:Y:S02]  /*7e00*/  ISETP.GT.U32.AND P1, PT, R2, R9, PT ;  /* 0x000000090200720c */ /* 0x000fe40003f24070 */
[----:B------:R-:W-:-:S02]  /*7e10*/  ISETP.GE.AND P0, PT, R15, RZ, PT ;  /* 0x000000ff0f00720c */ /* 0x000fc40003f06270 */
[----:B------:R-:W-:Y:S02]  /*7e20*/  IABS R14, R12 ;  /* 0x0000000c000e7213 */ /* 0x000fe40000000000 */
[----:B------:R-:W-:Y:S01]  /*7e30*/  LOP3.LUT R15, R0, 0x4a, R55, 0xfe, !PT ;  /* 0x0000004a000f7812 */ /* 0x000fe200078efe37 */
[----:B------:R-:W-:Y:S02]  /*7e40*/  IMAD.MOV.U32 R65, RZ, RZ, R11 ;  /* 0x000000ffff417224 */ /* 0x000fe400078e000b */
[----:B------:R-:W-:Y:S01]  /*7e50*/  @!P6 IMAD.IADD R8, R8, 0x1, -R2 ;  /* 0x000000010808e824 */ /* 0x000fe200078e0a02 */
[----:B------:R-:W-:Y:S01]  /*7e60*/  IABS R13, R15 ;  /* 0x0000000f000d7213 */ /* 0x000fe20000000000 */
[----:B------:R-:W-:-:S04]  /*7e70*/  IMAD.HI.U32 R11, R3, R14, RZ ;  /* 0x0000000e030b7227 */ /* 0x000fc800078e00ff */
[----:B------:R-:W-:Y:S01]  /*7e80*/  @!P5 IMAD.IADD R6, R6, 0x1, -R2 ;  /* 0x000000010606d824 */ /* 0x000fe200078e0a02 */
[----:B------:R-:W-:Y:S01]  /*7e90*/  ISETP.GE.AND P5, PT, R12, RZ, PT ;  /* 0x000000ff0c00720c */ /* 0x000fe20003fa6270 */
[----:B------:R-:W-:Y:S01]  /*7ea0*/  IMAD.MOV R12, RZ, RZ, -R11 ;  /* 0x000000ffff0c7224 */ /* 0x000fe200078e0a0b */
[----:B------:R-:W-:Y:S01]  /*7eb0*/  ISETP.GT.U32.AND P6, PT, R2, R8, PT ;  /* 0x000000080200720c */ /* 0x000fe20003fc4070 */
[----:B------:R-:W-:-:S04]  /*7ec0*/  IMAD.HI.U32 R11, R3, R13, RZ ;  /* 0x0000000d030b7227 */ /* 0x000fc800078e00ff */
[----:B------:R-:W-:Y:S02]  /*7ed0*/  @!P1 IMAD.IADD R9, R9, 0x1, -R2 ;  /* 0x0000000109099824 */ /* 0x000fe400078e0a02 */
[----:B------:R-:W-:Y:S02]  /*7ee0*/  IMAD.MOV.U32 R64, RZ, RZ, R6 ;  /* 0x000000ffff407224 */ /* 0x000fe400078e0006 */
[----:B------:R-:W-:Y:S02]  /*7ef0*/  IMAD.MOV R6, RZ, RZ, -R11 ;  /* 0x000000ffff067224 */ /* 0x000fe400078e0a0b */
[----:B------:R-:W-:Y:S01]  /*7f00*/  @!P3 IMAD.MOV R68, RZ, RZ, -R68 ;  /* 0x000000ffff44b224 */ /* 0x000fe200078e0a44 */
[----:B------:R-:W-:Y:S01]  /*7f10*/  ISETP.GE.AND P3, PT, R18, RZ, PT ;  /* 0x000000ff1200720c */ /* 0x000fe20003f66270 */
[----:B------:R-:W-:Y:S02]  /*7f20*/  IMAD R12, R2, R12, R14 ;  /* 0x0000000c020c7224 */ /* 0x000fe400078e020e */
[----:B------:R-:W-:Y:S01]  /*7f30*/  IMAD.MOV.U32 R61, RZ, RZ, R9 ;  /* 0x000000ffff3d7224 */ /* 0x000fe200078e0009 */
[----:B------:R-:W-:Y:S01]  /*7f40*/  ISETP.GE.AND P4, PT, R16, RZ, PT ;  /* 0x000000ff1000720c */ /* 0x000fe20003f86270 */
[----:B------:R-:W-:Y:S01]  /*7f50*/  IMAD R13, R2, R6, R13 ;  /* 0x00000006020d7224 */ /* 0x000fe200078e020d */
[----:B------:R-:W-:Y:S01]  /*7f60*/  LOP3.LUT R16, R0, 0x4b, R55, 0xfe, !PT ;  /* 0x0000004b00107812 */ /* 0x000fe200078efe37 */
[----:B------:R-:W-:Y:S01]  /*7f70*/  @!P0 IMAD.MOV R61, RZ, RZ, -R61 ;  /* 0x000000ffff3d8224 */ /* 0x000fe200078e0a3d */
[----:B------:R-:W-:Y:S01]  /*7f80*/  ISETP.GT.U32.AND P0, PT, R2, R12, PT ;  /* 0x0000000c0200720c */ /* 0x000fe20003f04070 */
[----:B------:R-:W-:Y:S01]  /*7f90*/  @!P6 IMAD.IADD R8, R8, 0x1, -R2 ;  /* 0x000000010808e824 */ /* 0x000fe200078e0a02 */
[----:B------:R-:W-:-:S02]  /*7fa0*/  IABS R10, R16 ;  /* 0x00000010000a7213 */ /* 0x000fc40000000000 */
[----:B------:R-:W-:Y:S02]  /*7fb0*/  ISETP.GT.U32.AND P6, PT, R2, R13, PT ;  /* 0x0000000d0200720c */ /* 0x000fe40003fc4070 */
[----:B------:R-:W-:Y:S01]  /*7fc0*/  ISETP.GE.AND P1, PT, R15, RZ, PT ;  /* 0x000000ff0f00720c */ /* 0x000fe20003f26270 */
[----:B------:R-:W-:Y:S01]  /*7fd0*/  IMAD.HI.U32 R15, R3, R10, RZ ;  /* 0x0000000a030f7227 */ /* 0x000fe200078e00ff */
[----:B------:R-:W-:-:S03]  /*7fe0*/  LOP3.LUT R9, R0, 0x4c, R55, 0xfe, !PT ;  /* 0x0000004c00097812 */ /* 0x000fc600078efe37 */
[----:B------:R-:W-:Y:S01]  /*7ff0*/  @!P3 IMAD.MOV R65, RZ, RZ, -R65 ;  /* 0x000000ffff41b224 */ /* 0x000fe200078e0a41 */
[----:B------:R-:W-:Y:S01]  /*8000*/  ISETP.GE.AND P3, PT, R17, RZ, PT ;  /* 0x000000ff1100720c */ /* 0x000fe20003f66270 */
[----:B------:R-:W-:Y:S02]  /*8010*/  IMAD.MOV R11, RZ, RZ, -R15 ;  /* 0x000000ffff0b7224 */ /* 0x000fe400078e0a0f */
[----:B------:R-:W-:Y:S01]  /*8020*/  @!P0 IMAD.IADD R12, R12, 0x1, -R2 ;  /* 0x000000010c0c8824 */ /* 0x000fe200078e0a02 */
[----:B------:R-:W-:Y:S01]  /*8030*/  LOP3.LUT R22, R0, 0x4d, R55, 0xfe, !PT ;  /* 0x0000004d00167812 */ /* 0x000fe200078efe37 */
[C---:B------:R-:W-:Y:S01]  /*8040*/  IMAD R6, R2.reuse, R11, R10 ;  /* 0x0000000b02067224 */ /* 0x040fe200078e020a */
[----:B------:R-:W-:Y:S01]  /*8050*/  IABS R10, R9 ;  /* 0x00000009000a7213 */ /* 0x000fe20000000000 */
[----:B------:R-:W-:Y:S01]  /*8060*/  @!P6 IMAD.IADD R13, R13, 0x1, -R2 ;  /* 0x000000010d0de824 */ /* 0x000fe200078e0a02 */
[----:B------:R-:W-:Y:S01]  /*8070*/  ISETP.GT.U32.AND P0, PT, R2, R12, PT ;  /* 0x0000000c0200720c */ /* 0x000fe20003f04070 */
[----:B------:R-:W-:Y:S01]  /*8080*/  @!P4 IMAD.MOV R64, RZ, RZ, -R64 ;  /* 0x000000ffff40c224 */ /* 0x000fe200078e0a40 */
[----:B------:R-:W-:Y:S01]  /*8090*/  ISETP.GE.AND P4, PT, R16, RZ, PT ;  /* 0x000000ff1000720c */ /* 0x000fe20003f86270 */
[----:B------:R-:W-:Y:S01]  /*80a0*/  IMAD.MOV.U32 R19, RZ, RZ, R8 ;  /* 0x000000ffff137224 */ /* 0x000fe200078e0008 */
[----:B------:R-:W-:Y:S01]  /*80b0*/  IABS R11, R22 ;  /* 0x00000016000b7213 */ /* 0x000fe20000000000 */
[----:B------:R-:W-:Y:S01]  /*80c0*/  IMAD.HI.U32 R16, R3, R10, RZ ;  /* 0x0000000a03107227 */ /* 0x000fe200078e00ff */
[----:B------:R-:W-:-:S03]  /*80d0*/  ISETP.GT.U32.AND P6, PT, R2, R13, PT ;  /* 0x0000000d0200720c */ /* 0x000fc60003fc4070 */
[----:B------:R-:W-:Y:S01]  /*80e0*/  @!P3 IMAD.MOV R19, RZ, RZ, -R19 ;  /* 0x000000ffff13b224 */ /* 0x000fe200078e0a13 */
[----:B------:R-:W-:Y:S01]  /*80f0*/  ISETP.GT.U32.AND P3, PT, R2, R6, PT ;  /* 0x000000060200720c */ /* 0x000fe20003f64070 */
[----:B------:R-:W-:Y:S01]  /*8100*/  IMAD.HI.U32 R17, R3, R11, RZ ;  /* 0x0000000b03117227 */ /* 0x000fe200078e00ff */
[----:B------:R-:W-:-:S03]  /*8110*/  LOP3.LUT R20, R0, 0x4e, R55, 0xfe, !PT ;  /* 0x0000004e00147812 */ /* 0x000fc600078efe37 */
[----:B------:R-:W-:Y:S01]  /*8120*/  IMAD.MOV R8, RZ, RZ, -R16 ;  /* 0x000000ffff087224 */ /* 0x000fe200078e0a10 */
[----:B------:R-:W-:Y:S01]  /*8130*/  IABS R14, R20 ;  /* 0x00000014000e7213 */ /* 0x000fe20000000000 */
[----:B------:R-:W-:Y:S02]  /*8140*/  IMAD.MOV R16, RZ, RZ, -R17 ;  /* 0x000000ffff107224 */ /* 0x000fe400078e0a11 */
[----:B------:R-:W-:Y:S02]  /*8150*/  IMAD R8, R2, R8, R10 ;  /* 0x0000000802087224 */ /* 0x000fe400078e020a */
[----:B------:R-:W-:Y:S01]  /*8160*/  @!P0 IMAD.IADD R12, R12, 0x1, -R2 ;  /* 0x000000010c0c8824 */ /* 0x000fe200078e0a02 */
[----:B------:R-:W-:Y:S01]  /*8170*/  ISETP.GE.AND P0, PT, R9, RZ, PT ;  /* 0x000000ff0900720c */ /* 0x000fe20003f06270 */
[----:B------:R-:W-:Y:S01]  /*8180*/  IMAD.MOV.U32 R93, RZ, RZ, R24 ;  /* 0x000000ffff5d7224 */ /* 0x000fe200078e0018 */
[----:B------:R-:W-:Y:S01]  /*8190*/  LOP3.LUT R24, R0, 0x4f, R55, 0xfe, !PT ;  /* 0x0000004f00187812 */ /* 0x000fe200078efe37 */
[----:B------:R-:W-:-:S02]  /*81a0*/  IMAD R9, R2, R16, R11 ;  /* 0x0000001002097224 */ /* 0x000fc400078e020b */
[----:B------:R-:W-:Y:S01]  /*81b0*/  @!P6 IMAD.IADD R13, R13, 0x1, -R2 ;  /* 0x000000010d0de824 */ /* 0x000fe200078e0a02 */
[----:B------:R-:W-:Y:S01]  /*81c0*/  ISETP.GT.U32.AND P6, PT, R2, R8, PT ;  /* 0x000000080200720c */ /* 0x000fe20003fc4070 */
[----:B------:R-:W-:Y:S01]  /*81d0*/  IMAD.HI.U32 R18, R3, R14, RZ ;  /* 0x0000000e03127227 */ /* 0x000fe200078e00ff */
[----:B------:R-:W-:-:S03]  /*81e0*/  IABS R15, R24 ;  /* 0x00000018000f7213 */ /* 0x000fc60000000000 */
[----:B------:R-:W-:Y:S01]  /*81f0*/  @!P3 IMAD.IADD R6, R6, 0x1, -R2 ;  /* 0x000000010606b824 */ /* 0x000fe200078e0a02 */
[----:B------:R-:W-:Y:S01]  /*8200*/  ISETP.GT.U32.AND P3, PT, R2, R9, PT ;  /* 0x000000090200720c */ /* 0x000fe20003f64070 */
[----:B------:R-:W-:Y:S02]  /*8210*/  IMAD.MOV R17, RZ, RZ, -R18 ;  /* 0x000000ffff117224 */ /* 0x000fe400078e0a12 */
[----:B------:R-:W-:-:S04]  /*8220*/  IMAD.HI.U32 R21, R3, R15, RZ ;  /* 0x0000000f03157227 */ /* 0x000fc800078e00ff */
[----:B------:R-:W-:Y:S01]  /*8230*/  IMAD R10, R2, R17, R14 ;  /* 0x00000011020a7224 */ /* 0x000fe200078e020e */
[C---:B------:R-:W-:Y:S01]  /*8240*/  LOP3.LUT R17, R0.reuse, 0x50, R55, 0xfe, !PT ;  /* 0x0000005000117812 */ /* 0x040fe200078efe37 */
[----:B------:R-:W-:Y:S01]  /*8250*/  IMAD.MOV R18, RZ, RZ, -R21 ;  /* 0x000000ffff127224 */ /* 0x000fe200078e0a15 */
[----:B------:R-:W-:Y:S01]  /*8260*/  LOP3.LUT R21, R0, 0x51, R55, 0xfe, !PT ;  /* 0x0000005100157812 */ /* 0x000fe200078efe37 */
[--C-:B------:R-:W-:Y:S01]  /*8270*/  @!P6 IMAD.IADD R8, R8, 0x1, -R2.reuse ;  /* 0x000000010808e824 */ /* 0x100fe200078e0a02 */
[----:B------:R-:W-:Y:S01]  /*8280*/  IABS R14, R17 ;  /* 0x00000011000e7213 */ /* 0x000fe20000000000 */
[C---:B------:R-:W-:Y:S01]  /*8290*/  IMAD R11, R2.reuse, R18, R15 ;  /* 0x00000012020b7224 */ /* 0x040fe200078e020f */
[----:B------:R-:W-:Y:S01]  /*82a0*/  IABS R15, R21 ;  /* 0x00000015000f7213 */ /* 0x000fe20000000000 */
[----:B------:R-:W-:Y:S01]  /*82b0*/  @!P3 IMAD.IADD R9, R9, 0x1, -R2 ;  /* 0x000000010909b824 */ /* 0x000fe200078e0a02 */
[----:B------:R-:W-:Y:S01]  /*82c0*/  ISETP.GT.U32.AND P3, PT, R2, R8, PT ;  /* 0x000000080200720c */ /* 0x000fe20003f64070 */
[----:B------:R-:W-:-:S02]  /*82d0*/  IMAD.MOV.U32 R59, RZ, RZ, R13 ;  /* 0x000000ffff3b7224 */ /* 0x000fc400078e000d */
[----:B------:R-:W-:Y:S02]  /*82e0*/  IMAD.MOV.U32 R18, RZ, RZ, R12 ;  /* 0x000000ffff127224 */ /* 0x000fe400078e000c */
[----:B------:R-:W-:-:S04]  /*82f0*/  IMAD.HI.U32 R12, R3, R14, RZ ;  /* 0x0000000e030c7227 */ /* 0x000fc800078e00ff */
[----:B------:R-:W-:Y:S01]  /*8300*/  @!P1 IMAD.MOV R59, RZ, RZ, -R59 ;  /* 0x000000ffff3b9224 */ /* 0x000fe200078e0a3b */
[----:B------:R-:W-:Y:S01]  /*8310*/  ISETP.GT.U32.AND P1, PT, R2, R10, PT ;  /* 0x0000000a0200720c */ /* 0x000fe20003f24070 */
[----:B------:R-:W-:-:S04]  /*8320*/  IMAD.HI.U32 R16, R3, R15, RZ ;  /* 0x0000000f03107227 */ /* 0x000fc800078e00ff */
[----:B------:R-:W-:Y:S01]  /*8330*/  IMAD.MOV R12, RZ, RZ, -R12 ;  /* 0x000000ffff0c7224 */ /* 0x000fe200078e0a0c */
[C---:B------:R-:W-:Y:S01]  /*8340*/  ISETP.GT.U32.AND P6, PT, R2.reuse, R6, PT ;  /* 0x000000060200720c */ /* 0x040fe20003fc4070 */
[----:B------:R-:W-:Y:S02]  /*8350*/  IMAD.MOV R13, RZ, RZ, -R16 ;  /* 0x000000ffff0d7224 */ /* 0x000fe400078e0a10 */
[C---:B------:R-:W-:Y:S02]  /*8360*/  IMAD R12, R2.reuse, R12, R14 ;  /* 0x0000000c020c7224 */ /* 0x040fe400078e020e */
[----:B------:R-:W-:Y:S02]  /*8370*/  IMAD R13, R2, R13, R15 ;  /* 0x0000000d020d7224 */ /* 0x000fe400078e020f */
[----:B------:R-:W-:Y:S01]  /*8380*/  @!P3 IMAD.IADD R8, R8, 0x1, -R2 ;  /* 0x000000010808b824 */ /* 0x000fe200078e0a02 */
[C---:B------:R-:W-:Y:S01]  /*8390*/  ISETP.GT.U32.AND P3, PT, R2.reuse, R12, PT ;  /* 0x0000000c0200720c */ /* 0x040fe20003f64070 */
[----:B------:R-:W-:Y:S01]  /*83a0*/  @!P5 IMAD.MOV R18, RZ, RZ, -R18 ;  /* 0x000000ffff12d224 */ /* 0x000fe200078e0a12 */
[----:B------:R-:W-:Y:S01]  /*83b0*/  ISETP.GT.U32.AND P5, PT, R2, R9, PT ;  /* 0x000000090200720c */ /* 0x000fe20003fa4070 */
[----:B------:R-:W-:Y:S01]  /*83c0*/  @!P1 IMAD.IADD R10, R10, 0x1, -R2 ;  /* 0x000000010a0a9824 */ /* 0x000fe200078e0a02 */
[----:B------:R-:W-:-:S02]  /*83d0*/  ISETP.GT.U32.AND P1, PT, R2, R13, PT ;  /* 0x0000000d0200720c */ /* 0x000fc40003f24070 */
[----:B------:R-:W-:Y:S01]  /*83e0*/  LOP3.LUT R25, R0, 0x53, R55, 0xfe, !PT ;  /* 0x0000005300197812 */ /* 0x000fe200078efe37 */
[----:B------:R-:W-:Y:S01]  /*83f0*/  @!P6 IMAD.IADD R6, R6, 0x1, -R2 ;  /* 0x000000010606e824 */ /* 0x000fe200078e0a02 */
[----:B------:R-:W-:Y:S02]  /*8400*/  ISETP.GT.U32.AND P6, PT, R2, R11, PT ;  /* 0x0000000b0200720c */ /* 0x000fe40003fc4070 */
[----:B------:R-:W-:-:S03]  /*8410*/  IABS R27, R25 ;  /* 0x00000019001b7213 */ /* 0x000fc60000000000 */
[--C-:B------:R-:W-:Y:S02]  /*8420*/  @!P3 IMAD.IADD R12, R12, 0x1, -R2.reuse ;  /* 0x000000010c0cb824 */ /* 0x100fe400078e0a02 */
[----:B------:R-:W-:Y:S02]  /*8430*/  IMAD.MOV.U32 R15, RZ, RZ, R27 ;  /* 0x000000ffff0f7224 */ /* 0x000fe400078e001b */
[--C-:B------:R-:W-:Y:S01]  /*8440*/  @!P5 IMAD.IADD R9, R9, 0x1, -R2.reuse ;  /* 0x000000010909d824 */ /* 0x100fe200078e0a02 */
[----:B------:R-:W-:Y:S01]  /*8450*/  ISETP.GE.AND P5, PT, R22, RZ, PT ;  /* 0x000000ff1600720c */ /* 0x000fe20003fa6270 */
[----:B------:R-:W-:Y:S01]  /*8460*/  @!P1 IMAD.IADD R13, R13, 0x1, -R2 ;  /* 0x000000010d0d9824 */ /* 0x000fe200078e0a02 */
[----:B------:R-:W-:Y:S01]  /*8470*/  ISETP.GT.U32.AND P1, PT, R2, R12, PT ;  /* 0x0000000c0200720c */ /* 0x000fe20003f24070 */
[----:B------:R-:W-:-:S04]  /*8480*/  IMAD.HI.U32 R22, R3, R15, RZ ;  /* 0x0000000f03167227 */ /* 0x000fc800078e00ff */
[----:B------:R-:W-:Y:S02]  /*8490*/  IMAD.MOV.U32 R58, RZ, RZ, R6 ;  /* 0x000000ffff3a7224 */ /* 0x000fe400078e0006 */
[----:B------:R-:W-:Y:S02]  /*84a0*/  @!P6 IMAD.IADD R11, R11, 0x1, -R2 ;  /* 0x000000010b0be824 */ /* 0x000fe400078e0a02 */
[----:B------:R-:W-:Y:S01]  /*84b0*/  IMAD.MOV R6, RZ, RZ, -R22 ;  /* 0x000000ffff067224 */ /* 0x000fe200078e0a16 */
[----:B------:R-:W-:Y:S01]  /*84c0*/  LOP3.LUT R23, R0, 0x52, R55, 0xfe, !PT ;  /* 0x0000005200177812 */ /* 0x000fe200078efe37 */
[----:B------:R-:W-:Y:S01]  /*84d0*/  @!P4 IMAD.MOV R58, RZ, RZ, -R58 ;  /* 0x000000ffff3ac224 */ /* 0x000fe200078e0a3a */
[C---:B------:R-:W-:Y:S01]  /*84e0*/  ISETP.GT.U32.AND P4, PT, R2.reuse, R10, PT ;  /* 0x0000000a0200720c */ /* 0x040fe20003f84070 */
[C---:B------:R-:W-:Y:S01]  /*84f0*/  IMAD R6, R2.reuse, R6, R15 ;  /* 0x0000000602067224 */ /* 0x040fe200078e020f */
[----:B------:R-:W-:Y:S02]  /*8500*/  ISETP.GT.U32.AND P3, PT, R2, R11, PT ;  /* 0x0000000b0200720c */ /* 0x000fe40003f64070 */
[----:B------:R-:W-:Y:S01]  /*8510*/  ISETP.GE.AND P6, PT, R20, RZ, PT ;  /* 0x000000ff1400720c */ /* 0x000fe20003fc6270 */
[----:B------:R-:W-:Y:S01]  /*8520*/  @!P1 IMAD.IADD R12, R12, 0x1, -R2 ;  /* 0x000000010c0c9824 */ /* 0x000fe200078e0a02 */
[----:B------:R-:W-:-:S02]  /*8530*/  LOP3.LUT R20, R0, 0x54, R55, 0xfe, !PT ;  /* 0x0000005400147812 */ /* 0x000fc400078efe37 */
[----:B------:R-:W-:Y:S01]  /*8540*/  IABS R26, R23 ;  /* 0x00000017001a7213 */ /* 0x000fe20000000000 */
[----:B------:R-:W-:Y:S01]  /*8550*/  IMAD.MOV.U32 R57, RZ, RZ, R8 ;  /* 0x000000ffff397224 */ /* 0x000fe200078e0008 */
[----:B------:R-:W-:Y:S01]  /*8560*/  ISETP.GT.U32.AND P1, PT, R2, R6, PT ;  /* 0x000000060200720c */ /* 0x000fe20003f24070 */
[----:B------:R-:W-:Y:S01]  /*8570*/  IMAD.MOV.U32 R56, RZ, RZ, R9 ;  /* 0x000000ffff387224 */ /* 0x000fe200078e0009 */
[----:B------:R-:W-:Y:S01]  /*8580*/  IABS R8, R20 ;  /* 0x0000001400087213 */ /* 0x000fe20000000000 */
[----:B------:R-:W-:Y:S02]  /*8590*/  IMAD.MOV.U32 R16, RZ, RZ, R26 ;  /* 0x000000ffff107224 */ /* 0x000fe400078e001a */
[----:B------:R-:W-:Y:S01]  /*85a0*/  @!P5 IMAD.MOV R56, RZ, RZ, -R56 ;  /* 0x000000ffff38d224 */ /* 0x000fe200078e0a38 */
[----:B------:R-:W-:Y:S01]  /*85b0*/  ISETP.GE.AND P5, PT, R24, RZ, PT ;  /* 0x000000ff1800720c */ /* 0x000fe20003fa6270 */
[----:B------:R-:W-:-:S04]  /*85c0*/  IMAD.HI.U32 R9, R3, R8, RZ ;  /* 0x0000000803097227 */ /* 0x000fc800078e00ff */
[----:B------:R-:W-:-:S04]  /*85d0*/  IMAD.HI.U32 R14, R3, R16, RZ ;  /* 0x00000010030e7227 */ /* 0x000fc800078e00ff */
[--C-:B------:R-:W-:Y:S02]  /*85e0*/  @!P4 IMAD.IADD R10, R10, 0x1, -R2.reuse ;  /* 0x000000010a0ac824 */ /* 0x100fe400078e0a02 */
[----:B------:R-:W-:Y:S01]  /*85f0*/  @!P3 IMAD.IADD R11, R11, 0x1, -R2 ;  /* 0x000000010b0bb824 */ /* 0x000fe200078e0a02 */
[----:B------:R-:W-:Y:S01]  /*8600*/  ISETP.GE.AND P3, PT, R17, RZ, PT ;  /* 0x000000ff1100720c */ /* 0x000fe20003f66270 */
[----:B------:R-:W-:Y:S01]  /*8610*/  @!P0 IMAD.MOV R57, RZ, RZ, -R57 ;  /* 0x000000ffff398224 */ /* 0x000fe200078e0a39 */
[----:B------:R-:W-:Y:S01]  /*8620*/  ISETP.GT.U32.AND P0, PT, R2, R13, PT ;  /* 0x0000000d0200720c */ /* 0x000fe20003f04070 */
[----:B------:R-:W-:Y:S02]  /*8630*/  IMAD.MOV R17, RZ, RZ, -R9 ;  /* 0x000000ffff117224 */ /* 0x000fe400078e0a09 */
[----:B------:R-:W-:Y:S02]  /*8640*/  IMAD.MOV R14, RZ, RZ, -R14 ;  /* 0x000000ffff0e7224 */ /* 0x000fe400078e0a0e */
[----:B------:R-:W-:-:S02]  /*8650*/  IMAD.MOV.U32 R54, RZ, RZ, R10 ;  /* 0x000000ffff367224 */ /* 0x000fc400078e000a */
[----:B------:R-:W-:Y:S02]  /*8660*/  @!P1 IMAD.IADD R6, R6, 0x1, -R2 ;  /* 0x0000000106069824 */ /* 0x000fe400078e0a02 */
[C---:B------:R-:W-:Y:S02]  /*8670*/  IMAD R8, R2.reuse, R17, R8 ;  /* 0x0000001102087224 */ /* 0x040fe400078e0208 */
[----:B------:R-:W-:Y:S02]  /*8680*/  IMAD.MOV.U32 R53, RZ, RZ, R11 ;  /* 0x000000ffff357224 */ /* 0x000fe400078e000b */
[----:B------:R-:W-:Y:S01]  /*8690*/  IMAD R14, R2, R14, R16 ;  /* 0x0000000e020e7224 */ /* 0x000fe200078e0210 */
[----:B------:R-:W-:Y:S01]  /*86a0*/  LOP3.LUT R15, R0, 0x55, R55, 0xfe, !PT ;  /* 0x00000055000f7812 */ /* 0x000fe200078efe37 */
[----:B------:R-:W-:Y:S01]  /*86b0*/  @!P6 IMAD.MOV R54, RZ, RZ, -R54 ;  /* 0x000000ffff36e224 */ /* 0x000fe200078e0a36 */
[C---:B------:R-:W-:Y:S01]  /*86c0*/  ISETP.GT.U32.AND P6, PT, R2.reuse, R6, PT ;  /* 0x000000060200720c */ /* 0x040fe20003fc4070 */
[----:B------:R-:W-:Y:S01]  /*86d0*/  @!P5 IMAD.MOV R53, RZ, RZ, -R53 ;  /* 0x000000ffff35d224 */ /* 0x000fe200078e0a35 */
[C---:B------:R-:W-:Y:S01]  /*86e0*/  ISETP.GT.U32.AND P5, PT, R2.reuse, R8, PT ;  /* 0x000000080200720c */ /* 0x040fe20003fa4070 */
[----:B------:R-:W-:Y:S01]  /*86f0*/  IMAD.MOV.U32 R17, RZ, RZ, R12 ;  /* 0x000000ffff117224 */ /* 0x000fe200078e000c */
[----:B------:R-:W-:-:S02]  /*8700*/  ISETP.GT.U32.AND P4, PT, R2, R14, PT ;  /* 0x0000000e0200720c */ /* 0x000fc40003f84070 */
[----:B------:R-:W-:Y:S02]  /*8710*/  LOP3.LUT R9, R0, 0x56, R55, 0xfe, !PT ;  /* 0x0000005600097812 */ /* 0x000fe400078efe37 */
[----:B------:R-:W-:Y:S01]  /*8720*/  IABS R16, R15 ;  /* 0x0000000f00107213 */ /* 0x000fe20000000000 */
[----:B------:R-:W-:Y:S01]  /*8730*/  @!P0 IMAD.IADD R13, R13, 0x1, -R2 ;  /* 0x000000010d0d8824 */ /* 0x000fe200078e0a02 */
[----:B------:R-:W-:Y:S01]  /*8740*/  IABS R10, R9 ;  /* 0x00000009000a7213 */ /* 0x000fe20000000000 */
[----:B------:R-:W-:Y:S01]  /*8750*/  @!P3 IMAD.MOV R17, RZ, RZ, -R17 ;  /* 0x000000ffff11b224 */ /* 0x000fe200078e0a11 */
[----:B------:R-:W-:Y:S01]  /*8760*/  ISETP.GE.AND P0, PT, R21, RZ, PT ;  /* 0x000000ff1500720c */ /* 0x000fe20003f06270 */
[----:B------:R-:W-:Y:S01]  /*8770*/  IMAD.HI.U32 R21, R3, R16, RZ ;  /* 0x0000001003157227 */ /* 0x000fe200078e00ff */
[----:B------:R-:W-:-:S03]  /*8780*/  ISETP.GE.AND P3, PT, R25, RZ, PT ;  /* 0x000000ff1900720c */ /* 0x000fc60003f66270 */
[----:B------:R-:W-:Y:S02]  /*8790*/  IMAD.MOV.U32 R28, RZ, RZ, R13 ;  /* 0x000000ffff1c7224 */ /* 0x000fe400078e000d */
[----:B------:R-:W-:Y:S02]  /*87a0*/  IMAD.MOV.U32 R13, RZ, RZ, R10 ;  /* 0x000000ffff0d7224 */ /* 0x000fe400078e000a */
[----:B------:R-:W-:Y:S02]  /*87b0*/  IMAD.MOV R10, RZ, RZ, -R21 ;  /* 0x000000ffff0a7224 */ /* 0x000fe400078e0a15 */
[--C-:B------:R-:W-:Y:S01]  /*87c0*/  @!P6 IMAD.IADD R6, R6, 0x1, -R2.reuse ;  /* 0x000000010606e824 */ /* 0x100fe200078e0a02 */
[----:B------:R-:W-:Y:S01]  /*87d0*/  ISETP.GE.AND P6, PT, R9, RZ, PT ;  /* 0x000000ff0900720c */ /* 0x000fe20003fc6270 */
[--C-:B------:R-:W-:Y:S02]  /*87e0*/  @!P5 IMAD.IADD R8, R8, 0x1, -R2.reuse ;  /* 0x000000010808d824 */ /* 0x100fe400078e0a02 */
[----:B------:R-:W-:-:S02]  /*87f0*/  @!P4 IMAD.IADD R14, R14, 0x1, -R2 ;  /* 0x000000010e0ec824 */ /* 0x000fc400078e0a02 */
[C---:B------:R-:W-:Y:S02]  /*8800*/  IMAD R9, R2.reuse, R10, R16 ;  /* 0x0000000a02097224 */ /* 0x040fe400078e0210 */
[----:B------:R-:W-:Y:S01]  /*8810*/  IMAD.MOV.U32 R51, RZ, RZ, R6 ;  /* 0x000000ffff337224 */ /* 0x000fe200078e0006 */
[C---:B------:R-:W-:Y:S01]  /*8820*/  ISETP.GT.U32.AND P5, PT, R2.reuse, R8, PT ;  /* 0x000000080200720c */ /* 0x040fe20003fa4070 */
[----:B------:R-:W-:Y:S01]  /*8830*/  IMAD.HI.U32 R11, R3, R13, RZ ;  /* 0x0000000d030b7227 */ /* 0x000fe200078e00ff */
[----:B------:R-:W-:-:S03]  /*8840*/  ISETP.GT.U32.AND P1, PT, R2, R14, PT ;  /* 0x0000000e0200720c */ /* 0x000fc60003f24070 */
[----:B------:R-:W-:Y:S01]  /*8850*/  @!P3 IMAD.MOV R51, RZ, RZ, -R51 ;  /* 0x000000ffff33b224 */ /* 0x000fe200078e0a33 */
[----:B------:R-:W-:Y:S01]  /*8860*/  ISETP.GT.U32.AND P3, PT, R2, R9, PT ;  /* 0x000000090200720c */ /* 0x000fe20003f64070 */
[----:B------:R-:W-:Y:S01]  /*8870*/  IMAD.MOV R11, RZ, RZ, -R11 ;  /* 0x000000ffff0b7224 */ /* 0x000fe200078e0a0b */
[----:B------:R-:W-:-:S03]  /*8880*/  ISETP.GE.AND P4, PT, R23, RZ, PT ;  /* 0x000000ff1700720c */ /* 0x000fc60003f86270 */
[----:B------:R-:W-:Y:S02]  /*8890*/  IMAD R13, R2, R11, R13 ;  /* 0x0000000b020d7224 */ /* 0x000fe400078e020d */
[--C-:B------:R-:W-:Y:S01]  /*88a0*/  @!P5 IMAD.IADD R8, R8, 0x1, -R2.reuse ;  /* 0x000000010808d824 */ /* 0x100fe200078e0a02 */
[----:B------:R-:W-:Y:S01]  /*88b0*/  LOP3.LUT R10, R0, 0x58, R55, 0xfe, !PT ;  /* 0x00000058000a7812 */ /* 0x000fe200078efe37 */
[----:B------:R-:W-:Y:S01]  /*88c0*/  @!P1 IMAD.IADD R14, R14, 0x1, -R2 ;  /* 0x000000010e0e9824 */ /* 0x000fe200078e0a02 */
[----:B------:R-:W-:-:S03]  /*88d0*/  ISETP.GT.U32.AND P5, PT, R2, R13, PT ;  /* 0x0000000d0200720c */ /* 0x000fc60003fa4070 */
[----:B------:R-:W-:Y:S01]  /*88e0*/  @!P3 IMAD.IADD R9, R9, 0x1, -R2 ;  /* 0x000000010909b824 */ /* 0x000fe200078e0a02 */
[----:B------:R-:W-:Y:S01]  /*88f0*/  IABS R6, R10 ;  /* 0x0000000a00067213 */ /* 0x000fe20000000000 */
[----:B------:R-:W-:Y:S01]  /*8900*/  IMAD.MOV.U32 R52, RZ, RZ, R14 ;  /* 0x000000ffff347224 */ /* 0x000fe200078e000e */
[--C-:B------:R-:W-:Y:S02]  /*8910*/  LOP3.LUT R27, R0, 0x57, R55.reuse, 0xfe, !PT ;  /* 0x00000057001b7812 */ /* 0x100fe400078efe37 */
[----:B------:R-:W-:Y:S01]  /*8920*/  ISETP.GT.U32.AND P3, PT, R2, R9, PT ;  /* 0x000000090200720c */ /* 0x000fe20003f64070 */
[----:B------:R-:W-:Y:S01]  /*8930*/  @!P4 IMAD.MOV R52, RZ, RZ, -R52 ;  /* 0x000000ffff34c224 */ /* 0x000fe200078e0a34 */
[----:B------:R-:W-:Y:S01]  /*8940*/  ISETP.GE.AND P4, PT, R10, RZ, PT ;  /* 0x000000ff0a00720c */ /* 0x000fe20003f86270 */
[----:B------:R-:W-:Y:S01]  /*8950*/  @!P0 IMAD.MOV R28, RZ, RZ, -R28 ;  /* 0x000000ffff1c8224 */ /* 0x000fe200078e0a1c */
[----:B------:R-:W-:Y:S01]  /*8960*/  ISETP.GE.AND P0, PT, R20, RZ, PT ;  /* 0x000000ff1400720c */ /* 0x000fe20003f06270 */
[----:B------:R-:W-:Y:S01]  /*8970*/  IMAD.HI.U32 R14, R3, R6, RZ ;  /* 0x00000006030e7227 */ /* 0x000fe200078e00ff */
[----:B------:R-:W-:-:S02]  /*8980*/  LOP3.LUT R10, R0, 0x59, R55, 0xfe, !PT ;  /* 0x00000059000a7812 */ /* 0x000fc400078efe37 */
[----:B------:R-:W-:Y:S01]  /*8990*/  IABS R12, R27 ;  /* 0x0000001b000c7213 */ /* 0x000fe20000000000 */
[----:B------:R-:W-:Y:S01]  /*89a0*/  @!P5 IMAD.IADD R13, R13, 0x1, -R2 ;  /* 0x000000010d0dd824 */ /* 0x000fe200078e0a02 */
[----:B------:R-:W-:Y:S01]  /*89b0*/  ISETP.GE.AND P1, PT, R15, RZ, PT ;  /* 0x000000ff0f00720c */ /* 0x000fe20003f26270 */
[----:B------:R-:W-:Y:S01]  /*89c0*/  IMAD.MOV R15, RZ, RZ, -R14 ;  /* 0x000000ffff0f7224 */ /* 0x000fe200078e0a0e */
[----:B------:R-:W-:Y:S01]  /*89d0*/  IABS R11, R10 ;  /* 0x0000000a000b7213 */ /* 0x000fe20000000000 */
[C---:B------:R-:W-:Y:S01]  /*89e0*/  IMAD.HI.U32 R21, R3.reuse, R12, RZ ;  /* 0x0000000c03157227 */ /* 0x040fe200078e00ff */
[----:B------:R-:W-:Y:S02]  /*89f0*/  LOP3.LUT R16, R0, 0x60, R55, 0xfe, !PT ;  /* 0x0000006000107812 */ /* 0x000fe400078efe37 */
[C---:B------:R-:W-:Y:S01]  /*8a00*/  ISETP.GT.U32.AND P5, PT, R2.reuse, R13, PT ;  /* 0x0000000d0200720c */ /* 0x040fe20003fa4070 */
[----:B------:R-:W-:Y:S01]  /*8a10*/  IMAD R6, R2, R15, R6 ;  /* 0x0000000f02067224 */ /* 0x000fe200078e0206 */
[----:B------:R-:W-:Y:S01]  /*8a20*/  IABS R20, R16 ;  /* 0x0000001000147213 */ /* 0x000fe20000000000 */
[----:B------:R-:W-:-:S04]  /*8a30*/  IMAD.HI.U32 R15, R3, R11, RZ ;  /* 0x0000000b030f7227 */ /* 0x000fc800078e00ff */
[----:B------:R-:W-:Y:S02]  /*8a40*/  IMAD.MOV R21, RZ, RZ, -R21 ;  /* 0x000000ffff157224 */ /* 0x000fe400078e0a15 */
[----:B------:R-:W-:Y:S02]  /*8a50*/  IMAD.MOV.U32 R50, RZ, RZ, R8 ;  /* 0x000000ffff327224 */ /* 0x000fe400078e0008 */
[----:B------:R-:W-:Y:S02]  /*8a60*/  @!P3 IMAD.IADD R9, R9, 0x1, -R2 ;  /* 0x000000010909b824 */ /* 0x000fe400078e0a02 */
[----:B------:R-:W-:Y:S02]  /*8a70*/  IMAD.MOV R8, RZ, RZ, -R15 ;  /* 0x000000ffff087224 */ /* 0x000fe400078e0a0f */
[----:B------:R-:W-:Y:S01]  /*8a80*/  @!P0 IMAD.MOV R50, RZ, RZ, -R50 ;  /* 0x000000ffff328224 */ /* 0x000fe200078e0a32 */
[C---:B------:R-:W-:Y:S01]  /*8a90*/  ISETP.GT.U32.AND P0, PT, R2.reuse, R6, PT ;  /* 0x000000060200720c */ /* 0x040fe20003f04070 */
[----:B------:R-:W-:-:S02]  /*8aa0*/  IMAD R12, R2, R21, R12 ;  /* 0x00000015020c7224 */ /* 0x000fc400078e020c */
[----:B------:R-:W-:Y:S01]  /*8ab0*/  IMAD.MOV.U32 R49, RZ, RZ, R9 ;  /* 0x000000ffff317224 */ /* 0x000fe200078e0009 */
[----:B------:R-:W-:Y:S01]  /*8ac0*/  ISETP.GE.AND P3, PT, R10, RZ, PT ;  /* 0x000000ff0a00720c */ /* 0x000fe20003f66270 */
[----:B------:R-:W-:Y:S02]  /*8ad0*/  IMAD.MOV.U32 R14, RZ, RZ, R20 ;  /* 0x000000ffff0e7224 */ /* 0x000fe400078e0014 */
[C---:B------:R-:W-:Y:S02]  /*8ae0*/  IMAD R10, R2.reuse, R8, R11 ;  /* 0x00000008020a7224 */ /* 0x040fe400078e020b */
[----:B------:R-:W-:Y:S01]  /*8af0*/  @!P1 IMAD.MOV R49, RZ, RZ, -R49 ;  /* 0x000000ffff319224 */ /* 0x000fe200078e0a31 */
[----:B------:R-:W-:Y:S01]  /*8b00*/  ISETP.GT.U32.AND P1, PT, R2, R12, PT ;  /* 0x0000000c0200720c */ /* 0x000fe20003f24070 */
[----:B------:R-:W-:-:S04]  /*8b10*/  IMAD.HI.U32 R20, R3, R14, RZ ;  /* 0x0000000e03147227 */ /* 0x000fc800078e00ff */
[----:B------:R-:W-:Y:S01]  /*8b20*/  @!P5 IMAD.IADD R13, R13, 0x1, -R2 ;  /* 0x000000010d0dd824 */ /* 0x000fe200078e0a02 */
[----:B------:R-:W-:Y:S01]  /*8b30*/  ISETP.GT.U32.AND P5, PT, R2, R10, PT ;  /* 0x0000000a0200720c */ /* 0x000fe20003fa4070 */
[----:B------:R-:W-:Y:S02]  /*8b40*/  IMAD.MOV R15, RZ, RZ, -R20 ;  /* 0x000000ffff0f7224 */ /* 0x000fe400078e0a14 */
[----:B------:R-:W-:Y:S02]  /*8b50*/  @!P0 IMAD.IADD R6, R6, 0x1, -R2 ;  /* 0x0000000106068824 */ /* 0x000fe400078e0a02 */
[----:B------:R-:W-:Y:S01]  /*8b60*/  IMAD R8, R2, R15, R14 ;  /* 0x0000000f02087224 */ /* 0x000fe200078e020e */
[--C-:B------:R-:W-:Y:S01]  /*8b70*/  LOP3.LUT R15, R0, 0x61, R55.reuse, 0xfe, !PT ;  /* 0x00000061000f7812 */ /* 0x100fe200078efe37 */
[----:B------:R-:W-:Y:S01]  /*8b80*/  @!P1 IMAD.IADD R12, R12, 0x1, -R2 ;  /* 0x000000010c0c9824 */ /* 0x000fe200078e0a02 */
[----:B------:R-:W-:Y:S02]  /*8b90*/  LOP3.LUT R22, R0, 0x68, R55, 0xfe, !PT ;  /* 0x0000006800167812 */ /* 0x000fe400078efe37 */
[----:B------:R-:W-:-:S02]  /*8ba0*/  ISETP.GT.U32.AND P0, PT, R2, R6, PT ;  /* 0x000000060200720c */ /* 0x000fc40003f04070 */
[----:B------:R-:W-:Y:S01]  /*8bb0*/  ISETP.GT.U32.AND P1, PT, R2, R8, PT ;  /* 0x000000080200720c */ /* 0x000fe20003f24070 */
[----:B------:R-:W-:Y:S01]  /*8bc0*/  @!P5 IMAD.IADD R10, R10, 0x1, -R2 ;  /* 0x000000010a0ad824 */ /* 0x000fe200078e0a02 */
[----:B------:R-:W-:Y:S02]  /*8bd0*/  IABS R11, R15 ;  /* 0x0000000f000b7213 */ /* 0x000fe40000000000 */
[----:B------:R-:W-:Y:S02]  /*8be0*/  IABS R9, R22 ;  /* 0x0000001600097213 */ /* 0x000fe40000000000 */
[----:B------:R-:W-:Y:S01]  /*8bf0*/  ISETP.GT.U32.AND P5, PT, R2, R10, PT ;  /* 0x0000000a0200720c */ /* 0x000fe20003fa4070 */
[----:B------:R-:W-:-:S04]  /*8c00*/  IMAD.HI.U32 R21, R3, R11, RZ ;  /* 0x0000000b03157227 */ /* 0x000fc800078e00ff */
[----:B------:R-:W-:Y:S01]  /*8c10*/  IMAD.HI.U32 R20, R3, R9, RZ ;  /* 0x0000000903147227 */ /* 0x000fe200078e00ff */
[----:B------:R-:W-:-:S03]  /*8c20*/  LOP3.LUT R25, R0, 0x70, R55, 0xfe, !PT ;  /* 0x0000007000197812 */ /* 0x000fc600078efe37 */
[----:B------:R-:W-:Y:S02]  /*8c30*/  IMAD.MOV R24, RZ, RZ, -R21 ;  /* 0x000000ffff187224 */ /* 0x000fe400078e0a15 */
[----:B------:R-:W-:Y:S02]  /*8c40*/  IMAD.MOV R21, RZ, RZ, -R20 ;  /* 0x000000ffff157224 */ /* 0x000fe400078e0a14 */
[--C-:B------:R-:W-:Y:S02]  /*8c50*/  @!P0 IMAD.IADD R6, R6, 0x1, -R2.reuse ;  /* 0x0000000106068824 */ /* 0x100fe400078e0a02 */
[----:B------:R-:W-:Y:S01]  /*8c60*/  @!P1 IMAD.IADD R8, R8, 0x1, -R2 ;  /* 0x0000000108089824 */ /* 0x000fe200078e0a02 */
[----:B------:R-:W-:Y:S01]  /*8c70*/  ISETP.GE.AND P0, PT, R16, RZ, PT ;  /* 0x000000ff1000720c */ /* 0x000fe20003f06270 */
[----:B------:R-:W-:Y:S01]  /*8c80*/  IMAD R11, R2, R24, R11 ;  /* 0x00000018020b7224 */ /* 0x000fe200078e020b */
[----:B------:R-:W-:Y:S01]  /*8c90*/  LOP3.LUT R23, R0, 0x69, R55, 0xfe, !PT ;  /* 0x0000006900177812 */ /* 0x000fe200078efe37 */
[C---:B------:R-:W-:Y:S01]  /*8ca0*/  IMAD R9, R2.reuse, R21, R9 ;  /* 0x0000001502097224 */ /* 0x040fe200078e0209 */
[----:B------:R-:W-:Y:S01]  /*8cb0*/  IABS R26, R25 ;  /* 0x00000019001a7213 */ /* 0x000fe20000000000 */
[----:B------:R-:W-:Y:S01]  /*8cc0*/  IMAD.MOV.U32 R16, RZ, RZ, R6 ;  /* 0x000000ffff107224 */ /* 0x000fe200078e0006 */
[----:B------:R-:W-:Y:S01]  /*8cd0*/  ISETP.GT.U32.AND P1, PT, R2, R8, PT ;  /* 0x000000080200720c */ /* 0x000fe20003f24070 */
[----:B------:R-:W-:Y:S01]  /*8ce0*/  @!P5 IMAD.IADD R10, R10, 0x1, -R2 ;  /* 0x000000010a0ad824 */ /* 0x000fe200078e0a02 */
[----:B------:R-:W-:Y:S01]  /*8cf0*/  IABS R14, R23 ;  /* 0x00000017000e7213 */ /* 0x000fe20000000000 */
[----:B------:R-:W-:Y:S01]  /*8d00*/  @!P4 IMAD.MOV R16, RZ, RZ, -R16 ;  /* 0x000000ffff10c224 */ /* 0x000fe200078e0a10 */
[C---:B------:R-:W-:Y:S01]  /*8d10*/  ISETP.GT.U32.AND P5, PT, R2.reuse, R11, PT ;  /* 0x0000000b0200720c */ /* 0x040fe20003fa4070 */
[----:B------:R-:W-:Y:S01]  /*8d20*/  IMAD.MOV.U32 R20, RZ, RZ, R26 ;  /* 0x000000ffff147224 */ /* 0x000fe200078e001a */
[----:B------:R-:W-:Y:S01]  /*8d30*/  ISETP.GT.U32.AND P4, PT, R2, R9, PT ;  /* 0x000000090200720c */ /* 0x000fe20003f84070 */
[----:B------:R-:W-:-:S04]  /*8d40*/  IMAD.HI.U32 R29, R3, R14, RZ ;  /* 0x0000000e031d7227 */ /* 0x000fc800078e00ff */
[----:B------:R-:W-:Y:S01]  /*8d50*/  IMAD.HI.U32 R21, R3, R20, RZ ;  /* 0x0000001403157227 */ /* 0x000fe200078e00ff */
[----:B------:R-:W-:-:S03]  /*8d60*/  LOP3.LUT R24, R0, 0x71, R55, 0xfe, !PT ;  /* 0x0000007100187812 */ /* 0x000fc600078efe37 */
[----:B------:R-:W-:Y:S02]  /*8d70*/  IMAD.MOV.U32 R26, RZ, RZ, R10 ;  /* 0x000000ffff1a7224 */ /* 0x000fe400078e000a */
[----:B------:R-:W-:Y:S02]  /*8d80*/  IMAD.MOV R29, RZ, RZ, -R29 ;  /* 0x000000ffff1d7224 */ /* 0x000fe400078e0a1d */
[----:B------:R-:W-:Y:S02]  /*8d90*/  IMAD.MOV R21, RZ, RZ, -R21 ;  /* 0x000000ffff157224 */ /* 0x000fe400078e0a15 */
[----:B------:R-:W-:Y:S02]  /*8da0*/  @!P1 IMAD.IADD R8, R8, 0x1, -R2 ;  /* 0x0000000108089824 */ /* 0x000fe400078e0a02 */
[----:B------:R-:W-:Y:S01]  /*8db0*/  @!P3 IMAD.MOV R26, RZ, RZ, -R26 ;  /* 0x000000ffff1ab224 */ /* 0x000fe200078e0a1a */
[----:B------:R-:W-:Y:S01]  /*8dc0*/  ISETP.GE.AND P3, PT, R15, RZ, PT ;  /* 0x000000ff0f00720c */ /* 0x000fe20003f66270 */
[----:B------:R-:W-:-:S02]  /*8dd0*/  IMAD R10, R2, R29, R14 ;  /* 0x0000001d020a7224 */ /* 0x000fc400078e020e */
[C---:B------:R-:W-:Y:S01]  /*8de0*/  IMAD R6, R2.reuse, R21, R20 ;  /* 0x0000001502067224 */ /* 0x040fe200078e0214 */
[----:B------:R-:W-:Y:S01]  /*8df0*/  IABS R20, R24 ;  /* 0x0000001800147213 */ /* 0x000fe20000000000 */
[--C-:B------:R-:W-:Y:S02]  /*8e00*/  @!P5 IMAD.IADD R11, R11, 0x1, -R2.reuse ;  /* 0x000000010b0bd824 */ /* 0x100fe400078e0a02 */
[----:B------:R-:W-:Y:S02]  /*8e10*/  @!P4 IMAD.IADD R9, R9, 0x1, -R2 ;  /* 0x000000010909c824 */ /* 0x000fe400078e0a02 */
[----:B------:R-:W-:Y:S01]  /*8e20*/  IMAD.MOV.U32 R15, RZ, RZ, R8 ;  /* 0x000000ffff0f7224 */ /* 0x000fe200078e0008 */
[C---:B------:R-:W-:Y:S01]  /*8e30*/  ISETP.GT.U32.AND P5, PT, R2.reuse, R11, PT ;  /* 0x0000000b0200720c */ /* 0x040fe20003fa4070 */
[----:B------:R-:W-:Y:S01]  /*8e40*/  IMAD.HI.U32 R14, R3, R20, RZ ;  /* 0x00000014030e7227 */ /* 0x000fe200078e00ff */
[C---:B------:R-:W-:Y:S02]  /*8e50*/  ISETP.GT.U32.AND P1, PT, R2.reuse, R10, PT ;  /* 0x0000000a0200720c */ /* 0x040fe40003f24070 */
[C---:B------:R-:W-:Y:S01]  /*8e60*/  ISETP.GT.U32.AND P4, PT, R2.reuse, R9, PT ;  /* 0x000000090200720c */ /* 0x040fe20003f84070 */
[----:B------:R-:W-:Y:S01]  /*8e70*/  @!P0 IMAD.MOV R15, RZ, RZ, -R15 ;  /* 0x000000ffff0f8224 */ /* 0x000fe200078e0a0f */
[----:B------:R-:W-:-:S02]  /*8e80*/  ISETP.GT.U32.AND P0, PT, R2, R6, PT ;  /* 0x000000060200720c */ /* 0x000fc40003f04070 */
[C-C-:B------:R-:W-:Y:S01]  /*8e90*/  LOP3.LUT R21, R0.reuse, 0x78, R55.reuse, 0xfe, !PT ;  /* 0x0000007800157812 */ /* 0x140fe200078efe37 */
[----:B------:R-:W-:Y:S01]  /*8ea0*/  IMAD.MOV R8, RZ, RZ, -R14 ;  /* 0x000000ffff087224 */ /* 0x000fe200078e0a0e */
[----:B------:R-:W-:Y:S02]  /*8eb0*/  LOP3.LUT R32, R0, 0x79, R55, 0xfe, !PT ;  /* 0x0000007900207812 */ /* 0x000fe400078efe37 */
[----:B------:R-:W-:Y:S01]  /*8ec0*/  IABS R29, R21 ;  /* 0x00000015001d7213 */ /* 0x000fe20000000000 */
[----:B------:R-:W-:Y:S01]  /*8ed0*/  IMAD R8, R2, R8, R20 ;  /* 0x0000000802087224 */ /* 0x000fe200078e0214 */
[----:B------:R-:W-:-:S03]  /*8ee0*/  IABS R30, R32 ;  /* 0x00000020001e7213 */ /* 0x000fc60000000000 */
[----:B------:R-:W-:Y:S01]  /*8ef0*/  IMAD.MOV.U32 R14, RZ, RZ, R29 ;  /* 0x000000ffff0e7224 */ /* 0x000fe200078e001d */
[----:B------:R-:W-:Y:S01]  /*8f00*/  STL [R1+0x744], R91 ;  /* 0x0007445b01007387 */ /* 0x000fe20000100800 */
[--C-:B------:R-:W-:Y:S02]  /*8f10*/  @!P5 IMAD.IADD R11, R11, 0x1, -R2.reuse ;  /* 0x000000010b0bd824 */ /* 0x100fe400078e0a02 */
[--C-:B------:R-:W-:Y:S01]  /*8f20*/  @!P1 IMAD.IADD R10, R10, 0x1, -R2.reuse ;  /* 0x000000010a0a9824 */ /* 0x100fe200078e0a02 */
[----:B------:R-:W-:Y:S01]  /*8f30*/  STL [R1+0x748], R90 ;  /* 0x0007485a01007387 */ /* 0x000fe20000100800 */
[--C-:B------:R-:W-:Y:S01]  /*8f40*/  @!P4 IMAD.IADD R9, R9, 0x1, -R2.reuse ;  /* 0x000000010909c824 */ /* 0x100fe200078e0a02 */
[----:B------:R-:W-:Y:S01]  /*8f50*/  ISETP.GT.U32.AND P4, PT, R2, R8, PT ;  /* 0x000000080200720c */ /* 0x000fe20003f84070 */
[----:B------:R-:W-:Y:S01]  /*8f60*/  @!P0 IMAD.IADD R6, R6, 0x1, -R2 ;  /* 0x0000000106068824 */ /* 0x000fe200078e0a02 */
[----:B------:R-:W-:Y:S01]  /*8f70*/  STL [R1+0x74c], R89 ;  /* 0x00074c5901007387 */ /* 0x000fe20000100800 */
[----:B------:R-:W-:Y:S01]  /*8f80*/  IMAD.HI.U32 R29, R3, R14, RZ ;  /* 0x0000000e031d7227 */ /* 0x000fe200078e00ff */
[----:B------:R-:W-:-:S02]  /*8f90*/  ISETP.GE.AND P5, PT, R22, RZ, PT ;  /* 0x000000ff1600720c */ /* 0x000fc40003fa6270 */
[----:B------:R-:W-:Y:S01]  /*8fa0*/  STL [R1+0x750], R88 ;  /* 0x0007505801007387 */ /* 0x000fe20000100800 */
[----:B------:R-:W-:Y:S01]  /*8fb0*/  IMAD.MOV.U32 R20, RZ, RZ, R30 ;  /* 0x000000ffff147224 */ /* 0x000fe200078e001e */
[C---:B------:R-:W-:Y:S01]  /*8fc0*/  ISETP.GT.U32.AND P1, PT, R2.reuse, R10, PT ;  /* 0x0000000a0200720c */ /* 0x040fe20003f24070 */
[----:B------:R-:W-:Y:S01]  /*8fd0*/  IMAD.MOV.U32 R22, RZ, RZ, R11 ;  /* 0x000000ffff167224 */ /* 0x000fe200078e000b */
[----:B------:R-:W-:Y:S01]  /*8fe0*/  STL [R1+0x754], R86 ;  /* 0x0007545601007387 */ /* 0x000fe20000100800 */
[----:B------:R-:W-:Y:S01]  /*8ff0*/  IMAD.MOV R11, RZ, RZ, -R29 ;  /* 0x000000ffff0b7224 */ /* 0x000fe200078e0a1d */
[----:B------:R-:W-:Y:S01]  /*9000*/  ISETP.GT.U32.AND P0, PT, R2, R6, PT ;  /* 0x000000060200720c */ /* 0x000fe20003f04070 */
[----:B------:R-:W-:Y:S01]  /*9010*/  IMAD.HI.U32 R29, R3, R20, RZ ;  /* 0x00000014031d7227 */ /* 0x000fe200078e00ff */
[----:B------:R-:W-:Y:S04]  /*9020*/  STL [R1+0x758], R85 ;  /* 0x0007585501007387 */ /* 0x000fe80000100800 */
[----:B------:R-:W-:Y:S01]  /*9030*/  STL [R1+0x75c], R84 ;  /* 0x00075c5401007387 */ /* 0x000fe20000100800 */
[----:B------:R-:W-:Y:S01]  /*9040*/  @!P3 IMAD.MOV R22, RZ, RZ, -R22 ;  /* 0x000000ffff16b224 */ /* 0x000fe200078e0a16 */
[----:B------:R-:W-:-:S02]  /*9050*/  ISETP.GE.AND P3, PT, R23, RZ, PT ;  /* 0x000000ff1700720c */ /* 0x000fc40003f66270 */
[----:B------:R-:W-:Y:S01]  /*9060*/  STL [R1+0x760], R83 ;  /* 0x0007605301007387 */ /* 0x000fe20000100800 */
[----:B------:R-:W-:-:S03]  /*9070*/  IMAD.MOV R23, RZ, RZ, -R29 ;  /* 0x000000ffff177224 */ /* 0x000fc600078e0a1d */
[----:B------:R-:W-:Y:S01]  /*9080*/  STL [R1+0x778], R83 ;  /* 0x0007785301007387 */ /* 0x000fe20000100800 */
[----:B------:R-:W-:-:S03]  /*9090*/  IMAD R11, R2, R11, R14 ;  /* 0x0000000b020b7224 */ /* 0x000fc600078e020e */
[----:B------:R-:W-:Y:S01]  /*90a0*/  STL [R1+0x790], R83 ;  /* 0x0007905301007387 */ /* 0x000fe20000100800 */
[----:B------:R-:W-:-:S03]  /*90b0*/  IMAD.MOV.U32 R14, RZ, RZ, R9 ;  /* 0x000000ffff0e7224 */ /* 0x000fc600078e0009 */
[----:B------:R-:W-:Y:S01]  /*90c0*/  STL [R1+0x7a8], R83 ;  /* 0x0007a85301007387 */ /* 0x000fe20000100800 */
[----:B------:R-:W-:-:S03]  /*90d0*/  @!P4 IMAD.IADD R8, R8, 0x1, -R2 ;  /* 0x000000010808c824 */ /* 0x000fc600078e0a02 */
[----:B------:R-:W-:Y:S01]  /*90e0*/  STL [R1+0x7c0], R83 ;  /* 0x0007c05301007387 */ /* 0x000fe20000100800 */
[----:B------:R-:W-:-:S03]  /*90f0*/  IMAD R9, R2, R23, R20 ;  /* 0x0000001702097224 */ /* 0x000fc600078e0214 */
[----:B------:R-:W-:Y:S04]  /*9100*/  STL [R1+0x7d8], R83 ;  /* 0x0007d85301007387 */ /* 0x000fe80000100800 */
[----:B------:R-:W-:Y:S04]  /*9110*/  STL [R1+0x7f0], R83 ;  /* 0x0007f05301007387 */ /* 0x000fe80000100800 */
[----:B------:R-:W-:Y:S01]  /*9120*/  STL [R1+0x808], R83 ;  /* 0x0008085301007387 */ /* 0x000fe20000100800 */
[----:B------:R-:W-:-:S03]  /*9130*/  @!P1 IMAD.IADD R10, R10, 0x1, -R2 ;  /* 0x000000010a0a9824 */ /* 0x000fc600078e0a02 */
[----:B------:R-:W-:Y:S01]  /*9140*/  STL [R1+0x764], R82 ;  /* 0x0007645201007387 */ /* 0x000fe20000100800 */
[----:B------:R-:W-:-:S03]  /*9150*/  @!P0 IMAD.IADD R6, R6, 0x1, -R2 ;  /* 0x0000000106068824 */ /* 0x000fc600078e0a02 */
[----:B------:R-:W-:Y:S01]  /*9160*/  STL [R1+0x768], R81 ;  /* 0x0007685101007387 */ /* 0x000fe20000100800 */
[----:B------:R-:W-:-:S03]  /*9170*/  ISETP.GT.U32.AND P4, PT, R2, R8, PT ;  /* 0x000000080200720c */ /* 0x000fc60003f84070 */
[----:B------:R-:W-:Y:S01]  /*9180*/  STL [R1+0x76c], R80 ;  /* 0x00076c5001007387 */ /* 0x000fe20000100800 */
[----:B------:R-:W-:-:S03]  /*9190*/  ISETP.GT.U32.AND P0, PT, R2, R9, PT ;  /* 0x000000090200720c */ /* 0x000fc60003f04070 */
[----:B------:R-:W-:Y:S01]  /*91a0*/  STL [R1+0x784], R80 ;  /* 0x0007845001007387 */ /* 0x000fe20000100800 */
[----:B------:R-:W-:-:S03]  /*91b0*/  @!P3 IMAD.MOV R10, RZ, RZ, -R10 ;  /* 0x000000ffff0ab224 */ /* 0x000fc600078e0a0a */
[----:B------:R-:W-:Y:S01]  /*91c0*/  STL [R1+0x79c], R80 ;  /* 0x00079c5001007387 */ /* 0x000fe20000100800 */
[----:B------:R-:W-:-:S03]  /*91d0*/  ISETP.GE.AND P3, PT, R24, RZ, PT ;  /* 0x000000ff1800720c */ /* 0x000fc60003f66270 */
[----:B------:R-:W-:Y:S04]  /*91e0*/  STL [R1+0x7b4], R80 ;  /* 0x0007b45001007387 */ /* 0x000fe80000100800 */
[----:B------:R-:W-:Y:S04]  /*91f0*/  STL [R1+0x7cc], R80 ;  /* 0x0007cc5001007387 */ /* 0x000fe80000100800 */
[----:B------:R-:W-:Y:S01]  /*9200*/  STL [R1+0x7e4], R80 ;  /* 0x0007e45001007387 */ /* 0x000fe20000100800 */
[----:B------:R-:W-:-:S03]  /*9210*/  @!P5 IMAD.MOV R14, RZ, RZ, -R14 ;  /* 0x000000ffff0ed224 */ /* 0x000fc600078e0a0e */
[----:B------:R-:W-:Y:S01]  /*9220*/  STL [R1+0x7fc], R80 ;  /* 0x0007fc5001007387 */ /* 0x000fe20000100800 */
[----:B------:R-:W-:-:S03]  /*9230*/  ISETP.GE.AND P5, PT, R25, RZ, PT ;  /* 0x000000ff1900720c */ /* 0x000fc60003fa6270 */
[----:B------:R-:W-:Y:S04]  /*9240*/  STL [R1+0x770], R73 ;  /* 0x0007704901007387 */ /* 0x000fe80000100800 */
[----:B------:R-:W-:Y:S04]  /*9250*/  STL [R1+0x774], R79 ;  /* 0x0007744f01007387 */ /* 0x000fe80000100800 */
[----:B------:R-:W-:Y:S01]  /*9260*/  STL [R1+0x77c], R78 ;  /* 0x00077c4e01007387 */ /* 0x000fe20000100800 */
[----:B------:R-:W-:-:S03]  /*9270*/  ISETP.GT.U32.AND P1, PT, R2, R11, PT ;  /* 0x0000000b0200720c */ /* 0x000fc60003f24070 */
[----:B------:R-:W-:Y:S04]  /*9280*/  STL [R1+0x780], R77 ;  /* 0x0007804d01007387 */ /* 0x000fe80000100800 */
[----:B------:R-:W-:Y:S01]  /*9290*/  STL [R1+0x788], R76 ;  /* 0x0007884c01007387 */ /* 0x000fe20000100800 */
[----:B------:R-:W-:-:S03]  /*92a0*/  @!P4 IMAD.IADD R8, R8, 0x1, -R2 ;  /* 0x000000010808c824 */ /* 0x000fc600078e0a02 */
[----:B------:R-:W-:Y:S01]  /*92b0*/  STL [R1+0x78c], R75 ;  /* 0x00078c4b01007387 */ /* 0x000fe20000100800 */
[----:B------:R-:W-:-:S03]  /*92c0*/  @!P0 IMAD.IADD R9, R9, 0x1, -R2 ;  /* 0x0000000109098824 */ /* 0x000fc600078e0a02 */
[----:B------:R-:W-:Y:S04]  /*92d0*/  STL [R1+0x794], R74 ;  /* 0x0007944a01007387 */ /* 0x000fe80000100800 */
[----:B------:R-:W-:Y:S04]  /*92e0*/  STL [R1+0x798], R72 ;  /* 0x0007984801007387 */ /* 0x000fe80000100800 */
[----:B------:R-:W-:Y:S01]  /*92f0*/  STL [R1+0x7a0], R71 ;  /* 0x0007a04701007387 */ /* 0x000fe20000100800 */
[----:B------:R-:W-:-:S03]  /*9300*/  @!P3 IMAD.MOV R8, RZ, RZ, -R8 ;  /* 0x000000ffff08b224 */ /* 0x000fc600078e0a08 */
[----:B------:R-:W-:Y:S01]  /*9310*/  STL [R1+0x7a4], R70 ;  /* 0x0007a44601007387 */ /* 0x000fe20000100800 */
[----:B------:R-:W-:-:S03]  /*9320*/  ISETP.GT.U32.AND P0, PT, R2, R9, PT ;  /* 0x000000090200720c */ /* 0x000fc60003f04070 */
[----:B------:R-:W-:Y:S01]  /*9330*/  STL [R1+0x7ac], R69 ;  /* 0x0007ac4501007387 */ /* 0x000fe20000100800 */
[----:B------:R-:W-:-:S03]  /*9340*/  ISETP.NE.AND P3, PT, R7, RZ, PT ;  /* 0x000000ff0700720c */ /* 0x000fc60003f65270 */
[----:B------:R-:W-:Y:S01]  /*9350*/  STL [R1+0x7b0], R68 ;  /* 0x0007b04401007387 */ /* 0x000fe20000100800 */
[----:B------:R-:W-:-:S03]  /*9360*/  LOP3.LUT R20, RZ, R7, RZ, 0x33, !PT ;  /* 0x00000007ff147212 */ /* 0x000fc600078e33ff */
[----:B------:R-:W-:Y:S01]  /*9370*/  STL [R1+0x7b8], R67 ;  /* 0x0007b84301007387 */ /* 0x000fe20000100800 */
[----:B------:R-:W-:-:S03]  /*9380*/  @!P5 IMAD.MOV R6, RZ, RZ, -R6 ;  /* 0x000000ffff06d224 */ /* 0x000fc600078e0a06 */
[----:B------:R-:W-:Y:S01]  /*9390*/  STL [R1+0x7bc], R66 ;  /* 0x0007bc4201007387 */ /* 0x000fe20000100800 */
[----:B------:R-:W-:-:S03]  /*93a0*/  SEL R7, R20, R63, !P3 ;  /* 0x0000003f14077207 */ /* 0x000fc60005800000 */
[----:B------:R-:W-:Y:S04]  /*93b0*/  STL [R1+0x7c4], R65 ;  /* 0x0007c44101007387 */ /* 0x000fe80000100800 */
[----:B------:R-:W-:Y:S01]  /*93c0*/  STL [R1+0x7c8], R64 ;  /* 0x0007c84001007387 */ /* 0x000fe20000100800 */
[----:B------:R-:W-:-:S03]  /*93d0*/  @!P1 IMAD.IADD R11, R11, 0x1, -R2 ;  /* 0x000000010b0b9824 */ /* 0x000fc600078e0a02 */
[----:B------:R-:W-:Y:S01]  /*93e0*/  STL [R1+0x7d0], R61 ;  /* 0x0007d03d01007387 */ /* 0x000fe20000100800 */
[----:B------:R-:W-:-:S03]  /*93f0*/  SEL R25, R20, R46, !P3 ;  /* 0x0000002e14197207 */ /* 0x000fc60005800000 */
[----:B------:R-:W-:Y:S01]  /*9400*/  STL [R1+0x7d4], R59 ;  /* 0x0007d43b01007387 */ /* 0x000fe20000100800 */
[----:B------:R-:W-:-:S03]  /*9410*/  SEL R46, R20, R31, !P3 ;  /* 0x0000001f142e7207 */ /* 0x000fc60005800000 */
[----:B------:R-:W-:Y:S01]  /*9420*/  STL [R1+0x7dc], R58 ;  /* 0x0007dc3a01007387 */ /* 0x000fe20000100800 */
[----:B------:R-:W-:-:S03]  /*9430*/  SEL R31, R20, R6, !P3 ;  /* 0x00000006141f7207 */ /* 0x000fc60005800000 */
[----:B------:R-:W-:Y:S01]  /*9440*/  STL [R1+0x7e0], R57 ;  /* 0x0007e03901007387 */ /* 0x000fe20000100800 */
[----:B------:R-:W-:Y:S01]  /*9450*/  SEL R30, R20, R62, !P3 ;  /* 0x0000003e141e7207 */ /* 0x000fe20005800000 */
[----:B------:R-:W-:Y:S02]  /*9460*/  IMAD R6, R7, UR20, RZ ;  /* 0x0000001407067c24 */ /* 0x000fe4000f8e02ff */
[----:B------:R-:W-:Y:S01]  /*9470*/  STL [R1+0x7e8], R56 ;  /* 0x0007e83801007387 */ /* 0x000fe20000100800 */
[----:B------:R-:W-:-:S03]  /*9480*/  ISETP.GT.U32.AND P1, PT, R2, R11, PT ;  /* 0x0000000b0200720c */ /* 0x000fc60003f24070 */
[----:B------:R-:W-:Y:S04]  /*9490*/  STL [R1+0x7ec], R54 ;  /* 0x0007ec3601007387 */ /* 0x000fe80000100800 */
[----:B------:R-:W-:Y:S01]  /*94a0*/  STL [R1+0x7f4], R53 ;  /* 0x0007f43501007387 */ /* 0x000fe20000100800 */
[----:B------:R-:W-:-:S03]  /*94b0*/  @!P0 IMAD.IADD R9, R9, 0x1, -R2 ;  /* 0x0000000109098824 */ /* 0x000fc600078e0a02 */
[----:B------:R-:W-:Y:S01]  /*94c0*/  STL [R1+0x7f8], R28 ;  /* 0x0007f81c01007387 */ /* 0x000fe20000100800 */
[----:B------:R-:W-:-:S03]  /*94d0*/  SEL R24, R20, R45, !P3 ;  /* 0x0000002d14187207 */ /* 0x000fc60005800000 */
[----:B------:R-:W-:Y:S01]  /*94e0*/  STL [R1+0x800], R52 ;  /* 0x0008003401007387 */ /* 0x000fe20000100800 */
[----:B------:R-:W-:-:S03]  /*94f0*/  IMAD R30, R30, UR6, RZ ;  /* 0x000000061e1e7c24 */ /* 0x000fc6000f8e02ff */
[----:B------:R-:W-:Y:S01]  /*9500*/  STL [R1+0x804], R51 ;  /* 0x0008043301007387 */ /* 0x000fe20000100800 */
[----:B------:R-:W-:-:S03]  /*9510*/  ISETP.GE.AND P4, PT, R21, RZ, PT ;  /* 0x000000ff1500720c */ /* 0x000fc60003f86270 */
[----:B------:R0:W-:Y:S01]  /*9520*/  STL [R1+0x80c], R50 ;  /* 0x00080c3201007387 */ /* 0x0001e20000100800 */
[----:B------:R-:W-:Y:S01]  /*9530*/  ISETP.GE.AND P5, PT, R27, RZ, PT ;  /* 0x000000ff1b00720c */ /* 0x000fe20003fa6270 */
[----:B------:R-:W-:Y:S02]  /*9540*/  IMAD R24, R24, UR6, RZ ;  /* 0x0000000618187c24 */ /* 0x000fe4000f8e02ff */
[----:B------:R1:W-:Y:S01]  /*9550*/  STL [R1+0x810], R13 ;  /* 0x0008100d01007387 */ /* 0x0003e20000100800 */
[----:B------:R-:W-:Y:S02]  /*9560*/  SEL R27, R20, R47, !P3 ;  /* 0x0000002f141b7207 */ /* 0x000fe40005800000 */
[----:B0-----:R-:W-:Y:S02]  /*9570*/  LEA R50, P0, R6, R5, 0x1 ;  /* 0x0000000506327211 */ /* 0x001fe400078008ff */
[----:B------:R-:W-:Y:S02]  /*9580*/  SEL R38, R20, R38, !P3 ;  /* 0x0000002614267207 */ /* 0x000fe40005800000 */
[----:B-1----:R-:W-:-:S02]  /*9590*/  LEA.HI.X.SX32 R13, R6, R4, 0x1, P0 ;  /* 0x00000004060d7211 */ /* 0x002fc400000f0eff */
[----:B------:R-:W-:Y:S01]  /*95a0*/  LEA R52, P0, R30, R5, 0x1 ;  /* 0x000000051e347211 */ /* 0x000fe200078008ff */
[----:B------:R-:W-:Y:S01]  /*95b0*/  @!P1 IMAD.IADD R11, R11, 0x1, -R2 ;  /* 0x000000010b0b9824 */ /* 0x000fe200078e0a02 */
[----:B------:R-:W-:Y:S01]  /*95c0*/  SEL R33, R20, R33, !P3 ;  /* 0x0000002114217207 */ /* 0x000fe20005800000 */
[----:B------:R-:W-:Y:S01]  /*95d0*/  IMAD R27, R27, UR6, RZ ;  /* 0x000000061b1b7c24 */ /* 0x000fe2000f8e02ff */
[----:B------:R-:W-:Y:S01]  /*95e0*/  LEA.HI.X.SX32 R51, R30, R4, 0x1, P0 ;  /* 0x000000041e337211 */ /* 0x000fe200000f0eff */
[----:B------:R-:W-:Y:S01]  /*95f0*/  IMAD R7, R38, UR6, RZ ;  /* 0x0000000626077c24 */ /* 0x000fe2000f8e02ff */
[----:B------:R-:W-:Y:S02]  /*9600*/  SEL R42, R20, R42, !P3 ;  /* 0x0000002a142a7207 */ /* 0x000fe40005800000 */
[----:B------:R-:W-:Y:S01]  /*9610*/  LEA R56, P0, R24, R5, 0x1 ;  /* 0x0000000518387211 */ /* 0x000fe200078008ff */
[----:B------:R-:W-:Y:S01]  /*9620*/  @!P4 IMAD.MOV R11, RZ, RZ, -R11 ;  /* 0x000000ffff0bc224 */ /* 0x000fe200078e0a0b */
[C---:B------:R-:W-:Y:S01]  /*9630*/  SEL R47, R20.reuse, R18, !P3 ;  /* 0x00000012142f7207 */ /* 0x040fe20005800000 */
[----:B------:R-:W-:Y:S01]  /*9640*/  IMAD R33, R33, UR6, RZ ;  /* 0x0000000621217c24 */ /* 0x000fe2000f8e02ff */
[----:B------:R-:W-:Y:S01]  /*9650*/  SEL R18, R20, R14, !P3 ;  /* 0x0000000e14127207 */ /* 0x000fe20005800000 */
[----:B------:R-:W-:Y:S01]  /*9660*/  IMAD R14, R42, UR6, RZ ;  /* 0x000000062a0e7c24 */ /* 0x000fe2000f8e02ff */
[----:B------:R-:W-:-:S02]  /*9670*/  LEA.HI.X.SX32 R54, R24, R4, 0x1, P0 ;  /* 0x0000000418367211 */ /* 0x000fc400000f0eff */
[C---:B------:R-:W-:Y:S02]  /*9680*/  SEL R41, R20.reuse, R41, !P3 ;  /* 0x0000002914297207 */ /* 0x040fe40005800000 */
[C---:B------:R-:W-:Y:S02]  /*9690*/  SEL R35, R20.reuse, R35, !P3 ;  /* 0x0000002314237207 */ /* 0x040fe40005800000 */
[-C--:B------:R-:W-:Y:S02]  /*96a0*/  LEA R53, P4, R27, R5.reuse, 0x1 ;  /* 0x000000051b357211 */ /* 0x080fe400078808ff */
[----:B------:R-:W-:Y:S02]  /*96b0*/  LEA R61, P0, R7, R5, 0x1 ;  /* 0x00000005073d7211 */ /* 0x000fe400078008ff */
[C---:B------:R-:W-:Y:S01]  /*96c0*/  SEL R45, R20.reuse, R36, !P3 ;  /* 0x00000024142d7207 */ /* 0x040fe20005800000 */
[----:B------:R-:W-:Y:S01]  /*96d0*/  IMAD R35, R35, UR6, RZ ;  /* 0x0000000623237c24 */ /* 0x000fe2000f8e02ff */
[----:B------:R-:W-:Y:S01]  /*96e0*/  SEL R36, R20, R11, !P3 ;  /* 0x0000000b14247207 */ /* 0x000fe20005800000 */
[----:B------:R-:W-:Y:S01]  /*96f0*/  IMAD R11, R41, UR6, RZ ;  /* 0x00000006290b7c24 */ /* 0x000fe2000f8e02ff */
[----:B------:R-:W-:-:S02]  /*9700*/  LEA.HI.X.SX32 R28, R27, R4, 0x1, P4 ;  /* 0x000000041b1c7211 */ /* 0x000fc400020f0eff */
[-C--:B------:R-:W-:Y:S02]  /*9710*/  LEA.HI.X.SX32 R59, R7, R4.reuse, 0x1, P0 ;  /* 0x00000004073b7211 */ /* 0x080fe400000f0eff */
[C---:B------:R-:W-:Y:S02]  /*9720*/  SEL R37, R20.reuse, R37, !P3 ;  /* 0x0000002514257207 */ /* 0x040fe40005800000 */
[----:B------:R-:W-:Y:S02]  /*9730*/  SEL R17, R20, R17, !P3 ;  /* 0x0000001114117207 */ /* 0x000fe40005800000 */
[-C--:B------:R-:W-:Y:S02]  /*9740*/  LEA R58, P4, R33, R5.reuse, 0x1 ;  /* 0x00000005213a7211 */ /* 0x080fe400078808ff */
[C---:B------:R-:W-:Y:S01]  /*9750*/  LEA R67, P0, R14.reuse, R5, 0x1 ;  /* 0x000000050e437211 */ /* 0x040fe200078008ff */
[----:B------:R-:W-:Y:S01]  /*9760*/  IMAD R37, R37, UR6, RZ ;  /* 0x0000000625257c24 */ /* 0x000fe2000f8e02ff */
[-C--:B------:R-:W-:Y:S01]  /*9770*/  LEA.HI.X.SX32 R57, R33, R4.reuse, 0x1, P4 ;  /* 0x0000000421397211 */ /* 0x080fe200020f0eff */
[----:B------:R-:W-:Y:S01]  /*9780*/  IMAD R17, R17, UR4, RZ ;  /* 0x0000000411117c24 */ /* 0x000fe2000f8e02ff */
[----:B------:R-:W-:-:S02]  /*9790*/  LEA.HI.X.SX32 R66, R14, R4, 0x1, P0 ;  /* 0x000000040e427211 */ /* 0x000fc400000f0eff */
[C---:B------:R-:W-:Y:S02]  /*97a0*/  SEL R19, R20.reuse, R19, !P3 ;  /* 0x0000001314137207 */ /* 0x040fe40005800000 */
[C---:B------:R-:W-:Y:S02]  /*97b0*/  SEL R15, R20.reuse, R15, !P3 ;  /* 0x0000000f140f7207 */ /* 0x040fe40005800000 */
[C---:B------:R-:W-:Y:S01]  /*97c0*/  SEL R16, R20.reuse, R16, !P3 ;  /* 0x0000001014107207 */ /* 0x040fe20005800000 */
[----:B------:R-:W-:Y:S01]  /*97d0*/  IMAD R6, R31, UR18, RZ ;  /* 0x000000121f067c24 */ /* 0x000fe2000f8e02ff */
[-C--:B------:R-:W-:Y:S02]  /*97e0*/  LEA R65, P4, R11, R5.reuse, 0x1 ;  /* 0x000000050b417211 */ /* 0x080fe400078808ff */
[----:B------:R-:W-:Y:S01]  /*97f0*/  SEL R29, R20, R60, !P3 ;  /* 0x0000003c141d7207 */ /* 0x000fe20005800000 */
[----:B------:R-:W-:Y:S01]  /*9800*/  IMAD R7, R18, UR17, RZ ;  /* 0x0000001112077c24 */ /* 0x000fe2000f8e02ff */
[-C--:B------:R-:W-:Y:S01]  /*9810*/  LEA R71, P0, R35, R5.reuse, 0x1 ;  /* 0x0000000523477211 */ /* 0x080fe200078008ff */
[----:B------:R-:W-:Y:S01]  /*9820*/  IMAD R19, R19, UR6, RZ ;  /* 0x0000000613137c24 */ /* 0x000fe2000f8e02ff */
[-C--:B------:R-:W-:Y:S01]  /*9830*/  LEA.HI.X.SX32 R64, R11, R4.reuse, 0x1, P4 ;  /* 0x000000040b407211 */ /* 0x080fe200020f0eff */
[----:B------:R-:W-:Y:S01]  /*9840*/  IMAD R15, R15, UR16, RZ ;  /* 0x000000100f0f7c24 */ /* 0x000fe2000f8e02ff */
[----:B------:R-:W-:Y:S01]  /*9850*/  LEA.HI.X.SX32 R70, R35, R4, 0x1, P0 ;  /* 0x0000000423467211 */ /* 0x000fe200000f0eff */
[----:B------:R-:W-:Y:S01]  /*9860*/  IMAD R16, R16, UR7, RZ ;  /* 0x0000000710107c24 */ /* 0x000fe2000f8e02ff */
[-C--:B------:R-:W-:Y:S01]  /*9870*/  LEA R69, P4, R37, R5.reuse, 0x1 ;  /* 0x0000000525457211 */ /* 0x080fe200078808ff */
[----:B------:R-:W-:Y:S01]  /*9880*/  IMAD R29, R29, UR6, RZ ;  /* 0x000000061d1d7c24 */ /* 0x000fe2000f8e02ff */
[----:B------:R-:W-:-:S02]  /*9890*/  LEA R76, P0, R17, R5, 0x1 ;  /* 0x00000005114c7211 */ /* 0x000fc400078008ff */
[----:B------:R-:W-:Y:S01]  /*98a0*/  SEL R34, R20, R34, !P3 ;  /* 0x0000002214227207 */ /* 0x000fe20005800000 */
[----:B------:R-:W-:Y:S01]  /*98b0*/  IMAD R11, R36, UR19, RZ ;  /* 0x00000013240b7c24 */ /* 0x000fe2000f8e02ff */
[----:B------:R-:W-:Y:S02]  /*98c0*/  LEA.HI.X.SX32 R68, R37, R4, 0x1, P4 ;  /* 0x0000000425447211 */ /* 0x000fe400020f0eff */
[C---:B------:R-:W-:Y:S01]  /*98d0*/  SEL R40, R20.reuse, R40, !P3 ;  /* 0x0000002814287207 */ /* 0x040fe20005800000 */
[----:B------:R-:W-:Y:S01]  /*98e0*/  IMAD.MOV.U32 R38, RZ, RZ, R87 ;  /* 0x000000ffff267224 */ /* 0x000fe200078e0057 */
[----:B------:R-:W-:Y:S01]  /*98f0*/  LEA.HI.X.SX32 R75, R17, R4, 0x1, P0 ;  /* 0x00000004114b7211 */ /* 0x000fe200000f0eff */
[----:B------:R-:W-:Y:S01]  /*9900*/  IMAD R25, R25, UR6, RZ ;  /* 0x0000000619197c24 */ /* 0x000fe2000f8e02ff */
[----:B------:R-:W-:Y:S02]  /*9910*/  LEA R74, P4, R19, R5, 0x1 ;  /* 0x00000005134a7211 */ /* 0x000fe400078808ff */
[----:B------:R-:W-:-:S02]  /*9920*/  SEL R43, R20, R43, !P3 ;  /* 0x0000002b142b7207 */ /* 0x000fc40005800000 */
[----:B------:R-:W-:Y:S01]  /*9930*/  SEL R39, R20, R39, !P3 ;  /* 0x0000002714277207 */ /* 0x000fe20005800000 */
[----:B------:R-:W-:Y:S01]  /*9940*/  IMAD.MOV.U32 R41, RZ, RZ, R93 ;  /* 0x000000ffff297224 */ /* 0x000fe200078e005d */
[----:B------:R-:W-:Y:S01]  /*9950*/  LEA R73, P0, R15, R5, 0x1 ;  /* 0x000000050f497211 */ /* 0x000fe200078008ff */
[----:B------:R-:W-:Y:S01]  /*9960*/  IMAD.MOV.U32 R63, RZ, RZ, R92 ;  /* 0x000000ffff3f7224 */ /* 0x000fe200078e005c */
[----:B------:R-:W-:Y:S02]  /*9970*/  LEA.HI.X.SX32 R72, R19, R4, 0x1, P4 ;  /* 0x0000000413487211 */ /* 0x000fe400020f0eff */
[----:B------:R-:W-:Y:S02]  /*9980*/  LOP3.LUT R48, R48, 0x7f, RZ, 0xc0, !PT ;  /* 0x0000007f30307812 */ /* 0x000fe400078ec0ff */
[----:B------:R-:W-:Y:S02]  /*9990*/  SEL R44, R20, R44, !P3 ;  /* 0x0000002c142c7207 */ /* 0x000fe40005800000 */
[----:B------:R-:W-:-:S02]  /*99a0*/  LOP3.LUT R21, R0, 0x5a, R55, 0xfe, !PT ;  /* 0x0000005a00157812 */ /* 0x000fc400078efe37 */
[----:B------:R-:W-:Y:S01]  /*99b0*/  PRMT R83, RZ, 0x7610, R83 ;  /* 0x00007610ff537816 */ /* 0x000fe20000000053 */
[----:B------:R-:W-:Y:S01]  /*99c0*/  STL [R1+0x4b0], R50 ;  /* 0x0004b03201007387 */ /* 0x000fe20000100800 */
[-C--:B------:R-:W-:Y:S01]  /*99d0*/  LEA.HI.X.SX32 R79, R15, R4.reuse, 0x1, P0 ;  /* 0x000000040f4f7211 */ /* 0x080fe200000f0eff */
[----:B------:R-:W0:Y:S01]  /*99e0*/  LDCU UR4, c[0x0][0x3b0] ;  /* 0x00007600ff0477ac */ /* 0x000e220008000800 */
[-C--:B------:R-:W-:Y:S02]  /*99f0*/  LEA R78, P4, R16, R5.reuse, 0x1 ;  /* 0x00000005104e7211 */ /* 0x080fe400078808ff */
[----:B------:R-:W-:Y:S01]  /*9a00*/  LEA R85, P0, R6, R5, 0x1 ;  /* 0x0000000506557211 */ /* 0x000fe200078008ff */
[----:B------:R-:W-:Y:S01]  /*9a10*/  IMAD R34, R34, UR6, RZ ;  /* 0x0000000622227c24 */ /* 0x000fe2000f8e02ff */
[-C--:B------:R-:W-:Y:S01]  /*9a20*/  LEA.HI.X.SX32 R77, R16, R4.reuse, 0x1, P4 ;  /* 0x00000004104d7211 */ /* 0x080fe200020f0eff */
[----:B------:R-:W1:Y:S01]  /*9a30*/  LDCU UR7, c[0x0][0x3b0] ;  /* 0x00007600ff0777ac */ /* 0x000e620008000800 */
[----:B------:R-:W-:-:S02]  /*9a40*/  LEA.HI.X.SX32 R84, R6, R4, 0x1, P0 ;  /* 0x0000000406547211 */ /* 0x000fc400000f0eff */
[-C--:B------:R-:W-:Y:S01]  /*9a50*/  LEA R82, P4, R7, R5.reuse, 0x1 ;  /* 0x0000000507527211 */ /* 0x080fe200078808ff */
[----:B------:R-:W2:Y:S01]  /*9a60*/  LDCU UR16, c[0x0][0x3b0] ;  /* 0x00007600ff1077ac */ /* 0x000ea20008000800 */
[-C--:B------:R-:W-:Y:S01]  /*9a70*/  LEA R90, P0, R29, R5.reuse, 0x1 ;  /* 0x000000051d5a7211 */ /* 0x080fe200078008ff */
[----:B------:R-:W-:Y:S01]  /*9a80*/  IMAD R40, R40, UR6, RZ ;  /* 0x0000000628287c24 */ /* 0x000fe2000f8e02ff */
[-C--:B------:R-:W-:Y:S02]  /*9a90*/  LEA.HI.X.SX32 R81, R7, R4.reuse, 0x1, P4 ;  /* 0x0000000407517211 */ /* 0x080fe400020f0eff */
[-C--:B------:R-:W-:Y:S02]  /*9aa0*/  LEA.HI.X.SX32 R89, R29, R4.reuse, 0x1, P0 ;  /* 0x000000041d597211 */ /* 0x080fe400000f0eff */
[-C--:B------:R-:W-:Y:S02]  /*9ab0*/  LEA R88, P4, R11, R5.reuse, 0x1 ;  /* 0x000000050b587211 */ /* 0x080fe400078808ff */
[----:B------:R-:W-:Y:S01]  /*9ac0*/  LEA R87, P0, R34, R5, 0x1 ;  /* 0x0000000522577211 */ /* 0x000fe200078008ff */
[----:B------:R-:W-:Y:S01]  /*9ad0*/  IMAD R6, R43, UR6, RZ ;  /* 0x000000062b067c24 */ /* 0x000fe2000f8e02ff */
[----:B------:R-:W-:Y:S01]  /*9ae0*/  PLOP3.LUT P1, PT, PT, PT, UP1, 0x80, 0x8 ;  /* 0x000000000008781c */ /* 0x000fe20003f2f018 */
[----:B------:R-:W-:Y:S01]  /*9af0*/  IMAD R39, R39, UR6, RZ ;  /* 0x0000000627277c24 */ /* 0x000fe2000f8e02ff */
[----:B------:R-:W-:-:S02]  /*9b00*/  LEA.HI.X.SX32 R86, R11, R4, 0x1, P4 ;  /* 0x000000040b567211 */ /* 0x000fc400020f0eff */
[-C--:B------:R-:W-:Y:S02]  /*9b10*/  LEA.HI.X.SX32 R93, R34, R4.reuse, 0x1, P0 ;  /* 0x00000004225d7211 */ /* 0x080fe400000f0eff */
[-C--:B------:R-:W-:Y:S02]  /*9b20*/  LEA R92, P4, R25, R5.reuse, 0x1 ;  /* 0x00000005195c7211 */ /* 0x080fe400078808ff */
[-C--:B------:R-:W-:Y:S01]  /*9b30*/  LEA R43, P0, R40, R5.reuse, 0x1 ;  /* 0x00000005282b7211 */ /* 0x080fe200078008ff */
[----:B------:R-:W-:Y:S01]  /*9b40*/  IMAD R11, R45, UR6, RZ ;  /* 0x000000062d0b7c24 */ /* 0x000fe2000f8e02ff */
[----:B------:R-:W-:Y:S01]  /*9b50*/  ISETP.LT.AND P1, PT, R48, UR13, P1 ;  /* 0x0000000d30007c0c */ /* 0x000fe20008f21270 */
[----:B------:R-:W-:Y:S01]  /*9b60*/  IMAD R14, R44, UR6, RZ ;  /* 0x000000062c0e7c24 */ /* 0x000fe2000f8e02ff */
[-C--:B------:R-:W-:Y:S01]  /*9b70*/  LEA.HI.X.SX32 R91, R25, R4.reuse, 0x1, P4 ;  /* 0x00000004195b7211 */ /* 0x080fe200020f0eff */
[----:B------:R-:W-:Y:S01]  /*9b80*/  IMAD R15, R46, UR6, RZ ;  /* 0x000000062e0f7c24 */ /* 0x000fe2000f8e02ff */
[-C--:B------:R-:W-:Y:S01]  /*9b90*/  LEA.HI.X.SX32 R45, R40, R4.reuse, 0x1, P0 ;  /* 0x00000004282d7211 */ /* 0x080fe200000f0eff */
[----:B------:R3:W-:Y:S01]  /*9ba0*/  STL [R1+0x4ac], R13 ;  /* 0x0004ac0d01007387 */ /* 0x0007e20000100800 */
[-C--:B------:R-:W-:Y:S01]  /*9bb0*/  LEA R55, P4, R39, R5.reuse, 0x1 ;  /* 0x0000000527377211 */ /* 0x080fe200078808ff */
[----:B------:R-:W-:Y:S01]  /*9bc0*/  IMAD R16, R47, UR6, RZ ;  /* 0x000000062f107c24 */ /* 0x000fe2000f8e02ff */
[----:B------:R-:W-:Y:S01]  /*9bd0*/  LEA R35, P0, R6, R5, 0x1 ;  /* 0x0000000506237211 */ /* 0x000fe200078008ff */
[----:B------:R-:W4:Y:S01]  /*9be0*/  LDCU UR13, c[0x0][0x3b0] ;  /* 0x00007600ff0d77ac */ /* 0x000f220008000800 */
[----:B------:R-:W-:-:S02]  /*9bf0*/  LEA.HI.X.SX32 R39, R39, R4, 0x1, P4 ;  /* 0x0000000427277211 */ /* 0x000fc400020f0eff */
[-C--:B------:R-:W-:Y:S02]  /*9c00*/  LEA.HI.X.SX32 R31, R6, R4.reuse, 0x1, P0 ;  /* 0x00000004061f7211 */ /* 0x080fe400000f0eff */
[CC--:B------:R-:W-:Y:S02]  /*9c10*/  LEA R36, P4, R14.reuse, R5.reuse, 0x1 ;  /* 0x000000050e247211 */ /* 0x0c0fe400078808ff */
[C---:B------:R-:W-:Y:S02]  /*9c20*/  LEA R27, P0, R15.reuse, R5, 0x1 ;  /* 0x000000050f1b7211 */ /* 0x040fe400078008ff */
[-C--:B------:R-:W-:Y:S01]  /*9c30*/  LEA.HI.X.SX32 R44, R14, R4.reuse, 0x1, P4 ;  /* 0x000000040e2c7211 */ /* 0x080fe200020f0eff */
[----:B------:R-:W-:Y:S01]  /*9c40*/  @P1 IMAD.MOV.U32 R14, RZ, RZ, R50 ;  /* 0x000000ffff0e1224 */ /* 0x000fe200078e0032 */
[----:B------:R-:W-:Y:S01]  /*9c50*/  LEA.HI.X.SX32 R24, R15, R4, 0x1, P0 ;  /* 0x000000040f187211 */ /* 0x000fe200000f0eff */
[----:B------:R-:W-:-:S05]  /*9c60*/  @P1 IMAD.MOV.U32 R15, RZ, RZ, R13 ;  /* 0x000000ffff0f1224 */ /* 0x000fca00078e000d */
[----:B------:R-:W2:Y:S04]  /*9c70*/  @P1 LDG.E.U16 R83, desc[UR24][R14.64] ;  /* 0x000000180e531981 */ /* 0x000ea8000c1e1500 */
[----:B------:R-:W-:Y:S04]  /*9c80*/  STL [R1+0xb8], R52 ;  /* 0x0000b83401007387 */ /* 0x000fe80000100800 */
        /* <DEDUP_REMOVED lines=32> */
[----:B------:R-:W-:Y:S01]  /*9e90*/  STL [R1+0x100], R92 ;  /* 0x0001005c01007387 */ /* 0x000fe20000100800 */
[----:B------:R-:W-:-:S03]  /*9ea0*/  LEA R33, P4, R11, R5, 0x1 ;  /* 0x000000050b217211 */ /* 0x000fc600078808ff */
[----:B------:R-:W-:Y:S04]  /*9eb0*/  STL [R1+0xbc], R89 ;  /* 0x0000bc5901007387 */ /* 0x000fe80000100800 */
[----:B------:R-:W-:Y:S04]  /*9ec0*/  STL [R1+0x140], R87 ;  /* 0x0001405701007387 */ /* 0x000fe80000100800 */
[----:B------:R-:W-:Y:S04]  /*9ed0*/  STL [R1+0xfc], R91 ;  /* 0x0000fc5b01007387 */ /* 0x000fe80000100800 */
[----:B------:R-:W-:Y:S01]  /*9ee0*/  STL [R1+0x188], R55 ;  /* 0x0001883701007387 */ /* 0x000fe20000100800 */
[----:B------:R-:W-:-:S03]  /*9ef0*/  LEA.HI.X.SX32 R37, R11, R4, 0x1, P4 ;  /* 0x000000040b257211 */ /* 0x000fc600020f0eff */
[----:B------:R-:W-:Y:S01]  /*9f00*/  STL [R1+0x13c], R93 ;  /* 0x00013c5d01007387 */ /* 0x000fe20000100800 */
[----:B------:R-:W-:-:S03]  /*9f10*/  LEA R42, P4, R16, R5, 0x1 ;  /* 0x00000005102a7211 */ /* 0x000fc600078808ff */
[----:B------:R-:W-:Y:S04]  /*9f20*/  STL [R1+0x1c8], R43 ;  /* 0x0001c82b01007387 */ /* 0x000fe80000100800 */
[----:B------:R-:W-:Y:S04]  /*9f30*/  STL [R1+0x184], R39 ;  /* 0x0001842701007387 */ /* 0x000fe80000100800 */
[----:B------:R-:W-:Y:S04]  /*9f40*/  STL [R1+0x208], R36 ;  /* 0x0002082401007387 */ /* 0x000fe80000100800 */
[----:B------:R-:W-:Y:S01]  /*9f50*/  STL [R1+0x1c4], R45 ;  /* 0x0001c42d01007387 */ /* 0x000fe20000100800 */
[----:B------:R-:W-:-:S03]  /*9f60*/  LEA.HI.X.SX32 R30, R16, R4, 0x1, P4 ;  /* 0x00000004101e7211 */ /* 0x000fc600020f0eff */
        /* <DEDUP_REMOVED lines=9> */
[----:B---3--:R-:W3:Y:S04]  /*a000*/  LDL.LU R13, [R1+0x810] ;  /* 0x00081000010d7983 */ /* 0x008ee80000300800 */
[----:B------:R-:W3:Y:S04]  /*a010*/  LDL.LU R50, [R1+0x80c] ;  /* 0x00080c0001327983 */ /* 0x000ee80000300800 */
[----:B--2---:R2:W-:Y:S04]  /*a020*/  STL [R1+0x2b4], R83 ;  /* 0x0002b45301007387 */ /* 0x0045e80000100800 */
[----:B--2---:R-:W2:Y:S01]  /*a030*/  LDL.LU R83, [R1+0x808] ;  /* 0x0008080001537983 */ /* 0x004ea20000300800 */
[----:B------:R-:W-:Y:S01]  /*a040*/  PRMT R80, RZ, 0x7610, R80 ;  /* 0x00007610ff507816 */ /* 0x000fe20000000050 */
[----:B------:R-:W-:-:S02]  /*a050*/  @P1 IMAD.MOV.U32 R14, RZ, RZ, R52 ;  /* 0x000000ffff0e1224 */ /* 0x000fc400078e0034 */
[----:B------:R-:W-:Y:S02]  /*a060*/  @P1 IMAD.MOV.U32 R15, RZ, RZ, R51 ;  /* 0x000000ffff0f1224 */ /* 0x000fe400078e0033 */
[----:B------:R-:W3:Y:S04]  /*a070*/  LDL.LU R51, [R1+0x804] ;  /* 0x0008040001337983 */ /* 0x000ee80000300800 */
[----:B------:R0:W3:Y:S04]  /*a080*/  @P1 LDG.E.U16 R80, desc[UR24][R14.64] ;  /* 0x000000180e501981 */ /* 0x0000e8000c1e1500 */
[----:B------:R-:W4:Y:S01]  /*a090*/  LDL.LU R52, [R1+0x800] ;  /* 0x0008000001347983 */ /* 0x000f220000300800 */
[----:B0-----:R-:W-:-:S02]  /*a0a0*/  @P1 IMAD.MOV.U32 R14, RZ, RZ, R53 ;  /* 0x000000ffff0e1224 */ /* 0x001fc400078e0035 */
[----:B------:R-:W-:Y:S01]  /*a0b0*/  @P1 IMAD.MOV.U32 R15, RZ, RZ, R28 ;  /* 0x000000ffff0f1224 */ /* 0x000fe200078e001c */
[----:B--2---:R-:W-:-:S06]  /*a0c0*/  PRMT R83, RZ, 0x7610, R83 ;  /* 0x00007610ff537816 */ /* 0x004fcc0000000053 */
[----:B------:R-:W2:Y:S04]  /*a0d0*/  @P1 LDG.E.U16 R83, desc[UR24][R14.64] ;  /* 0x000000180e531981 */ /* 0x000ea8000c1e1500 */
[----:B---3--:R0:W-:Y:S04]  /*a0e0*/  STL [R1+0xdc], R80 ;  /* 0x0000dc5001007387 */ /* 0x0081e80000100800 */
[----:B0-----:R-:W3:Y:S04]  /*a0f0*/  LDL.LU R80, [R1+0x7fc] ;  /* 0x0007fc0001507983 */ /* 0x001ee80000300800 */
[----:B------:R-:W4:Y:S04]  /*a100*/  LDL.LU R28, [R1+0x7f8] ;  /* 0x0007f800011c7983 */ /* 0x000f280000300800 */
[----:B------:R-:W4:Y:S04]  /*a110*/  LDL.LU R53, [R1+0x7f4] ;  /* 0x0007f40001357983 */ /* 0x000f280000300800 */
[----:B--2---:R0:W-:Y:S04]  /*a120*/  STL [R1+0xe8], R83 ;  /* 0x0000e85301007387 */ /* 0x0041e80000100800 */
[----:B0-----:R-:W2:Y:S01]  /*a130*/  LDL.LU R83, [R1+0x7f0] ;  /* 0x0007f00001537983 */ /* 0x001ea20000300800 */
[----:B------:R-:W-:-:S02]  /*a140*/  @P1 IMAD.MOV.U32 R14, RZ, RZ, R56 ;  /* 0x000000ffff0e1224 */ /* 0x000fc400078e0038 */
[----:B------:R-:W-:Y:S01]  /*a150*/  @P1 IMAD.MOV.U32 R15, RZ, RZ, R54 ;  /* 0x000000ffff0f1224 */ /* 0x000fe200078e0036 */
[----:B---3--:R-:W-:Y:S01]  /*a160*/  PRMT R80, RZ, 0x7610, R80 ;  /* 0x00007610ff507816 */ /* 0x008fe20000000050 */
[----:B------:R-:W3:Y:S04]  /*a170*/  LDL.LU R54, [R1+0x7ec] ;  /* 0x0007ec0001367983 */ /* 0x000ee80000300800 */
[----:B------:R-:W3:Y:S04]  /*a180*/  LDL.LU R56, [R1+0x7e8] ;  /* 0x0007e80001387983 */ /* 0x000ee80000300800 */
[----:B------:R0:W3:Y:S02]  /*a190*/  @P1 LDG.E.U16 R80, desc[UR24][R14.64] ;  /* 0x000000180e501981 */ /* 0x0000e4000c1e1500 */
        /* <DEDUP_REMOVED lines=11> */
[----:B------:R-:W-:Y:S02]  /*a250*/  @P1 IMAD.MOV.U32 R15, RZ, RZ, R59 ;  /* 0x000000ffff0f1224 */ /* 0x000fe400078e003b */
[----:B------:R-:W4:Y:S01]  /*a260*/  LDL.LU R59, [R1+0x7d4] ;  /* 0x0007d400013b7983 */ /* 0x000f220000300800 */
[----:B---3--:R-:W-:-:S03]  /*a270*/  PRMT R80, RZ, 0x7610, R80 ;  /* 0x00007610ff507816 */ /* 0x008fc60000000050 */
[----:B------:R-:W3:Y:S04]  /*a280*/  LDL.LU R61, [R1+0x7d0] ;  /* 0x0007d000013d7983 */ /* 0x000ee80000300800 */
[----:B------:R0:W3:Y:S02]  /*a290*/  @P1 LDG.E.U16 R80, desc[UR24][R14.64] ;  /* 0x000000180e501981 */ /* 0x0000e4000c1e1500 */
[----:B0-----:R-:W-:Y:S02]  /*a2a0*/  @P1 IMAD.MOV.U32 R14, RZ, RZ, R65 ;  /* 0x000000ffff0e1224 */ /* 0x001fe400078e0041 */
        /* <DEDUP_REMOVED lines=57> */
[----:B------:R-:W-:Y:S01]  /*a640*/  @P1 IMAD.MOV.U32 R14, RZ, RZ, R73 ;  /* 0x000000ffff0e1224 */ /* 0x000fe200078e0049 */
[----:B------:R-:W-:Y:S01]  /*a650*/  IABS R23, R21 ;  /* 0x0000001500177213 */ /* 0x000fe20000000000 */
[----:B------:R-:W-:Y:S01]  /*a660*/  @P1 IMAD.MOV.U32 R15, RZ, RZ, R79 ;  /* 0x000000ffff0f1224 */ /* 0x000fe200078e004f */
[----:B------:R-:W-:Y:S01]  /*a670*/  PRMT R47, RZ, 0x7610, R47 ;  /* 0x00007610ff2f7816 */ /* 0x000fe2000000002f */
[----:B------:R-:W4:Y:S01]  /*a680*/  LDL.LU R79, [R1+0x774] ;  /* 0x00077400014f7983 */ /* 0x000f220000300800 */
[----:B---3--:R-:W-:Y:S01]  /*a690*/  PRMT R80, RZ, 0x7610, R80 ;  /* 0x00007610ff507816 */ /* 0x008fe20000000050 */
[----:B------:R-:W-:Y:S01]  /*a6a0*/  IMAD.HI.U32 R48, R3, R23, RZ ;  /* 0x0000001703307227 */ /* 0x000fe200078e00ff */
[----:B------:R-:W-:Y:S01]  /*a6b0*/  PRMT R46, RZ, 0x7610, R46 ;  /* 0x00007610ff2e7816 */ /* 0x000fe2000000002e */
[----:B------:R-:W3:Y:S04]  /*a6c0*/  LDL.LU R73, [R1+0x770] ;  /* 0x0007700001497983 */ /* 0x000ee80000300800 */
[----:B------:R0:W3:Y:S01]  /*a6d0*/  @P1 LDG.E.U16 R80, desc[UR24][R14.64] ;  /* 0x000000180e501981 */ /* 0x0000e2000c1e1500 */
[--C-:B------:R-:W-:Y:S01]  /*a6e0*/  IMAD.MOV R7, RZ, RZ, -R48.reuse ;  /* 0x000000ffff077224 */ /* 0x100fe200078e0a30 */
[----:B------:R-:W-:Y:S01]  /*a6f0*/  PRMT R48, RZ, 0x7610, R48 ;  /* 0x00007610ff307816 */ /* 0x000fe20000000030 */
[----:B0-----:R-:W-:-:S02]  /*a700*/  @P1 IMAD.MOV.U32 R14, RZ, RZ, R82 ;  /* 0x000000ffff0e1224 */ /* 0x001fc400078e0052 */
[----:B------:R-:W-:Y:S01]  /*a710*/  @P1 IMAD.MOV.U32 R15, RZ, RZ, R81 ;  /* 0x000000ffff0f1224 */ /* 0x000fe200078e0051 */
[----:B------:R-:W-:Y:S02]  /*a720*/  PRMT R40, RZ, 0x7610, R40 ;  /* 0x00007610ff287816 */ /* 0x000fe40000000028 */
[----:B------:R-:W-:Y:S02]  /*a730*/  PRMT R34, RZ, 0x7610, R34 ;  /* 0x00007610ff227816 */ /* 0x000fe40000000022 */
[----:B------:R-:W-:Y:S02]  /*a740*/  ISETP.GE.AND P4, PT, R32, RZ, PT ;  /* 0x000000ff2000720c */ /* 0x000fe40003f86270 */
[----:B------:R-:W-:Y:S02]  /*a750*/  PRMT R32, RZ, 0x7610, R32 ;  /* 0x00007610ff207816 */ /* 0x000fe40000000020 */
[----:B------:R-:W-:Y:S02]  /*a760*/  PRMT R29, RZ, 0x7610, R29 ;  /* 0x00007610ff1d7816 */ /* 0x000fe4000000001d */
[----:B------:R-:W-:Y:S01]  /*a770*/  PRMT R25, RZ, 0x7610, R25 ;  /* 0x00007610ff197816 */ /* 0x000fe20000000019 */
[--C-:B------:R-:W-:Y:S01]  /*a780*/  IMAD R7, R2, R7, R23.reuse ;  /* 0x0000000702077224 */ /* 0x100fe200078e0217 */
[----:B------:R-:W-:-:S02]  /*a790*/  PRMT R23, RZ, 0x7610, R23 ;  /* 0x00007610ff177816 */ /* 0x000fc40000000017 */
[----:B------:R-:W-:Y:S02]  /*a7a0*/  ISETP.GE.AND P0, PT, R21, RZ, PT ;  /* 0x000000ff1500720c */ /* 0x000fe40003f06270 */
[----:B------:R-:W-:Y:S02]  /*a7b0*/  PRMT R21, RZ, 0x7610, R21 ;  /* 0x00007610ff157816 */ /* 0x000fe40000000015 */
[----:B------:R-:W-:Y:S02]  /*a7c0*/  PRMT R11, RZ, 0x7610, R11 ;  /* 0x00007610ff0b7816 */ /* 0x000fe4000000000b */
[----:B------:R-:W-:Y:S02]  /*a7d0*/  PRMT R6, RZ, 0x7610, R6 ;  /* 0x00007610ff067816 */ /* 0x000fe40000000006 */
[----:B--2---:R-:W-:-:S06]  /*a7e0*/  PRMT R83, RZ, 0x7610, R83 ;  /* 0x00007610ff537816 */ /* 0x004fcc0000000053 */
[----:B------:R0:W2:Y:S02]  /*a7f0*/  @P1 LDG.E.U16 R83, desc[UR24][R14.64] ;  /* 0x000000180e531981 */ /* 0x0000a4000c1e1500 */
[----:B0-----:R-:W-:Y:S02]  /*a800*/  @P1 IMAD.MOV.U32 R14, RZ, RZ, R85 ;  /* 0x000000ffff0e1224 */ /* 0x001fe400078e0055 */
[----:B------:R-:W-:-:S05]  /*a810*/  @P1 IMAD.MOV.U32 R15, RZ, RZ, R84 ;  /* 0x000000ffff0f1224 */ /* 0x000fca00078e0054 */
        /* <DEDUP_REMOVED lines=33> */
[----:B------:R-:W2:Y:S04]  /*aa30*/  @P1 LDG.E.U16 R6, desc[UR24][R14.64] ;  /* 0x000000180e061981 */ /* 0x000ea8000c1e1500 */
[----:B---3--:R0:W-:Y:S04]  /*aa40*/  STL [R1+0x164], R80 ;  /* 0x0001645001007387 */ /* 0x0081e80000100800 */
[----:B0-----:R-:W3:Y:S04]  /*aa50*/  LDL.LU R80, [R1+0x76c] ;  /* 0x00076c0001507983 */ /* 0x001ee80000300800 */
[----:B------:R-:W3:Y:S04]  /*aa60*/  LDL.LU R81, [R1+0x768] ;  /* 0x0007680001517983 */ /* 0x000ee80000300800 */
[----:B------:R-:W3:Y:S01]  /*aa70*/  LDL.LU R82, [R1+0x764] ;  /* 0x0007640001527983 */ /* 0x000ee20000300800 */
[----:B----4-:R-:W-:Y:S01]  /*aa80*/  SEL R28, R20, R28, !P3 ;  /* 0x0000001c141c7207 */ /* 0x010fe20005800000 */
[----:B------:R-:W-:-:S04]  /*aa90*/  @!P4 IMAD.MOV R9, RZ, RZ, -R9 ;  /* 0x000000ffff09c224 */ /* 0x000fc800078e0a09 */
[----:B------:R-:W-:Y:S01]  /*aaa0*/  IMAD R28, R28, UR4, RZ ;  /* 0x000000041c1c7c24 */ /* 0x000fe2000f8e02ff */
[----:B------:R-:W-:Y:S01]  /*aab0*/  PRMT R19, RZ, 0x7610, R19 ;  /* 0x00007610ff137816 */ /* 0x000fe20000000013 */
[----:B------:R-:W0:Y:S01]  /*aac0*/  LDCU UR4, c[0x0][0x3b0] ;  /* 0x00007600ff0477ac */ /* 0x000e220008000800 */
[----:B--2---:R2:W-:Y:S04]  /*aad0*/  STL [R1+0x178], R83 ;  /* 0x0001785301007387 */ /* 0x0045e80000100800 */
[----:B--2---:R-:W2:Y:S04]  /*aae0*/  LDL.LU R83, [R1+0x760] ;  /* 0x0007600001537983 */ /* 0x004ea80000300800 */
[----:B------:R-:W4:Y:S04]  /*aaf0*/  LDL.LU R84, [R1+0x75c] ;  /* 0x00075c0001547983 */ /* 0x000f280000300800 */
[----:B------:R-:W2:Y:S04]  /*ab00*/  LDL.LU R85, [R1+0x758] ;  /* 0x0007580001557983 */ /* 0x000ea80000300800 */
        /* <DEDUP_REMOVED lines=8> */
[----:B------:R-:W-:Y:S04]  /*ab90*/  STL [R1+0x16c], R48 ;  /* 0x00016c3001007387 */ /* 0x000fe80000100800 */
[----:B------:R-:W-:Y:S04]  /*aba0*/  STL [R1+0x1ac], R47 ;  /* 0x0001ac2f01007387 */ /* 0x000fe80000100800 */
[----:B------:R-:W-:Y:S04]  /*abb0*/  STL [R1+0x1b4], R46 ;  /* 0x0001b42e01007387 */ /* 0x000fe80000100800 */
[----:B------:R-:W-:Y:S04]  /*abc0*/  STL [R1+0x1a4], R40 ;  /* 0x0001a42801007387 */ /* 0x000fe80000100800 */
[----:B------:R-:W-:Y:S04]  /*abd0*/  STL [R1+0x1e8], R34 ;  /* 0x0001e82201007387 */ /* 0x000fe80000100800 */
[----:B------:R-:W-:Y:S04]  /*abe0*/  STL [R1+0x1b0], R32 ;  /* 0x0001b02001007387 */ /* 0x000fe80000100800 */
[----:B------:R0:W-:Y:S04]  /*abf0*/  STL [R1+0x228], R11 ;  /* 0x0002280b01007387 */ /* 0x0001e80000100800 */
[----:B------:R-:W-:Y:S01]  /*ac00*/  STL [R1+0x1f8], R29 ;  /* 0x0001f81d01007387 */ /* 0x000fe20000100800 */
[----:B0-----:R-:W-:-:S04]  /*ac10*/  LEA R11, P4, R28, R5, 0x1 ;  /* 0x000000051c0b7211 */ /* 0x001fc800078808ff */
[----:B------:R-:W-:Y:S01]  /*ac20*/  LEA.HI.X.SX32 R24, R28, R4, 0x1, P4 ;  /* 0x000000041c187211 */ /* 0x000fe200020f0eff */
[----:B------:R-:W-:Y:S04]  /*ac30*/  STL [R1+0x458], R11 ;  /* 0x0004580b01007387 */ /* 0x000fe80000100800 */
[----:B------:R-:W-:Y:S04]  /*ac40*/  STL [R1+0x1e4], R25 ;  /* 0x0001e41901007387 */ /* 0x000fe80000100800 */
[----:B------:R-:W-:Y:S04]  /*ac50*/  STL [R1+0x1f4], R21 ;  /* 0x0001f41501007387 */ /* 0x000fe80000100800 */
[----:B------:R0:W-:Y:S02]  /*ac60*/  STL [R1+0x1f0], R6 ;  /* 0x0001f00601007387 */ /* 0x0001e40000100800 */
[----:B0-----:R-:W-:Y:S01]  /*ac70*/  SEL R6, R20, R10, !P3 ;  /* 0x0000000a14067207 */ /* 0x001fe20005800000 */
[----:B------:R-:W-:-:S02]  /*ac80*/  @P1 IMAD.MOV.U32 R10, RZ, RZ, R11 ;  /* 0x000000ffff0a1224 */ /* 0x000fc400078e000b */
[----:B------:R-:W-:-:S05]  /*ac90*/  @P1 IMAD.MOV.U32 R11, RZ, RZ, R24 ;  /* 0x000000ffff0b1224 */ /* 0x000fca00078e0018 */
[----:B------:R0:W2:Y:S01]  /*aca0*/  @P1 LDG.E.U16 R19, desc[UR24][R10.64] ;  /* 0x000000180a131981 */ /* 0x0000a2000c1e1500 */
[----:B------:R-:W-:-:S05]  /*acb0*/  SEL R26, R20, R26, !P3 ;  /* 0x0000001a141a7207 */ /* 0x000fca0005800000 */
[----:B-1----:R-:W-:Y:S01]  /*acc0*/  IMAD R26, R26, UR7, RZ ;  /* 0x000000071a1a7c24 */ /* 0x002fe2000f8e02ff */
[C---:B------:R-:W-:Y:S01]  /*acd0*/  SEL R22, R20.reuse, R22, !P3 ;  /* 0x0000001614167207 */ /* 0x040fe20005800000 */
[----:B------:R1:W-:Y:S01]  /*ace0*/  STL [R1+0x224], R23 ;  /* 0x0002241701007387 */ /* 0x0003e20000100800 */
[----:B------:R-:W-:Y:S02]  /*acf0*/  PRMT R18, RZ, 0x7610, R18 ;  /* 0x00007610ff127816 */ /* 0x000fe40000000012 */
[----:B------:R-:W-:Y:S01]  /*ad00*/  SEL R8, R20, R8, !P3 ;  /* 0x0000000814087207 */ /* 0x000fe20005800000 */
[----:B------:R-:W-:Y:S01]  /*ad10*/  IMAD R14, R6, UR16, RZ ;  /* 0x00000010060e7c24 */ /* 0x000fe2000f8e02ff */
[----:B------:R-:W-:Y:S01]  /*ad20*/  LEA R21, P4, R26, R5, 0x1 ;  /* 0x000000051a157211 */ /* 0x000fe200078808ff */
[----:B------:R-:W-:Y:S01]  /*ad30*/  IMAD R22, R22, UR13, RZ ;  /* 0x0000000d16167c24 */ /* 0x000fe2000f8e02ff */
[----:B------:R-:W-:Y:S01]  /*ad40*/  STL [R1+0x344], R24 ;  /* 0x0003441801007387 */ /* 0x000fe20000100800 */
[----:B------:R-:W-:Y:S01]  /*ad50*/  PRMT R17, RZ, 0x7610, R17 ;  /* 0x00007610ff117816 */ /* 0x000fe20000000011 */
[----:B------:R-:W2:Y:S01]  /*ad60*/  LDCU UR7, c[0x0][0x3b0] ;  /* 0x00007600ff0777ac */ /* 0x000ea20008000800 */
[----:B-1----:R-:W-:Y:S01]  /*ad70*/  LEA.HI.X.SX32 R23, R26, R4, 0x1, P4 ;  /* 0x000000041a177211 */ /* 0x002fe200020f0eff */
[----:B------:R-:W-:Y:S01]  /*ad80*/  STL [R1+0x468], R21 ;  /* 0x0004681501007387 */ /* 0x000fe20000100800 */
[----:B0-----:R-:W-:-:S03]  /*ad90*/  @P1 IMAD.MOV.U32 R10, RZ, RZ, R21 ;  /* 0x000000ffff0a1224 */ /* 0x001fc600078e0015 */
[----:B------:R-:W-:Y:S01]  /*ada0*/  STL [R1+0x464], R23 ;  /* 0x0004641701007387 */ /* 0x000fe20000100800 */
[----:B------:R-:W-:-:S05]  /*adb0*/  @P1 IMAD.MOV.U32 R11, RZ, RZ, R23 ;  /* 0x000000ffff0b1224 */ /* 0x000fca00078e0017 */
[----:B------:R0:W3:Y:S01]  /*adc0*/  @P1 LDG.E.U16 R18, desc[UR24][R10.64] ;  /* 0x000000180a121981 */ /* 0x0000e2000c1e1500 */
[----:B------:R-:W-:Y:S02]  /*add0*/  SEL R6, R20, R9, !P3 ;  /* 0x0000000914067207 */ /* 0x000fe40005800000 */
[----:B0-----:R-:W-:Y:S01]  /*ade0*/  PRMT R10, RZ, 0x7610, R10 ;  /* 0x00007610ff0a7816 */ /* 0x001fe2000000000a */
[----:B------:R-:W-:Y:S01]  /*adf0*/  IMAD R11, R8, UR4, RZ ;  /* 0x00000004080b7c24 */ /* 0x000fe2000f8e02ff */
[----:B--2---:R0:W-:Y:S02]  /*ae00*/  STL [R1+0x1ec], R19 ;  /* 0x0001ec1301007387 */ /* 0x0041e40000100800 */
[----:B0-----:R-:W-:-:S04]  /*ae10*/  LEA R19, P4, R22, R5, 0x1 ;  /* 0x0000000516137211 */ /* 0x001fc800078808ff */
[----:B------:R-:W-:Y:S01]  /*ae20*/  LEA.HI.X.SX32 R22, R22, R4, 0x1, P4 ;  /* 0x0000000416167211 */ /* 0x000fe200020f0eff */
[----:B------:R-:W-:-:S04]  /*ae30*/  @P1 IMAD.MOV.U32 R8, RZ, RZ, R19 ;  /* 0x000000ffff081224 */ /* 0x000fc800078e0013 */
[----:B------:R-:W-:-:S05]  /*ae40*/  @P1 IMAD.MOV.U32 R9, RZ, RZ, R22 ;  /* 0x000000ffff091224 */ /* 0x000fca00078e0016 */
[----:B------:R0:W2:Y:S04]  /*ae50*/  @P1 LDG.E.U16 R10, desc[UR24][R8.64] ;  /* 0x00000018080a1981 */ /* 0x0000a8000c1e1500 */
[----:B------:R-:W-:Y:S04]  /*ae60*/  STL [R1+0x478], R19 ;  /* 0x0004781301007387 */ /* 0x000fe80000100800 */
[----:B---3--:R1:W-:Y:S02]  /*ae70*/  STL [R1+0x1b8], R18 ;  /* 0x0001b81201007387 */ /* 0x0083e40000100800 */
[----:B-1----:R-:W-:-:S04]  /*ae80*/  LEA R18, P4, R14, R5, 0x1 ;  /* 0x000000050e127211 */ /* 0x002fc800078808ff */
[----:B------:R-:W-:Y:S01]  /*ae90*/  LEA.HI.X.SX32 R21, R14, R4, 0x1, P4 ;  /* 0x000000040e157211 */ /* 0x000fe200020f0eff */
[----:B------:R-:W-:Y:S01]  /*aea0*/  STL [R1+0x474], R22 ;  /* 0x0004741601007387 */ /* 0x000fe20000100800 */
[----:B------:R-:W-:Y:S01]  /*aeb0*/  LEA R19, P4, R11, R5, 0x1 ;  /* 0x000000050b137211 */ /* 0x000fe200078808ff */
[----:B0-----:R-:W-:Y:S02]  /*aec0*/  @P1 IMAD.MOV.U32 R8, RZ, RZ, R18 ;  /* 0x000000ffff081224 */ /* 0x001fe400078e0012 */
[----:B------:R-:W-:Y:S01]  /*aed0*/  STL [R1+0x488], R18 ;  /* 0x0004881201007387 */ /* 0x000fe20000100800 */
[----:B------:R-:W-:Y:S01]  /*aee0*/  @P1 IMAD.MOV.U32 R9, RZ, RZ, R21 ;  /* 0x000000ffff091224 */ /* 0x000fe200078e0015 */
[----:B------:R-:W-:-:S04]  /*aef0*/  PRMT R15, RZ, 0x7610, R15 ;  /* 0x00007610ff0f7816 */ /* 0x000fc8000000000f */
[----:B------:R0:W3:Y:S02]  /*af00*/  @P1 LDG.E.U16 R17, desc[UR24][R8.64] ;  /* 0x0000001808111981 */ /* 0x0000e4000c1e1500 */
[----:B0-----:R-:W-:Y:S02]  /*af10*/  @P1 IMAD.MOV.U32 R8, RZ, RZ, R19 ;  /* 0x000000ffff081224 */ /* 0x001fe400078e0013 */
[----:B--2---:R-:W-:Y:S04]  /*af20*/  STL [R1+0x1a8], R10 ;  /* 0x0001a80a01007387 */ /* 0x004fe80000100800 */
[----:B------:R0:W-:Y:S02]  /*af30*/  STL [R1+0x484], R21 ;  /* 0x0004841501007387 */ /* 0x0001e40000100800 */
[----:B0-----:R-:W-:-:S05]  /*af40*/  LEA.HI.X.SX32 R21, R11, R4, 0x1, P4 ;  /* 0x000000040b157211 */ /* 0x001fca00020f0eff */
[----:B------:R-:W-:-:S05]  /*af50*/  @P1 IMAD.MOV.U32 R9, RZ, RZ, R21 ;  /* 0x000000ffff091224 */ /* 0x000fca00078e0015 */
[----:B------:R0:W2:Y:S01]  /*af60*/  @P1 LDG.E.U16 R15, desc[UR24][R8.64] ;  /* 0x00000018080f1981 */ /* 0x0000a2000c1e1500 */
[----:B------:R-:W1:Y:S01]  /*af70*/  S2R R55, SR_CgaCtaId ;  /* 0x0000000000377919 */ /* 0x000e620000008800 */
[----:B------:R-:W-:Y:S01]  /*af80*/  IMAD R10, R6, UR7, RZ ;  /* 0x00000007060a7c24 */ /* 0x000fe2000f8e02ff */
[----:B------:R-:W-:Y:S01]  /*af90*/  SEL R6, R20, R87, !P3 ;  /* 0x0000005714067207 */ /* 0x000fe20005800000 */
[----:B------:R-:W-:Y:S04]  /*afa0*/  STL [R1+0x498], R19 ;  /* 0x0004981301007387 */ /* 0x000fe80000100800 */
[----:B---3--:R3:W-:Y:S01]  /*afb0*/  STL [R1+0x170], R17 ;  /* 0x0001701101007387 */ /* 0x0087e20000100800 */
[----:B------:R-:W-:-:S03]  /*afc0*/  IMAD R11, R6, UR6, RZ ;  /* 0x00000006060b7c24 */ /* 0x000fc6000f8e02ff */
[----:B------:R-:W-:Y:S01]  /*afd0*/  STL [R1+0x494], R21 ;  /* 0x0004941501007387 */ /* 0x000fe20000100800 */
[----:B---3--:R-:W-:-:S04]  /*afe0*/  LEA R17, P4, R10, R5, 0x1 ;  /* 0x000000050a117211 */ /* 0x008fc800078808ff */
[----:B------:R-:W-:Y:S01]  /*aff0*/  LEA.HI.X.SX32 R18, R10, R4, 0x1, P4 ;  /* 0x000000040a127211 */ /* 0x000fe200020f0eff */
[----:B------:R-:W-:Y:S01]  /*b000*/  STL [R1+0x4a8], R17 ;  /* 0x0004a81101007387 */ /* 0x000fe20000100800 */
[----:B-1----:R-:W-:-:S05]  /*b010*/  IMAD.SHL.U32 R55, R55, 0x80, RZ ;  /* 0x0000008037377824 */ /* 0x002fca00078e00ff */
[----:B------:R-:W-:Y:S01]  /*b020*/  LOP3.LUT R55, R55, 0x180, RZ, 0xc0, !PT ;  /* 0x0000018037377812 */ /* 0x000fe200078ec0ff */
[----:B0-----:R-:W-:Y:S01]  /*b030*/  @P1 IMAD.MOV.U32 R8, RZ, RZ, R17 ;  /* 0x000000ffff081224 */ /* 0x001fe200078e0011 */
[----:B------:R-:W-:Y:S02]  /*b040*/  PRMT R16, RZ, 0x7610, R16 ;  /* 0x00007610ff107816 */ /* 0x000fe40000000010 */
[----:B------:R-:W-:Y:S01]  /*b050*/  LOP3.LUT R6, R0, 0x5b, R55, 0xfe, !PT ;  /* 0x0000005b00067812 */ /* 0x000fe200078efe37 */
[----:B------:R-:W-:Y:S02]  /*b060*/  @P1 IMAD.MOV.U32 R9, RZ, RZ, R18 ;  /* 0x000000ffff091224 */ /* 0x000fe400078e0012 */
[----:B------:R-:W-:Y:S01]  /*b070*/  IMAD.MOV.U32 R37, RZ, RZ, R13 ;  /* 0x000000ffff257224 */ /* 0x000fe200078e000d */
[----:B------:R-:W-:Y:S02]  /*b080*/  IABS R10, R6 ;  /* 0x00000006000a7213 */ /* 0x000fe40000000000 */
[----:B------:R0:W3:Y:S01]  /*b090*/  @P1 LDG.E.U16 R16, desc[UR24][R8.64] ;  /* 0x0000001808101981 */ /* 0x0000e2000c1e1500 */
[----:B------:R-:W-:Y:S01]  /*b0a0*/  @!P6 IMAD.MOV R37, RZ, RZ, -R37 ;  /* 0x000000ffff25e224 */ /* 0x000fe200078e0a25 */
[----:B------:R-:W-:-:S02]  /*b0b0*/  PRMT R14, RZ, 0x7610, R14 ;  /* 0x00007610ff0e7816 */ /* 0x000fc4000000000e */
[----:B------:R-:W-:Y:S01]  /*b0c0*/  ISETP.GT.U32.AND P6, PT, R2, R7, PT ;  /* 0x000000070200720c */ /* 0x000fe20003fc4070 */
[----:B0-----:R-:W-:-:S12]  /*b0d0*/  IMAD.MOV.U32 R9, RZ, RZ, R10 ;  /* 0x000000ffff097224 */ /* 0x001fd800078e000a */
[----:B------:R-:W-:-:S05]  /*b0e0*/  @!P6 IMAD.IADD R7, R7, 0x1, -R2 ;  /* 0x000000010707e824 */ /* 0x000fca00078e0a02 */
[----:B------:R-:W-:-:S13]  /*b0f0*/  ISETP.GT.U32.AND P6, PT, R2, R7, PT ;  /* 0x000000070200720c */ /* 0x000fda0003fc4070 */
[----:B------:R-:W-:-:S04]  /*b100*/  @!P6 IMAD.IADD R7, R7, 0x1, -R2 ;  /* 0x000000010707e824 */ /* 0x000fc800078e0a02 */
[----:B------:R-:W-:-:S04]  /*b110*/  IMAD.MOV.U32 R35, RZ, RZ, R7 ;  /* 0x000000ffff237224 */ /* 0x000fc800078e0007 */
[----:B------:R-:W-:Y:S01]  /*b120*/  @!P0 IMAD.MOV R35, RZ, RZ, -R35 ;  /* 0x000000ffff238224 */ /* 0x000fe200078e0a23 */
[----:B--2---:R0:W-:Y:S02]  /*b130*/  STL [R1+0x130], R15 ;  /* 0x0001300f01007387 */ /* 0x0041e40000100800 */
[----:B0-----:R-:W-:-:S04]  /*b140*/  LEA R15, P4, R11, R5, 0x1 ;  /* 0x000000050b0f7211 */ /* 0x001fc800078808ff */
[----:B------:R-:W-:Y:S02]  /*b150*/  LEA.HI.X.SX32 R11, R11, R4, 0x1, P4 ;  /* 0x000000040b0b7211 */ /* 0x000fe400020f0eff */
[----:B------:R-:W-:Y:S01]  /*b160*/  ISETP.GT.U32.AND P4, PT, R2, R12, PT ;  /* 0x0000000c0200720c */ /* 0x000fe20003f84070 */
[----:B------:R-:W-:Y:S01]  /*b170*/  @P1 IMAD.MOV.U32 R10, RZ, RZ, R15 ;  /* 0x000000ffff0a1224 */ /* 0x000fe200078e000f */
[----:B------:R-:W-:Y:S04]  /*b180*/  STL [R1+0x4a4], R18 ;  /* 0x0004a41201007387 */ /* 0x000fe80000100800 */
[----:B------:R0:W2:Y:S04]  /*b190*/  @P1 LDG.E.U16 R14, desc[UR24][R10.64] ;  /* 0x000000180a0e1981 */ /* 0x0000a8000c1e1500 */
[----:B------:R-:W-:Y:S04]  /*b1a0*/  STL [R1+0xc8], R15 ;  /* 0x0000c80f01007387 */ /* 0x000fe80000100800 */
[----:B------:R1:W-:Y:S01]  /*b1b0*/  STL [R1+0xc4], R11 ;  /* 0x0000c40b01007387 */ /* 0x0003e20000100800 */
[----:B0-----:R-:W-:-:S04]  /*b1c0*/  IMAD.HI.U32 R10, R3, R9, RZ ;  /* 0x00000009030a7227 */ /* 0x001fc800078e00ff */
[----:B------:R-:W-:Y:S02]  /*b1d0*/  IMAD.MOV R10, RZ, RZ, -R10 ;  /* 0x000000ffff0a7224 */ /* 0x000fe400078e0a0a */
[----:B------:R-:W-:Y:S01]  /*b1e0*/  @!P4 IMAD.IADD R12, R12, 0x1, -R2 ;  /* 0x000000010c0cc824 */ /* 0x000fe200078e0a02 */
[----:B-1----:R-:W-:Y:S02]  /*b1f0*/  LOP3.LUT R11, R0, 0x5c, R55, 0xfe, !PT ;  /* 0x0000005c000b7812 */ /* 0x002fe400078efe37 */
[----:B------:R-:W-:Y:S01]  /*b200*/  ISETP.GE.AND P4, PT, R6, RZ, PT ;  /* 0x000000ff0600720c */ /* 0x000fe20003f86270 */
[----:B------:R-:W-:Y:S01]  /*b210*/  IMAD R6, R2, R10, R9 ;  /* 0x0000000a02067224 */ /* 0x000fe200078e0209 */
[----:B------:R-:W-:Y:S01]  /*b220*/  IABS R8, R11 ;  /* 0x0000000b00087213 */ /* 0x000fe20000000000 */
[----:B------:R-:W-:-:S04]  /*b230*/  IMAD.MOV.U32 R36, RZ, RZ, R12 ;  /* 0x000000ffff247224 */ /* 0x000fc800078e000c */
[----:B------:R-:W-:-:S04]  /*b240*/  IMAD.HI.U32 R9, R3, R8, RZ ;  /* 0x0000000803097227 */ /* 0x000fc800078e00ff */
[----:B------:R-:W-:Y:S01]  /*b250*/  @!P5 IMAD.MOV R36, RZ, RZ, -R36 ;  /* 0x000000ffff24d224 */ /* 0x000fe200078e0a24 */
[----:B------:R-:W-:Y:S01]  /*b260*/  ISETP.GT.U32.AND P5, PT, R2, R6, PT ;  /* 0x000000060200720c */ /* 0x000fe20003fa4070 */
[----:B------:R-:W-:Y:S01]  /*b270*/  IMAD.MOV R9, RZ, RZ, -R9 ;  /* 0x000000ffff097224 */ /* 0x000fe200078e0a09 */
[----:B------:R-:W-:-:S03]  /*b280*/  LOP3.LUT R10, R0, 0x5d, R55, 0xfe, !PT ;  /* 0x0000005d000a7812 */ /* 0x000fc600078efe37 */
[----:B------:R-:W-:Y:S01]  /*b290*/  IMAD R8, R2, R9, R8 ;  /* 0x0000000902087224 */ /* 0x000fe200078e0208 */
[----:B------:R-:W-:-:S04]  /*b2a0*/  IABS R9, R10 ;  /* 0x0000000a00097213 */ /* 0x000fc80000000000 */
[----:B------:R-:W-:-:S03]  /*b2b0*/  ISETP.GT.U32.AND P6, PT, R2, R8, PT ;  /* 0x000000080200720c */ /* 0x000fc60003fc4070 */
[----:B------:R-:W-:Y:S02]  /*b2c0*/  @!P5 IMAD.IADD R6, R6, 0x1, -R2 ;  /* 0x000000010606d824 */ /* 0x000fe400078e0a02 */
[----:B------:R-:W-:-:S03]  /*b2d0*/  IMAD.HI.U32 R12, R3, R9, RZ ;  /* 0x00000009030c7227 */ /* 0x000fc600078e00ff */
[----:B------:R-:W-:Y:S01]  /*b2e0*/  ISETP.GT.U32.AND P5, PT, R2, R6, PT ;  /* 0x000000060200720c */ /* 0x000fe20003fa4070 */
[----:B------:R-:W-:-:S04]  /*b2f0*/  IMAD.MOV R7, RZ, RZ, -R12 ;  /* 0x000000ffff077224 */ /* 0x000fc800078e0a0c */
[--C-:B------:R-:W-:Y:S02]  /*b300*/  @!P6 IMAD.IADD R8, R8, 0x1, -R2.reuse ;  /* 0x000000010808e824 */ /* 0x100fe400078e0a02 */
[----:B------:R-:W-:Y:S01]  /*b310*/  IMAD R7, R2, R7, R9 ;  /* 0x0000000702077224 */ /* 0x000fe200078e0209 */
[----:B------:R-:W-:Y:S02]  /*b320*/  LOP3.LUT R9, R0, 0x5e, R55, 0xfe, !PT ;  /* 0x0000005e00097812 */ /* 0x000fe400078efe37 */
[----:B------:R-:W-:Y:S02]  /*b330*/  ISETP.GT.U32.AND P6, PT, R2, R8, PT ;  /* 0x000000080200720c */ /* 0x000fe40003fc4070 */
[----:B------:R-:W-:Y:S01]  /*b340*/  ISETP.GE.AND P0, PT, R11, RZ, PT ;  /* 0x000000ff0b00720c */ /* 0x000fe20003f06270 */
[----:B------:R-:W-:Y:S01]  /*b350*/  @!P5 IMAD.IADD R6, R6, 0x1, -R2 ;  /* 0x000000010606d824 */ /* 0x000fe200078e0a02 */
[----:B------:R-:W-:-:S03]  /*b360*/  IABS R11, R9 ;  /* 0x00000009000b7213 */ /* 0x000fc60000000000 */
[----:B------:R-:W-:Y:S02]  /*b370*/  IMAD.MOV.U32 R34, RZ, RZ, R6 ;  /* 0x000000ffff227224 */ /* 0x000fe400078e0006 */
[----:B------:R-:W-:Y:S01]  /*b380*/  IMAD.MOV.U32 R6, RZ, RZ, R11 ;  /* 0x000000ffff067224 */ /* 0x000fe200078e000b */
[----:B------:R-:W-:Y:S01]  /*b390*/  ISETP.GT.U32.AND P5, PT, R2, R7, PT ;  /* 0x000000070200720c */ /* 0x000fe20003fa4070 */
[----:B------:R-:W-:Y:S01]  /*b3a0*/  @!P4 IMAD.MOV R34, RZ, RZ, -R34 ;  /* 0x000000ffff22c224 */ /* 0x000fe200078e0a22 */
[----:B------:R-:W-:Y:S01]  /*b3b0*/  ISETP.GE.AND P4, PT, R10, RZ, PT ;  /* 0x000000ff0a00720c */ /* 0x000fe20003f86270 */
[----:B------:R-:W-:-:S04]  /*b3c0*/  IMAD.HI.U32 R10, R3, R6, RZ ;  /* 0x00000006030a7227 */ /* 0x000fc800078e00ff */
[----:B------:R-:W-:Y:S01]  /*b3d0*/  @!P6 IMAD.IADD R8, R8, 0x1, -R2 ;  /* 0x000000010808e824 */ /* 0x000fe200078e0a02 */
[----:B------:R-:W-:Y:S01]  /*b3e0*/  ISETP.GE.AND P6, PT, R9, RZ, PT ;  /* 0x000000ff0900720c */ /* 0x000fe20003fc6270 */
[----:B------:R-:W-:Y:S02]  /*b3f0*/  IMAD.MOV R9, RZ, RZ, -R10 ;  /* 0x000000ffff097224 */ /* 0x000fe400078e0a0a */
[----:B------:R-:W-:Y:S02]  /*b400*/  IMAD.MOV.U32 R32, RZ, RZ, R8 ;  /* 0x000000ffff207224 */ /* 0x000fe400078e0008 */
[C---:B------:R-:W-:Y:S02]  /*b410*/  IMAD R6, R2.reuse, R9, R6 ;  /* 0x0000000902067224 */ /* 0x040fe400078e0206 */
[----:B------:R-:W-:Y:S02]  /*b420*/  @!P5 IMAD.IADD R7, R7, 0x1, -R2 ;  /* 0x000000010707d824 */ /* 0x000fe400078e0a02 */
[----:B------:R-:W-:Y:S01]  /*b430*/  @!P0 IMAD.MOV R32, RZ, RZ, -R32 ;  /* 0x000000ffff208224 */ /* 0x000fe200078e0a20 */
[----:B------:R-:W-:-:S02]  /*b440*/  ISETP.GT.U32.AND P0, PT, R2, R6, PT ;  /* 0x000000060200720c */ /* 0x000fc40003f04070 */
[----:B------:R-:W-:Y:S02]  /*b450*/  ISETP.GT.U32.AND P5, PT, R2, R7, PT ;  /* 0x000000070200720c */ /* 0x000fe40003fa4070 */
[----:B------:R-:W-:-:S04]  /*b460*/  LOP3.LUT R10, R0, 0x5f, R55, 0xfe, !PT ;  /* 0x0000005f000a7812 */ /* 0x000fc800078efe37 */
[----:B------:R-:W-:-:S05]  /*b470*/  IABS R9, R10 ;  /* 0x0000000a00097213 */ /* 0x000fca0000000000 */
[----:B------:R-:W-:-:S04]  /*b480*/  IMAD.HI.U32 R8, R3, R9, RZ ;  /* 0x0000000903087227 */ /* 0x000fc800078e00ff */
[--C-:B------:R-:W-:Y:S02]  /*b490*/  @!P0 IMAD.IADD R6, R6, 0x1, -R2.reuse ;  /* 0x0000000106068824 */ /* 0x100fe400078e0a02 */
[----:B------:R-:W-:Y:S01]  /*b4a0*/  @!P5 IMAD.IADD R7, R7, 0x1, -R2 ;  /* 0x000000010707d824 */ /* 0x000fe200078e0a02 */
[----:B------:R-:W-:Y:S01]  /*b4b0*/  ISETP.GE.AND P5, PT, R10, RZ, PT ;  /* 0x000000ff0a00720c */ /* 0x000fe20003fa6270 */
[----:B------:R-:W-:Y:S01]  /*b4c0*/  IMAD.MOV R8, RZ, RZ, -R8 ;  /* 0x000000ffff087224 */ /* 0x000fe200078e0a08 */
[----:B------:R-:W-:Y:S02]  /*b4d0*/  ISETP.GT.U32.AND P0, PT, R2, R6, PT ;  /* 0x000000060200720c */ /* 0x000fe40003f04070 */
[----:B------:R-:W-:Y:S01]  /*b4e0*/  LOP3.LUT R10, R0, 0x62, R55, 0xfe, !PT ;  /* 0x00000062000a7812 */ /* 0x000fe200078efe37 */
[----:B------:R-:W-:Y:S02]  /*b4f0*/  IMAD R9, R2, R8, R9 ;  /* 0x0000000802097224 */ /* 0x000fe400078e0209 */
[----:B------:R-:W-:Y:S01]  /*b500*/  IMAD.MOV.U32 R31, RZ, RZ, R7 ;  /* 0x000000ffff1f7224 */ /* 0x000fe200078e0007 */
[----:B------:R-:W-:-:S03]  /*b510*/  IABS R8, R10 ;  /* 0x0000000a00087213 */ /* 0x000fc60000000000 */
[----:B------:R-:W-:Y:S01]  /*b520*/  @!P4 IMAD.MOV R31, RZ, RZ, -R31 ;  /* 0x000000ffff1fc224 */ /* 0x000fe200078e0a1f */
[----:B------:R-:W-:Y:S01]  /*b530*/  ISETP.GT.U32.AND P4, PT, R2, R9, PT ;  /* 0x000000090200720c */ /* 0x000fe20003f84070 */
[----:B------:R-:W-:-:S04]  /*b540*/  IMAD.HI.U32 R7, R3, R8, RZ ;  /* 0x0000000803077227 */ /* 0x000fc800078e00ff */
[----:B------:R-:W-:Y:S02]  /*b550*/  @!P0 IMAD.IADD R6, R6, 0x1, -R2 ;  /* 0x0000000106068824 */ /* 0x000fe400078e0a02 */
[----:B------:R-:W-:Y:S02]  /*b560*/  IMAD.MOV R7, RZ, RZ, -R7 ;  /* 0x000000ffff077224 */ /* 0x000fe400078e0a07 */
[----:B------:R-:W-:Y:S02]  /*b570*/  IMAD.MOV.U32 R30, RZ, RZ, R6 ;  /* 0x000000ffff1e7224 */ /* 0x000fe400078e0006 */
[C---:B------:R-:W-:Y:S02]  /*b580*/  IMAD R8, R2.reuse, R7, R8 ;  /* 0x0000000702087224 */ /* 0x040fe400078e0208 */
[----:B------:R-:W-:Y:S02]  /*b590*/  @!P4 IMAD.IADD R9, R9, 0x1, -R2 ;  /* 0x000000010909c824 */ /* 0x000fe400078e0a02 */
[----:B------:R-:W-:Y:S01]  /*b5a0*/  @!P6 IMAD.MOV R30, RZ, RZ, -R30 ;  /* 0x000000ffff1ee224 */ /* 0x000fe200078e0a1e */
[----:B------:R-:W-:-:S02]  /*b5b0*/  ISETP.GT.U32.AND P6, PT, R2, R8, PT ;  /* 0x000000080200720c */ /* 0x000fc40003fc4070 */
[----:B------:R-:W-:Y:S02]  /*b5c0*/  ISETP.GE.AND P0, PT, R10, RZ, PT ;  /* 0x000000ff0a00720c */ /* 0x000fe40003f06270 */
[----:B------:R-:W-:Y:S02]  /*b5d0*/  ISETP.GT.U32.AND P4, PT, R2, R9, PT ;  /* 0x000000090200720c */ /* 0x000fe40003f84070 */
[----:B------:R-:W-:-:S04]  /*b5e0*/  LOP3.LUT R10, R0, 0x63, R55, 0xfe, !PT ;  /* 0x00000063000a7812 */ /* 0x000fc800078efe37 */
[----:B------:R-:W-:-:S03]  /*b5f0*/  IABS R7, R10 ;  /* 0x0000000a00077213 */ /* 0x000fc60000000000 */
[----:B------:R-:W-:Y:S02]  /*b600*/  @!P6 IMAD.IADD R8, R8, 0x1, -R2 ;  /* 0x000000010808e824 */ /* 0x000fe400078e0a02 */
[----:B------:R-:W-:-:S04]  /*b610*/  IMAD.HI.U32 R6, R3, R7, RZ ;  /* 0x0000000703067227 */ /* 0x000fc800078e00ff */
        /* <DEDUP_REMOVED lines=21> */
[--C-:B------:R-:W-:Y:S02]  /*b770*/  @!P0 IMAD.IADD R6, R6, 0x1, -R2.reuse ;  /* 0x0000000106068824 */ /* 0x100fe400078e0a02 */
[----:B------:R-:W-:Y:S01]  /*b780*/  @!P5 IMAD.IADD R7, R7, 0x1, -R2 ;  /* 0x000000010707d824 */ /* 0x000fe200078e0a02 */
[----:B------:R-:W-:Y:S01]  /*b790*/  ISETP.GE.AND P5, PT, R8, RZ, PT ;  /* 0x000000ff0800720c */ /* 0x000fe20003fa6270 */
[----:B------:R-:W-:Y:S01]  /*b7a0*/  IMAD.HI.U32 R8, R3, R9, RZ ;  /* 0x0000000903087227 */ /* 0x000fe200078e00ff */
[----:B------:R-:W-:-:S03]  /*b7b0*/  ISETP.GT.U32.AND P0, PT, R2, R6, PT ;  /* 0x000000060200720c */ /* 0x000fc60003f04070 */
[----:B------:R-:W-:-:S04]  /*b7c0*/  IMAD.MOV R8, RZ, RZ, -R8 ;  /* 0x000000ffff087224 */ /* 0x000fc800078e0a08 */
[----:B------:R-:W-:-:S06]  /*b7d0*/  IMAD R8, R2, R8, R9 ;  /* 0x0000000802087224 */ /* 0x000fcc00078e0209 */
[----:B------:R-:W-:Y:S01]  /*b7e0*/  @!P0 IMAD.IADD R6, R6, 0x1, -R2 ;  /* 0x0000000106068824 */ /* 0x000fe200078e0a02 */
[----:B------:R-:W-:Y:S02]  /*b7f0*/  ISETP.GT.U32.AND P0, PT, R2, R8, PT ;  /* 0x000000080200720c */ /* 0x000fe40003f04070 */
[----:B------:R-:W-:Y:S01]  /*b800*/  LOP3.LUT R9, R0, 0x66, R55, 0xfe, !PT ;  /* 0x0000006600097812 */ /* 0x000fe200078efe37 */
[----:B------:R-:W-:-:S03]  /*b810*/  IMAD.MOV.U32 R27, RZ, RZ, R7 ;  /* 0x000000ffff1b7224 */ /* 0x000fc600078e0007 */
[----:B------:R-:W-:Y:S01]  /*b820*/  IABS R7, R9 ;  /* 0x0000000900077213 */ /* 0x000fe20000000000 */
[----:B------:R-:W-:Y:S01]  /*b830*/  @!P4 IMAD.MOV R27, RZ, RZ, -R27 ;  /* 0x000000ffff1bc224 */ /* 0x000fe200078e0a1b */
[----:B------:R-:W-:-:S03]  /*b840*/  ISETP.GE.AND P4, PT, R9, RZ, PT ;  /* 0x000000ff0900720c */ /* 0x000fc60003f86270 */
[----:B------:R-:W-:Y:S02]  /*b850*/  IMAD.MOV.U32 R9, RZ, RZ, R7 ;  /* 0x000000ffff097224 */ /* 0x000fe400078e0007 */
[----:B------:R-:W-:Y:S01]  /*b860*/  @!P0 IMAD.IADD R8, R8, 0x1, -R2 ;  /* 0x0000000108088824 */ /* 0x000fe200078e0a02 */
[----:B------:R-:W-:Y:S01]  /*b870*/  ISETP.GE.AND P6, PT, R10, RZ, PT ;  /* 0x000000ff0a00720c */ /* 0x000fe20003fc6270 */
[----:B------:R-:W-:-:S03]  /*b880*/  IMAD.HI.U32 R10, R3, R9, RZ ;  /* 0x00000009030a7227 */ /* 0x000fc600078e00ff */
[----:B------:R-:W-:Y:S01]  /*b890*/  ISETP.GT.U32.AND P0, PT, R2, R8, PT ;  /* 0x000000080200720c */ /* 0x000fe20003f04070 */
[----:B------:R-:W-:Y:S01]  /*b8a0*/  IMAD.MOV.U32 R26, RZ, RZ, R6 ;  /* 0x000000ffff1a7224 */ /* 0x000fe200078e0006 */
[----:B------:R-:W-:Y:S01]  /*b8b0*/  LOP3.LUT R7, R0, 0x67, R55, 0xfe, !PT ;  /* 0x0000006700077812 */ /* 0x000fe200078efe37 */
[----:B------:R-:W-:-:S03]  /*b8c0*/  IMAD.MOV R6, RZ, RZ, -R10 ;  /* 0x000000ffff067224 */ /* 0x000fc600078e0a0a */
[----:B------:R-:W-:Y:S01]  /*b8d0*/  IABS R11, R7 ;  /* 0x00000007000b7213 */ /* 0x000fe20000000000 */
[----:B------:R-:W-:Y:S02]  /*b8e0*/  IMAD R6, R2, R6, R9 ;  /* 0x0000000602067224 */ /* 0x000fe400078e0209 */
[----:B------:R-:W-:Y:S02]  /*b8f0*/  @!P6 IMAD.MOV R26, RZ, RZ, -R26 ;  /* 0x000000ffff1ae224 */ /* 0x000fe400078e0a1a */
[----:B------:R-:W-:Y:S02]  /*b900*/  IMAD.MOV.U32 R10, RZ, RZ, R11 ;  /* 0x000000ffff0a7224 */ /* 0x000fe400078e000b */
[----:B------:R-:W-:Y:S01]  /*b910*/  @!P0 IMAD.IADD R8, R8, 0x1, -R2 ;  /* 0x0000000108088824 */ /* 0x000fe200078e0a02 */
[----:B------:R-:W-:Y:S02]  /*b920*/  ISETP.GT.U32.AND P0, PT, R2, R6, PT ;  /* 0x000000060200720c */ /* 0x000fe40003f04070 */
[----:B------:R-:W-:Y:S01]  /*b930*/  ISETP.GE.AND P6, PT, R7, RZ, PT ;  /* 0x000000ff0700720c */ /* 0x000fe20003fc6270 */
[----:B------:R-:W-:Y:S01]  /*b940*/  IMAD.HI.U32 R7, R3, R10, RZ ;  /* 0x0000000a03077227 */ /* 0x000fe200078e00ff */
[----:B------:R-:W-:-:S03]  /*b950*/  LOP3.LUT R12, R0, 0x6a, R55, 0xfe, !PT ;  /* 0x0000006a000c7812 */ /* 0x000fc600078efe37 */
[----:B------:R-:W-:Y:S01]  /*b960*/  IMAD.MOV R7, RZ, RZ, -R7 ;  /* 0x000000ffff077224 */ /* 0x000fe200078e0a07 */
[----:B------:R-:W-:Y:S01]  /*b970*/  LOP3.LUT R13, R0, 0x6b, R55, 0xfe, !PT ;  /* 0x0000006b000d7812 */ /* 0x000fe200078efe37 */
[----:B------:R-:W-:Y:S01]  /*b980*/  IMAD.MOV.U32 R25, RZ, RZ, R8 ;  /* 0x000000ffff197224 */ /* 0x000fe200078e0008 */
[----:B------:R-:W-:Y:S01]  /*b990*/  IABS R9, R12 ;  /* 0x0000000c00097213 */ /* 0x000fe20000000000 */
[----:B------:R-:W-:Y:S02]  /*b9a0*/  IMAD R10, R2, R7, R10 ;  /* 0x00000007020a7224 */ /* 0x000fe400078e020a */
[----:B------:R-:W-:Y:S01]  /*b9b0*/  @!P0 IMAD.IADD R6, R6, 0x1, -R2 ;  /* 0x0000000106068824 */ /* 0x000fe200078e0a02 */
[----:B------:R-:W-:Y:S01]  /*b9c0*/  IABS R7, R13 ;  /* 0x0000000d00077213 */ /* 0x000fe20000000000 */
[----:B------:R-:W-:Y:S01]  /*b9d0*/  @!P5 IMAD.MOV R25, RZ, RZ, -R25 ;  /* 0x000000ffff19d224 */ /* 0x000fe200078e0a19 */
[C---:B------:R-:W-:Y:S01]  /*b9e0*/  ISETP.GT.U32.AND P5, PT, R2.reuse, R10, PT ;  /* 0x0000000a0200720c */ /* 0x040fe20003fa4070 */
[----:B------:R-:W-:Y:S01]  /*b9f0*/  IMAD.HI.U32 R11, R3, R9, RZ ;  /* 0x00000009030b7227 */ /* 0x000fe200078e00ff */
[----:B------:R-:W-:-:S03]  /*ba00*/  ISETP.GT.U32.AND P0, PT, R2, R6, PT ;  /* 0x000000060200720c */ /* 0x000fc60003f04070 */
[----:B------:R-:W-:Y:S02]  /*ba10*/  IMAD.MOV.U32 R8, RZ, RZ, R7 ;  /* 0x000000ffff087224 */ /* 0x000fe400078e0007 */
[----:B------:R-:W-:-:S04]  /*ba20*/  IMAD.MOV R7, RZ, RZ, -R11 ;  /* 0x000000ffff077224 */ /* 0x000fc800078e0a0b */
[----:B------:R-:W-:Y:S02]  /*ba30*/  IMAD R9, R2, R7, R9 ;  /* 0x0000000702097224 */ /* 0x000fe400078e0209 */
[--C-:B------:R-:W-:Y:S02]  /*ba40*/  @!P5 IMAD.IADD R10, R10, 0x1, -R2.reuse ;  /* 0x000000010a0ad824 */ /* 0x100fe400078e0a02 */
[----:B------:R-:W-:Y:S01]  /*ba50*/  @!P0 IMAD.IADD R6, R6, 0x1, -R2 ;  /* 0x0000000106068824 */ /* 0x000fe200078e0a02 */
[C---:B------:R-:W-:Y:S01]  /*ba60*/  ISETP.GT.U32.AND P0, PT, R2.reuse, R9, PT ;  /* 0x000000090200720c */ /* 0x040fe20003f04070 */
[----:B------:R-:W-:Y:S01]  /*ba70*/  IMAD.HI.U32 R7, R3, R8, RZ ;  /* 0x0000000803077227 */ /* 0x000fe200078e00ff */
[----:B------:R-:W-:Y:S02]  /*ba80*/  ISETP.GT.U32.AND P5, PT, R2, R10, PT ;  /* 0x0000000a0200720c */ /* 0x000fe40003fa4070 */
[----:B------:R-:W-:Y:S01]  /*ba90*/  LOP3.LUT R11, R0, 0x6c, R55, 0xfe, !PT ;  /* 0x0000006c000b7812 */ /* 0x000fe200078efe37 */
[----:B------:R-:W-:-:S02]  /*baa0*/  IMAD.MOV R7, RZ, RZ, -R7 ;  /* 0x000000ffff077224 */ /* 0x000fc400078e0a07 */
[----:B------:R-:W-:Y:S02]  /*bab0*/  IMAD.MOV.U32 R24, RZ, RZ, R6 ;  /* 0x000000ffff187224 */ /* 0x000fe400078e0006 */
[----:B------:R-:W-:Y:S01]  /*bac0*/  IMAD R8, R2, R7, R8 ;  /* 0x0000000702087224 */ /* 0x000fe200078e0208 */
[----:B------:R-:W-:-:S03]  /*bad0*/  IABS R7, R11 ;  /* 0x0000000b00077213 */ /* 0x000fc60000000000 */
[--C-:B------:R-:W-:Y:S02]  /*bae0*/  @!P0 IMAD.IADD R9, R9, 0x1, -R2.reuse ;  /* 0x0000000109098824 */ /* 0x100fe400078e0a02 */
[----:B------:R-:W-:Y:S01]  /*baf0*/  @!P5 IMAD.IADD R10, R10, 0x1, -R2 ;  /* 0x000000010a0ad824 */ /* 0x000fe200078e0a02 */
[C---:B------:R-:W-:Y:S01]  /*bb00*/  ISETP.GT.U32.AND P5, PT, R2.reuse, R8, PT ;  /* 0x000000080200720c */ /* 0x040fe20003fa4070 */
[----:B------:R-:W-:Y:S01]  /*bb10*/  @!P4 IMAD.MOV R24, RZ, RZ, -R24 ;  /* 0x000000ffff18c224 */ /* 0x000fe200078e0a18 */
[----:B------:R-:W-:Y:S01]  /*bb20*/  ISETP.GT.U32.AND P4, PT, R2, R9, PT ;  /* 0x000000090200720c */ /* 0x000fe20003f84070 */
[----:B------:R-:W-:-:S04]  /*bb30*/  IMAD.HI.U32 R6, R3, R7, RZ ;  /* 0x0000000703067227 */ /* 0x000fc800078e00ff */
[----:B------:R-:W-:-:S04]  /*bb40*/  IMAD.MOV R6, RZ, RZ, -R6 ;  /* 0x000000ffff067224 */ /* 0x000fc800078e0a06 */
[----:B------:R-:W-:Y:S02]  /*bb50*/  IMAD R7, R2, R6, R7 ;  /* 0x0000000602077224 */ /* 0x000fe400078e0207 */
[--C-:B------:R-:W-:Y:S02]  /*bb60*/  @!P5 IMAD.IADD R8, R8, 0x1, -R2.reuse ;  /* 0x000000010808d824 */ /* 0x100fe400078e0a02 */
[----:B------:R-:W-:Y:S01]  /*bb70*/  @!P4 IMAD.IADD R9, R9, 0x1, -R2 ;  /* 0x000000010909c824 */ /* 0x000fe200078e0a02 */
[C---:B------:R-:W-:Y:S02]  /*bb80*/  ISETP.GT.U32.AND P4, PT, R2.reuse, R7, PT ;  /* 0x000000070200720c */ /* 0x040fe40003f84070 */
[----:B------:R-:W-:Y:S01]  /*bb90*/  ISETP.GT.U32.AND P5, PT, R2, R8, PT ;  /* 0x000000080200720c */ /* 0x000fe20003fa4070 */
[----:B------:R-:W-:Y:S01]  /*bba0*/  IMAD.MOV.U32 R23, RZ, RZ, R10 ;  /* 0x000000ffff177224 */ /* 0x000fe200078e000a */
[----:B------:R-:W-:Y:S02]  /*bbb0*/  LOP3.LUT R6, R0, 0x6d, R55, 0xfe, !PT ;  /* 0x0000006d00067812 */ /* 0x000fe400078efe37 */
[----:B------:R-:W-:Y:S01]  /*bbc0*/  ISETP.GE.AND P0, PT, R12, RZ, PT ;  /* 0x000000ff0c00720c */ /* 0x000fe20003f06270 */
[----:B------:R-:W-:Y:S01]  /*bbd0*/  @!P6 IMAD.MOV R23, RZ, RZ, -R23 ;  /* 0x000000ffff17e224 */ /* 0x000fe200078e0a17 */
[----:B------:R-:W-:Y:S01]  /*bbe0*/  ISETP.GE.AND P6, PT, R13, RZ, PT ;  /* 0x000000ff0d00720c */ /* 0x000fe20003fc6270 */
[----:B------:R-:W-:Y:S01]  /*bbf0*/  IMAD.MOV.U32 R22, RZ, RZ, R9 ;  /* 0x000000ffff167224 */ /* 0x000fe200078e0009 */
[----:B------:R-:W-:-:S03]  /*bc00*/  IABS R9, R6 ;  /* 0x0000000600097213 */ /* 0x000fc60000000000 */
[--C-:B------:R-:W-:Y:S02]  /*bc10*/  @!P4 IMAD.IADD R7, R7, 0x1, -R2.reuse ;  /* 0x000000010707c824 */ /* 0x100fe400078e0a02 */
[----:B------:R-:W-:Y:S02]  /*bc20*/  @!P5 IMAD.IADD R8, R8, 0x1, -R2 ;  /* 0x000000010808d824 */ /* 0x000fe400078e0a02 */
[----:B------:R-:W-:Y:S01]  /*bc30*/  IMAD.HI.U32 R10, R3, R9, RZ ;  /* 0x00000009030a7227 */ /* 0x000fe200078e00ff */
[----:B------:R-:W-:Y:S02]  /*bc40*/  ISETP.GT.U32.AND P4, PT, R2, R7, PT ;  /* 0x000000070200720c */ /* 0x000fe40003f84070 */
[----:B------:R-:W-:Y:S01]  /*bc50*/  ISETP.GE.AND P5, PT, R6, RZ, PT ;  /* 0x000000ff0600720c */ /* 0x000fe20003fa6270 */
[----:B------:R-:W-:Y:S01]  /*bc60*/  IMAD.MOV.U32 R21, RZ, RZ, R8 ;  /* 0x000000ffff157224 */ /* 0x000fe200078e0008 */
[----:B------:R-:W-:Y:S01]  /*bc70*/  LOP3.LUT R6, R0, 0x6e, R55, 0xfe, !PT ;  /* 0x0000006e00067812 */ /* 0x000fe200078efe37 */
[----:B------:R-:W-:-:S02]  /*bc80*/  IMAD.MOV R8, RZ, RZ, -R10 ;  /* 0x000000ffff087224 */ /* 0x000fc400078e0a0a */
[----:B------:R-:W-:Y:S01]  /*bc90*/  @!P0 IMAD.MOV R22, RZ, RZ, -R22 ;  /* 0x000000ffff168224 */ /* 0x000fe200078e0a16 */
[----:B------:R-:W-:Y:S01]  /*bca0*/  ISETP.GE.AND P0, PT, R11, RZ, PT ;  /* 0x000000ff0b00720c */ /* 0x000fe20003f06270 */
[----:B------:R-:W-:Y:S01]  /*bcb0*/  @!P6 IMAD.MOV R21, RZ, RZ, -R21 ;  /* 0x000000ffff15e224 */ /* 0x000fe200078e0a15 */
[----:B------:R-:W-:Y:S02]  /*bcc0*/  IABS R11, R6 ;  /* 0x00000006000b7213 */ /* 0x000fe40000000000 */
[----:B------:R-:W-:Y:S01]  /*bcd0*/  ISETP.GE.AND P6, PT, R6, RZ, PT ;  /* 0x000000ff0600720c */ /* 0x000fe20003fc6270 */
[----:B------:R-:W-:Y:S02]  /*bce0*/  IMAD R6, R2, R8, R9 ;  /* 0x0000000802067224 */ /* 0x000fe400078e0209 */
[----:B------:R-:W-:-:S03]  /*bcf0*/  @!P4 IMAD.IADD R7, R7, 0x1, -R2 ;  /* 0x000000010707c824 */ /* 0x000fc600078e0a02 */
[----:B------:R-:W-:Y:S01]  /*bd00*/  ISETP.GT.U32.AND P4, PT, R2, R6, PT ;  /* 0x000000060200720c */ /* 0x000fe20003f84070 */
[----:B------:R-:W-:-:S04]  /*bd10*/  IMAD.MOV.U32 R10, RZ, RZ, R11 ;  /* 0x000000ffff0a7224 */ /* 0x000fc800078e000b */
[----:B------:R-:W-:-:S04]  /*bd20*/  IMAD.HI.U32 R8, R3, R10, RZ ;  /* 0x0000000a03087227 */ /* 0x000fc800078e00ff */
[----:B------:R-:W-:-:S04]  /*bd30*/  IMAD.MOV R8, RZ, RZ, -R8 ;  /* 0x000000ffff087224 */ /* 0x000fc800078e0a08 */
[----:B------:R-:W-:Y:S01]  /*bd40*/  @!P4 IMAD.IADD R6, R6, 0x1, -R2 ;  /* 0x000000010606c824 */ /* 0x000fe200078e0a02 */
[--C-:B------:R-:W-:Y:S01]  /*bd50*/  LOP3.LUT R13, R0, 0x72, R55.reuse, 0xfe, !PT ;  /* 0x00000072000d7812 */ /* 0x100fe200078efe37 */
[----:B------:R-:W-:Y:S01]  /*bd60*/  IMAD R10, R2, R8, R10 ;  /* 0x00000008020a7224 */ /* 0x000fe200078e020a */
[----:B------:R-:W-:Y:S02]  /*bd70*/  LOP3.LUT R8, R0, 0x6f, R55, 0xfe, !PT ;  /* 0x0000006f00087812 */ /* 0x000fe400078efe37 */
[C---:B------:R-:W-:Y:S01]  /*bd80*/  ISETP.GT.U32.AND P4, PT, R2.reuse, R6, PT ;  /* 0x000000060200720c */ /* 0x040fe20003f84070 */
[----:B------:R-:W-:Y:S01]  /*bd90*/  IMAD.MOV.U32 R19, RZ, RZ, R7 ;  /* 0x000000ffff137224 */ /* 0x000fe200078e0007 */
[----:B------:R-:W-:Y:S02]  /*bda0*/  IABS R11, R13 ;  /* 0x0000000d000b7213 */ /* 0x000fe40000000000 */
[----:B------:R-:W-:Y:S01]  /*bdb0*/  IABS R9, R8 ;  /* 0x0000000800097213 */ /* 0x000fe20000000000 */
[----:B------:R-:W-:Y:S01]  /*bdc0*/  @!P0 IMAD.MOV R19, RZ, RZ, -R19 ;  /* 0x000000ffff138224 */ /* 0x000fe200078e0a13 */
[----:B------:R-:W-:Y:S01]  /*bdd0*/  ISETP.GT.U32.AND P0, PT, R2, R10, PT ;  /* 0x0000000a0200720c */ /* 0x000fe20003f04070 */
[----:B------:R-:W-:-:S02]  /*bde0*/  IMAD.MOV.U32 R7, RZ, RZ, R11 ;  /* 0x000000ffff077224 */ /* 0x000fc400078e000b */
[----:B------:R-:W-:-:S04]  /*bdf0*/  IMAD.HI.U32 R11, R3, R9, RZ ;  /* 0x00000009030b7227 */ /* 0x000fc800078e00ff */
[----:B------:R-:W-:Y:S02]  /*be00*/  IMAD.MOV R11, RZ, RZ, -R11 ;  /* 0x000000ffff0b7224 */ /* 0x000fe400078e0a0b */
[----:B------:R-:W-:Y:S02]  /*be10*/  @!P4 IMAD.IADD R6, R6, 0x1, -R2 ;  /* 0x000000010606c824 */ /* 0x000fe400078e0a02 */
[----:B------:R-:W-:Y:S02]  /*be20*/  IMAD R9, R2, R11, R9 ;  /* 0x0000000b02097224 */ /* 0x000fe400078e0209 */
[----:B------:R-:W-:Y:S02]  /*be30*/  IMAD.MOV.U32 R18, RZ, RZ, R6 ;  /* 0x000000ffff127224 */ /* 0x000fe400078e0006 */
[----:B------:R-:W-:Y:S02]  /*be40*/  @!P0 IMAD.IADD R10, R10, 0x1, -R2 ;  /* 0x000000010a0a8824 */ /* 0x000fe400078e0a02 */
[----:B------:R-:W-:Y:S01]  /*be50*/  @!P5 IMAD.MOV R18, RZ, RZ, -R18 ;  /* 0x000000ffff12d224 */ /* 0x000fe200078e0a12 */
[C---:B------:R-:W-:Y:S01]  /*be60*/  ISETP.GT.U32.AND P5, PT, R2.reuse, R9, PT ;  /* 0x000000090200720c */ /* 0x040fe20003fa4070 */
[----:B------:R-:W-:Y:S01]  /*be70*/  IMAD.HI.U32 R12, R3, R7, RZ ;  /* 0x00000007030c7227 */ /* 0x000fe200078e00ff */
[----:B------:R-:W-:-:S02]  /*be80*/  ISETP.GT.U32.AND P0, PT, R2, R10, PT ;  /* 0x0000000a0200720c */ /* 0x000fc40003f04070 */
[----:B------:R-:W-:Y:S01]  /*be90*/  LOP3.LUT R11, R0, 0x73, R55, 0xfe, !PT ;  /* 0x00000073000b7812 */ /* 0x000fe200078efe37 */
[----:B------:R-:W-:Y:S01]  /*bea0*/  IMAD.MOV R12, RZ, RZ, -R12 ;  /* 0x000000ffff0c7224 */ /* 0x000fe200078e0a0c */
[----:B------:R-:W-:-:S03]  /*beb0*/  ISETP.GE.AND P4, PT, R8, RZ, PT ;  /* 0x000000ff0800720c */ /* 0x000fc60003f86270 */
[----:B------:R-:W-:Y:S01]  /*bec0*/  IMAD R8, R2, R12, R7 ;  /* 0x0000000c02087224 */ /* 0x000fe200078e0207 */
[----:B------:R-:W-:-:S03]  /*bed0*/  IABS R7, R11 ;  /* 0x0000000b00077213 */ /* 0x000fc60000000000 */
[--C-:B------:R-:W-:Y:S01]  /*bee0*/  @!P5 IMAD.IADD R9, R9, 0x1, -R2.reuse ;  /* 0x000000010909d824 */ /* 0x100fe200078e0a02 */
[----:B---3--:R-:W-:Y:S01]  /*bef0*/  STL [R1+0x12c], R16 ;  /* 0x00012c1001007387 */ /* 0x008fe20000100800 */
[----:B------:R-:W-:Y:S01]  /*bf00*/  @!P0 IMAD.IADD R10, R10, 0x1, -R2 ;  /* 0x000000010a0a8824 */ /* 0x000fe200078e0a02 */
[C---:B------:R-:W-:Y:S02]  /*bf10*/  ISETP.GT.U32.AND P0, PT, R2.reuse, R8, PT ;  /* 0x000000080200720c */ /* 0x040fe40003f04070 */
[----:B--2---:R0:W-:Y:S01]  /*bf20*/  STL [R1+0xec], R14 ;  /* 0x0000ec0e01007387 */ /* 0x0041e20000100800 */
[----:B------:R-:W-:Y:S01]  /*bf30*/  ISETP.GT.U32.AND P5, PT, R2, R9, PT ;  /* 0x000000090200720c */ /* 0x000fe20003fa4070 */
[----:B0-----:R-:W-:-:S04]  /*bf40*/  IMAD.HI.U32 R14, R3, R7, RZ ;  /* 0x00000007030e7227 */ /* 0x001fc800078e00ff */
[----:B------:R-:W-:-:S04]  /*bf50*/  IMAD.MOV R14, RZ, RZ, -R14 ;  /* 0x000000ffff0e7224 */ /* 0x000fc800078e0a0e */
[----:B------:R-:W-:-:S04]  /*bf60*/  IMAD R7, R2, R14, R7 ;  /* 0x0000000e02077224 */ /* 0x000fc800078e0207 */
[--C-:B------:R-:W-:Y:S02]  /*bf70*/  @!P5 IMAD.IADD R9, R9, 0x1, -R2.reuse ;  /* 0x000000010909d824 */ /* 0x100fe400078e0a02 */
[----:B------:R-:W-:Y:S01]  /*bf80*/  @!P0 IMAD.IADD R8, R8, 0x1, -R2 ;  /* 0x0000000108088824 */ /* 0x000fe200078e0a02 */
[----:B------:R-:W-:Y:S02]  /*bf90*/  ISETP.GT.U32.AND P5, PT, R2, R7, PT ;  /* 0x000000070200720c */ /* 0x000fe40003fa4070 */
[----:B------:R-:W-:Y:S02]  /*bfa0*/  LOP3.LUT R12, R0, 0x74, R55, 0xfe, !PT ;  /* 0x00000074000c7812 */ /* 0x000fe400078efe37 */
[----:B------:R-:W-:Y:S02]  /*bfb0*/  ISETP.GT.U32.AND P0, PT, R2, R8, PT ;  /* 0x000000080200720c */ /* 0x000fe40003f04070 */
[----:B------:R-:W-:Y:S01]  /*bfc0*/  IABS R6, R12 ;  /* 0x0000000c00067213 */ /* 0x000fe20000000000 */
[----:B------:R-:W-:Y:S01]  /*bfd0*/  IMAD.MOV.U32 R16, RZ, RZ, R9 ;  /* 0x000000ffff107224 */ /* 0x000fe200078e0009 */
[----:B------:R-:W-:-:S03]  /*bfe0*/  LOP3.LUT R9, R0, 0x75, R55, 0xfe, !PT ;  /* 0x0000007500097812 */ /* 0x000fc600078efe37 */
[----:B------:R-:W-:-:S04]  /*bff0*/  IMAD.HI.U32 R14, R3, R6, RZ ;  /* 0x00000006030e7227 */ /* 0x000fc800078e00ff */
[----:B------:R-:W-:Y:S02]  /*c000*/  @!P5 IMAD.IADD R7, R7, 0x1, -R2 ;  /* 0x000000010707d824 */ /* 0x000fe400078e0a02 */
[----:B------:R-:W-:Y:S02]  /*c010*/  IMAD.MOV R14, RZ, RZ, -R14 ;  /* 0x000000ffff0e7224 */ /* 0x000fe400078e0a0e */
[----:B------:R-:W-:Y:S01]  /*c020*/  IMAD.MOV.U32 R17, RZ, RZ, R10 ;  /* 0x000000ffff117224 */ /* 0x000fe200078e000a */
[----:B------:R-:W-:Y:S01]  /*c030*/  IABS R10, R9 ;  /* 0x00000009000a7213 */ /* 0x000fe20000000000 */
[----:B------:R-:W-:Y:S01]  /*c040*/  @!P0 IMAD.IADD R8, R8, 0x1, -R2 ;  /* 0x0000000108088824 */ /* 0x000fe200078e0a02 */
[C---:B------:R-:W-:Y:S01]  /*c050*/  ISETP.GT.U32.AND P5, PT, R2.reuse, R7, PT ;  /* 0x000000070200720c */ /* 0x040fe20003fa4070 */
[----:B------:R-:W-:Y:S02]  /*c060*/  IMAD R6, R2, R14, R6 ;  /* 0x0000000e02067224 */ /* 0x000fe400078e0206 */
[----:B------:R-:W-:-:S02]  /*c070*/  IMAD.MOV.U32 R15, RZ, RZ, R8 ;  /* 0x000000ffff0f7224 */ /* 0x000fc400078e0008 */
[----:B------:R-:W-:Y:S01]  /*c080*/  IMAD.MOV.U32 R8, RZ, RZ, R10 ;  /* 0x000000ffff087224 */ /* 0x000fe200078e000a */
[----:B------:R-:W-:Y:S01]  /*c090*/  ISETP.GT.U32.AND P0, PT, R2, R6, PT ;  /* 0x000000060200720c */ /* 0x000fe20003f04070 */
[----:B------:R-:W-:Y:S01]  /*c0a0*/  @!P4 IMAD.MOV R16, RZ, RZ, -R16 ;  /* 0x000000ffff10c224 */ /* 0x000fe200078e0a10 */
[----:B------:R-:W-:Y:S01]  /*c0b0*/  ISETP.GE.AND P4, PT, R11, RZ, PT ;  /* 0x000000ff0b00720c */ /* 0x000fe20003f86270 */
[----:B------:R-:W-:-:S04]  /*c0c0*/  IMAD.HI.U32 R10, R3, R8, RZ ;  /* 0x00000008030a7227 */ /* 0x000fc800078e00ff */
[----:B------:R-:W-:Y:S02]  /*c0d0*/  IMAD.MOV R10, RZ, RZ, -R10 ;  /* 0x000000ffff0a7224 */ /* 0x000fe400078e0a0a */
[----:B------:R-:W-:Y:S02]  /*c0e0*/  @!P5 IMAD.IADD R7, R7, 0x1, -R2 ;  /* 0x000000010707d824 */ /* 0x000fe400078e0a02 */
[----:B------:R-:W-:Y:S02]  /*c0f0*/  IMAD R8, R2, R10, R8 ;  /* 0x0000000a02087224 */ /* 0x000fe400078e0208 */
[----:B------:R-:W-:Y:S02]  /*c100*/  IMAD.MOV.U32 R14, RZ, RZ, R7 ;  /* 0x000000ffff0e7224 */ /* 0x000fe400078e0007 */
[----:B------:R-:W-:Y:S01]  /*c110*/  @!P6 IMAD.MOV R17, RZ, RZ, -R17 ;  /* 0x000000ffff11e224 */ /* 0x000fe200078e0a11 */
[----:B------:R-:W-:Y:S01]  /*c120*/  ISETP.GE.AND P6, PT, R13, RZ, PT ;  /* 0x000000ff0d00720c */ /* 0x000fe20003fc6270 */
[----:B------:R-:W-:-:S02]  /*c130*/  @!P0 IMAD.IADD R6, R6, 0x1, -R2 ;  /* 0x0000000106068824 */ /* 0x000fc400078e0a02 */
[----:B------:R-:W-:Y:S01]  /*c140*/  @!P4 IMAD.MOV R14, RZ, RZ, -R14 ;  /* 0x000000ffff0ec224 */ /* 0x000fe200078e0a0e */
[C---:B------:R-:W-:Y:S02]  /*c150*/  ISETP.GT.U32.AND P4, PT, R2.reuse, R8, PT ;  /* 0x000000080200720c */ /* 0x040fe40003f84070 */
[----:B------:R-:W-:Y:S02]  /*c160*/  ISETP.GT.U32.AND P0, PT, R2, R6, PT ;  /* 0x000000060200720c */ /* 0x000fe40003f04070 */
[----:B------:R-:W-:Y:S02]  /*c170*/  LOP3.LUT R7, R0, 0x76, R55, 0xfe, !PT ;  /* 0x0000007600077812 */ /* 0x000fe400078efe37 */
[----:B------:R-:W-:-:S03]  /*c180*/  ISETP.GE.AND P5, PT, R9, RZ, PT ;  /* 0x000000ff0900720c */ /* 0x000fc60003fa6270 */
[----:B------:R-:W-:Y:S01]  /*c190*/  @!P6 IMAD.MOV R15, RZ, RZ, -R15 ;  /* 0x000000ffff0fe224 */ /* 0x000fe200078e0a0f */
[----:B------:R-:W-:Y:S02]  /*c1a0*/  ISETP.GE.AND P6, PT, R12, RZ, PT ;  /* 0x000000ff0c00720c */ /* 0x000fe40003fc6270 */
[----:B------:R-:W-:Y:S01]  /*c1b0*/  IABS R9, R7 ;  /* 0x0000000700097213 */ /* 0x000fe20000000000 */
        /* <DEDUP_REMOVED lines=9> */
[----:B------:R-:W-:Y:S02]  /*c250*/  IABS R10, R7 ;  /* 0x00000007000a7213 */ /* 0x000fe40000000000 */
[----:B------:R-:W-:Y:S01]  /*c260*/  ISETP.GE.AND P6, PT, R7, RZ, PT ;  /* 0x000000ff0700720c */ /* 0x000fe20003fc6270 */
[----:B------:R-:W-:Y:S02]  /*c270*/  IMAD R7, R2, R6, R9 ;  /* 0x0000000602077224 */ /* 0x000fe400078e0209 */
[----:B------:R-:W-:-:S03]  /*c280*/  @!P4 IMAD.IADD R8, R8, 0x1, -R2 ;  /* 0x000000010808c824 */ /* 0x000fc600078e0a02 */
[----:B------:R-:W-:Y:S02]  /*c290*/  ISETP.GT.U32.AND P4, PT, R2, R7, PT ;  /* 0x000000070200720c */ /* 0x000fe40003f84070 */
[----:B------:R-:W-:-:S04]  /*c2a0*/  LOP3.LUT R33, R0, 0x7a, R55, 0xfe, !PT ;  /* 0x0000007a00217812 */ /* 0x000fc800078efe37 */
[----:B------:R-:W-:Y:S01]  /*c2b0*/  IABS R9, R33 ;  /* 0x0000002100097213 */ /* 0x000fe20000000000 */
[----:B------:R-:W-:-:S06]  /*c2c0*/  IMAD.MOV.U32 R12, RZ, RZ, R8 ;  /* 0x000000ffff0c7224 */ /* 0x000fcc00078e0008 */
[----:B------:R-:W-:Y:S02]  /*c2d0*/  @!P4 IMAD.IADD R7, R7, 0x1, -R2 ;  /* 0x000000010707c824 */ /* 0x000fe400078e0a02 */
[----:B------:R-:W-:-:S03]  /*c2e0*/  IMAD.HI.U32 R8, R3, R9, RZ ;  /* 0x0000000903087227 */ /* 0x000fc600078e00ff */
[----:B------:R-:W-:Y:S01]  /*c2f0*/  ISETP.GT.U32.AND P4, PT, R2, R7, PT ;  /* 0x000000070200720c */ /* 0x000fe20003f84070 */
[----:B------:R-:W-:Y:S02]  /*c300*/  IMAD.MOV R8, RZ, RZ, -R8 ;  /* 0x000000ffff087224 */ /* 0x000fe400078e0a08 */
[----:B------:R-:W-:-:S04]  /*c310*/  IMAD.HI.U32 R6, R3, R10, RZ ;  /* 0x0000000a03067227 */ /* 0x000fc800078e00ff */
[----:B------:R-:W-:Y:S02]  /*c320*/  IMAD R8, R2, R8, R9 ;  /* 0x0000000802087224 */ /* 0x000fe400078e0209 */
[----:B------:R-:W-:-:S04]  /*c330*/  IMAD.MOV R6, RZ, RZ, -R6 ;  /* 0x000000ffff067224 */ /* 0x000fc800078e0a06 */
[----:B------:R-:W-:Y:S01]  /*c340*/  @!P4 IMAD.IADD R7, R7, 0x1, -R2 ;  /* 0x000000010707c824 */ /* 0x000fe200078e0a02 */
[C---:B------:R-:W-:Y:S01]  /*c350*/  ISETP.GT.U32.AND P4, PT, R2.reuse, R8, PT ;  /* 0x000000080200720c */ /* 0x040fe20003f84070 */
[----:B------:R-:W-:Y:S02]  /*c360*/  IMAD R6, R2, R6, R10 ;  /* 0x0000000602067224 */ /* 0x000fe400078e020a */
[----:B------:R-:W-:-:S03]  /*c370*/  @!P5 IMAD.MOV R12, RZ, RZ, -R12 ;  /* 0x000000ffff0cd224 */ /* 0x000fc600078e0a0c */
[----:B------:R-:W-:Y:S02]  /*c380*/  ISETP.GT.U32.AND P5, PT, R2, R6, PT ;  /* 0x000000060200720c */ /* 0x000fe40003fa4070 */
[----:B------:R-:W-:-:S04]  /*c390*/  LOP3.LUT R40, R0, 0x7b, R55, 0xfe, !PT ;  /* 0x0000007b00287812 */ /* 0x000fc800078efe37 */
[----:B------:R-:W-:Y:S01]  /*c3a0*/  IABS R11, R40 ;  /* 0x00000028000b7213 */ /* 0x000fe20000000000 */
[----:B------:R-:W-:Y:S01]  /*c3b0*/  @!P4 IMAD.IADD R8, R8, 0x1, -R2 ;  /* 0x000000010808c824 */ /* 0x000fe200078e0a02 */
[----:B------:R-:W-:-:S03]  /*c3c0*/  LOP3.LUT R39, R0, 0x7c, R55, 0xfe, !PT ;  /* 0x0000007c00277812 */ /* 0x000fc600078efe37 */
[----:B------:R-:W-:Y:S01]  /*c3d0*/  IMAD.HI.U32 R9, R3, R11, RZ ;  /* 0x0000000b03097227 */ /* 0x000fe200078e00ff */
[----:B------:R-:W-:-:S03]  /*c3e0*/  ISETP.GT.U32.AND P4, PT, R2, R8, PT ;  /* 0x000000080200720c */ /* 0x000fc60003f84070 */
[----:B------:R-:W-:Y:S01]  /*c3f0*/  @!P5 IMAD.IADD R6, R6, 0x1, -R2 ;  /* 0x000000010606d824 */ /* 0x000fe200078e0a02 */
[----:B------:R-:W-:Y:S01]  /*c400*/  IABS R10, R39 ;  /* 0x00000027000a7213 */ /* 0x000fe20000000000 */
[----:B------:R-:W-:-:S03]  /*c410*/  IMAD.MOV R9, RZ, RZ, -R9 ;  /* 0x000000ffff097224 */ /* 0x000fc600078e0a09 */
[C---:B------:R-:W-:Y:S01]  /*c420*/  ISETP.GT.U32.AND P5, PT, R2.reuse, R6, PT ;  /* 0x000000060200720c */ /* 0x040fe20003fa4070 */
[----:B------:R-:W-:Y:S02]  /*c430*/  IMAD R11, R2, R9, R11 ;  /* 0x00000009020b7224 */ /* 0x000fe400078e020b */
[----:B------:R-:W-:-:S04]  /*c440*/  IMAD.HI.U32 R9, R3, R10, RZ ;  /* 0x0000000a03097227 */ /* 0x000fc800078e00ff */
[----:B------:R-:W-:Y:S01]  /*c450*/  @!P4 IMAD.IADD R8, R8, 0x1, -R2 ;  /* 0x000000010808c824 */ /* 0x000fe200078e0a02 */
[----:B------:R-:W-:Y:S01]  /*c460*/  ISETP.GT.U32.AND P4, PT, R2, R11, PT ;  /* 0x0000000b0200720c */ /* 0x000fe20003f84070 */
[----:B------:R-:W-:Y:S01]  /*c470*/  IMAD.MOV.U32 R43, RZ, RZ, R38 ;  /* 0x000000ffff2b7224 */ /* 0x000fe200078e0026 */
[C---:B------:R-:W-:Y:S01]  /*c480*/  LOP3.LUT R38, R0.reuse, 0x7d, R55, 0xfe, !PT ;  /* 0x0000007d00267812 */ /* 0x040fe200078efe37 */
[----:B------:R-:W-:Y:S02]  /*c490*/  IMAD.MOV R9, RZ, RZ, -R9 ;  /* 0x000000ffff097224 */ /* 0x000fe400078e0a09 */
[----:B------:R-:W-:Y:S01]  /*c4a0*/  IMAD.MOV.U32 R44, RZ, RZ, R41 ;  /* 0x000000ffff2c7224 */ /* 0x000fe200078e0029 */
[----:B------:R-:W-:Y:S01]  /*c4b0*/  LOP3.LUT R41, R0, 0x7e, R55, 0xfe, !PT ;  /* 0x0000007e00297812 */ /* 0x000fe200078efe37 */
[----:B------:R-:W-:Y:S01]  /*c4c0*/  @!P5 IMAD.IADD R6, R6, 0x1, -R2 ;  /* 0x000000010606d824 */ /* 0x000fe200078e0a02 */
[----:B------:R-:W-:Y:S01]  /*c4d0*/  ISETP.GE.AND P5, PT, R33, RZ, PT ;  /* 0x000000ff2100720c */ /* 0x000fe20003fa6270 */
[----:B------:R-:W-:Y:S01]  /*c4e0*/  IMAD R10, R2, R9, R10 ;  /* 0x00000009020a7224 */ /* 0x000fe200078e020a */
[----:B------:R-:W-:-:S02]  /*c4f0*/  IABS R9, R38 ;  /* 0x0000002600097213 */ /* 0x000fc40000000000 */
[----:B------:R-:W-:Y:S01]  /*c500*/  IABS R33, R41 ;  /* 0x0000002900217213 */ /* 0x000fe20000000000 */
[----:B------:R-:W-:Y:S02]  /*c510*/  @!P4 IMAD.IADD R11, R11, 0x1, -R2 ;  /* 0x000000010b0bc824 */ /* 0x000fe400078e0a02 */
[----:B------:R-:W-:-:S04]  /*c520*/  IMAD.HI.U32 R42, R3, R9, RZ ;  /* 0x00000009032a7227 */ /* 0x000fc800078e00ff */
[----:B------:R-:W-:Y:S01]  /*c530*/  IMAD.HI.U32 R3, R3, R33, RZ ;  /* 0x0000002103037227 */ /* 0x000fe200078e00ff */
[----:B------:R-:W-:-:S03]  /*c540*/  ISETP.GT.U32.AND P4, PT, R2, R10, PT ;  /* 0x0000000a0200720c */ /* 0x000fc60003f84070 */
[----:B------:R-:W-:Y:S02]  /*c550*/  IMAD.MOV R3, RZ, RZ, -R3 ;  /* 0x000000ffff037224 */ /* 0x000fe400078e0a03 */
[----:B------:R-:W-:Y:S01]  /*c560*/  @!P0 IMAD.MOV R7, RZ, RZ, -R7 ;  /* 0x000000ffff078224 */ /* 0x000fe200078e0a07 */
[C---:B------:R-:W-:Y:S01]  /*c570*/  ISETP.GT.U32.AND P0, PT, R2.reuse, R11, PT ;  /* 0x0000000b0200720c */ /* 0x040fe20003f04070 */
[----:B------:R-:W-:Y:S01]  /*c580*/  IMAD R3, R2, R3, R33 ;  /* 0x0000000302037224 */ /* 0x000fe200078e0221 */
[----:B------:R-:W-:Y:S01]  /*c590*/  SEL R33, R20, R43, !P3 ;  /* 0x0000002b14217207 */ /* 0x000fe20005800000 */
[----:B------:R0:W-:Y:S04]  /*c5a0*/  STL [R1+0x720], R0 ;  /* 0x0007200001007387 */ /* 0x0001e80000100800 */
[----:B------:R-:W-:-:S02]  /*c5b0*/  IMAD R33, R33, UR6, RZ ;  /* 0x0000000621217c24 */ /* 0x000fc4000f8e02ff */
[----:B------:R-:W-:Y:S02]  /*c5c0*/  IMAD.MOV R42, RZ, RZ, -R42 ;  /* 0x000000ffff2a7224 */ /* 0x000fe400078e0a2a */
[--C-:B------:R-:W-:Y:S01]  /*c5d0*/  @!P4 IMAD.IADD R10, R10, 0x1, -R2.reuse ;  /* 0x000000010a0ac824 */ /* 0x100fe200078e0a02 */
[----:B0-----:R-:W-:Y:S01]  /*c5e0*/  LEA R0, P4, R33, R5, 0x1 ;  /* 0x0000000521007211 */ /* 0x001fe200078808ff */
[----:B------:R-:W-:Y:S01]  /*c5f0*/  @!P0 IMAD.IADD R11, R11, 0x1, -R2 ;  /* 0x000000010b0b8824 */ /* 0x000fe200078e0a02 */
[C---:B------:R-:W-:Y:S01]  /*c600*/  ISETP.GT.U32.AND P0, PT, R2.reuse, R3, PT ;  /* 0x000000030200720c */ /* 0x040fe20003f04070 */
[C---:B------:R-:W-:Y:S01]  /*c610*/  IMAD R9, R2.reuse, R42, R9 ;  /* 0x0000002a02097224 */ /* 0x040fe200078e0209 */
[----:B------:R-:W-:Y:S01]  /*c620*/  LEA.HI.X.SX32 R42, R33, R4, 0x1, P4 ;  /* 0x00000004212a7211 */ /* 0x000fe200020f0eff */
[----:B------:R-:W-:Y:S01]  /*c630*/  @!P6 IMAD.MOV R6, RZ, RZ, -R6 ;  /* 0x000000ffff06e224 */ /* 0x000fe200078e0a06 */
[----:B------:R-:W-:Y:S02]  /*c640*/  ISETP.GT.U32.AND P6, PT, R2, R10, PT ;  /* 0x0000000a0200720c */ /* 0x000fe40003fc4070 */
[----:B------:R-:W-:Y:S01]  /*c650*/  SEL R33, R20, R44, !P3 ;  /* 0x0000002c14217207 */ /* 0x000fe20005800000 */
[----:B------:R-:W-:Y:S01]  /*c660*/  STL [R1+0x108], R0 ;  /* 0x0001080001007387 */ /* 0x000fe20000100800 */
[----:B------:R-:W-:-:S03]  /*c670*/  @P1 IMAD.MOV.U32 R43, RZ, RZ, R42 ;  /* 0x000000ffff2b1224 */ /* 0x000fc600078e002a */
[----:B------:R-:W-:Y:S01]  /*c680*/  IMAD R33, R33, UR6, RZ ;  /* 0x0000000621217c24 */ /* 0x000fe2000f8e02ff */
[----:B------:R0:W-:Y:S01]  /*c690*/  STL [R1+0x104], R42 ;  /* 0x0001042a01007387 */ /* 0x0001e20000100800 */
[----:B------:R-:W-:Y:S01]  /*c6a0*/  @!P0 IMAD.IADD R3, R3, 0x1, -R2 ;  /* 0x0000000103038824 */ /* 0x000fe200078e0a02 */
[----:B------:R-:W-:-:S03]  /*c6b0*/  PRMT R62, RZ, 0x7610, R62 ;  /* 0x00007610ff3e7816 */ /* 0x000fc6000000003e */
[----:B------:R-:W-:Y:S01]  /*c6c0*/  @!P6 IMAD.IADD R10, R10, 0x1, -R2 ;  /* 0x000000010a0ae824 */ /* 0x000fe200078e0a02 */
[----:B------:R-:W-:Y:S01]  /*c6d0*/  ISETP.GE.AND P6, PT, R40, RZ, PT ;  /* 0x000000ff2800720c */ /* 0x000fe20003fc6270 */
[----:B0-----:R-:W-:Y:S01]  /*c6e0*/  @P1 IMAD.MOV.U32 R42, RZ, RZ, R0 ;  /* 0x000000ffff2a1224 */ /* 0x001fe200078e0000 */
[----:B------:R-:W-:-:S04]  /*c6f0*/  LEA R0, P0, R33, R5, 0x1 ;  /* 0x0000000521007211 */ /* 0x000fc800078008ff */
[----:B------:R-:W-:Y:S01]  /*c700*/  LEA.HI.X.SX32 R40, R33, R4, 0x1, P0 ;  /* 0x0000000421287211 */ /* 0x000fe200000f0eff */
[----:B------:R0:W2:Y:S01]  /*c710*/  @P1 LDG.E.U16 R62, desc[UR24][R42.64] ;  /* 0x000000182a3e1981 */ /* 0x0000a2000c1e1500 */
[----:B------:R-:W-:Y:S01]  /*c720*/  PRMT R60, RZ, 0x7610, R60 ;  /* 0x00007610ff3c7816 */ /* 0x000fe2000000003c */
[----:B0-----:R-:W-:Y:S02]  /*c730*/  @P1 IMAD.MOV.U32 R42, RZ, RZ, R0 ;  /* 0x000000ffff2a1224 */ /* 0x001fe400078e0000 */
[----:B------:R-:W-:-:S05]  /*c740*/  @P1 IMAD.MOV.U32 R43, RZ, RZ, R40 ;  /* 0x000000ffff2b1224 */ /* 0x000fca00078e0028 */
[----:B------:R-:W3:Y:S01]  /*c750*/  @P1 LDG.E.U16 R60, desc[UR24][R42.64] ;  /* 0x000000182a3c1981 */ /* 0x000ee2000c1e1500 */
[C---:B------:R-:W-:Y:S02]  /*c760*/  ISETP.GT.U32.AND P4, PT, R2.reuse, R9, PT ;  /* 0x000000090200720c */ /* 0x040fe40003f84070 */
[----:B------:R-:W-:Y:S01]  /*c770*/  ISETP.GT.U32.AND P0, PT, R2, R3, PT ;  /* 0x000000030200720c */ /* 0x000fe20003f04070 */
[----:B------:R-:W-:Y:S01]  /*c780*/  @!P5 IMAD.MOV R8, RZ, RZ, -R8 ;  /* 0x000000ffff08d224 */ /* 0x000fe200078e0a08 */
[----:B------:R-:W-:-:S09]  /*c790*/  SEL R33, R20, R63, !P3 ;  /* 0x0000003f14217207 */ /* 0x000fd20005800000 */
[----:B------:R-:W-:-:S05]  /*c7a0*/  @!P4 IMAD.IADD R9, R9, 0x1, -R2 ;  /* 0x000000010909c824 */ /* 0x000fca00078e0a02 */
[----:B------:R-:W-:Y:S01]  /*c7b0*/  ISETP.GT.U32.AND P5, PT, R2, R9, PT ;  /* 0x000000090200720c */ /* 0x000fe20003fa4070 */
[----:B------:R-:W-:Y:S02]  /*c7c0*/  IMAD R33, R33, UR6, RZ ;  /* 0x0000000621217c24 */ /* 0x000fe4000f8e02ff */
[----:B------:R-:W-:Y:S01]  /*c7d0*/  @!P0 IMAD.IADD R3, R3, 0x1, -R2 ;  /* 0x0000000103038824 */ /* 0x000fe200078e0a02 */
[----:B------:R-:W-:Y:S02]  /*c7e0*/  ISETP.GE.AND P4, PT, R39, RZ, PT ;  /* 0x000000ff2700720c */ /* 0x000fe40003f86270 */
[----:B------:R-:W-:-:S07]  /*c7f0*/  PRMT R55, RZ, 0x7610, R55 ;  /* 0x00007610ff377816 */ /* 0x000fce0000000037 */
[----:B------:R-:W-:Y:S01]  /*c800*/  @!P5 IMAD.IADD R9, R9, 0x1, -R2 ;  /* 0x000000010909d824 */ /* 0x000fe200078e0a02 */
[----:B------:R-:W-:Y:S01]  /*c810*/  ISETP.GE.AND P5, PT, R38, RZ, PT ;  /* 0x000000ff2600720c */ /* 0x000fe20003fa6270 */
[----:B--2---:R-:W-:Y:S04]  /*c820*/  STL [R1+0x728], R62 ;  /* 0x0007283e01007387 */ /* 0x004fe80000100800 */
[----:B------:R0:W-:Y:S04]  /*c830*/  STL [R1+0x148], R0 ;  /* 0x0001480001007387 */ /* 0x0001e80000100800 */
[----:B------:R-:W-:Y:S04]  /*c840*/  STL [R1+0x144], R40 ;  /* 0x0001442801007387 */ /* 0x000fe80000100800 */
[----:B------:R-:W2:Y:S01]  /*c850*/  LDL.LU R44, [R1+0x1a0] ;  /* 0x0001a000012c7983 */ /* 0x000ea20000300800 */
[----:B0-----:R-:W-:-:S03]  /*c860*/  LEA R0, P0, R33, R5, 0x1 ;  /* 0x0000000521007211 */ /* 0x001fc600078008ff */
[----:B------:R-:W2:Y:S01]  /*c870*/  LDL.LU R87, [R1+0x19c] ;  /* 0x00019c0001577983 */ /* 0x000ea20000300800 */
[----:B------:R-:W-:Y:S01]  /*c880*/  LEA.HI.X.SX32 R39, R33, R4, 0x1, P0 ;  /* 0x0000000421277211 */ /* 0x000fe200000f0eff */
[----:B------:R-:W-:Y:S02]  /*c890*/  @P1 IMAD.MOV.U32 R38, RZ, RZ, R0 ;  /* 0x000000ffff261224 */ /* 0x000fe400078e0000 */
[----:B---3--:R0:W-:Y:S04]  /*c8a0*/  STL [R1+0x72c], R60 ;  /* 0x00072c3c01007387 */ /* 0x0081e80000100800 */
[----:B------:R-:W3:Y:S04]  /*c8b0*/  @P1 LDG.E.U16 R55, desc[UR24][R38.64] ;  /* 0x0000001826371981 */ /* 0x000ee8000c1e1500 */
[----:B0-----:R-:W2:Y:S01]  /*c8c0*/  LDL.LU R60, [R1+0x198] ;  /* 0x00019800013c7983 */ /* 0x001ea20000300800 */
[----:B------:R-:W-:-:S03]  /*c8d0*/  ISETP.GE.AND P0, PT, R41, RZ, PT ;  /* 0x000000ff2900720c */ /* 0x000fc60003f06270 */
[----:B------:R0:W-:Y:S04]  /*c8e0*/  STL [R1+0x190], R0 ;  /* 0x0001900001007387 */ /* 0x0001e80000100800 */
[----:B------:R1:W-:Y:S04]  /*c8f0*/  STL [R1+0x18c], R39 ;  /* 0x00018c2701007387 */ /* 0x0003e80000100800 */
[----:B------:R-:W4:Y:S04]  /*c900*/  LDL.LU R45, [R1+0x154] ;  /* 0x00015400012d7983 */ /* 0x000f280000300800 */
        /* <DEDUP_REMOVED lines=9> */
[----:B0-----:R-:W4:Y:S04]  /*c9a0*/  LDL.LU R0, [R1+0xc] ;  /* 0x00000c0001007983 */ /* 0x001f280000300800 */
[----:B------:R-:W4:Y:S04]  /*c9b0*/  LDL.LU R48, [R1+0x8] ;  /* 0x0000080001307983 */ /* 0x000f280000300800 */
[----:B------:R-:W4:Y:S04]  /*c9c0*/  LDL.LU R63, [R1] ;  /* 0x00000000013f7983 */ /* 0x000f280000300800 */
[----:B------:R-:W4:Y:S04]  /*c9d0*/  LDL.LU R38, [R1+0x150] ;  /* 0x0001500001267983 */ /* 0x000f280000300800 */
[----:B-1----:R-:W4:Y:S04]  /*c9e0*/  LDL.LU R39, [R1+0x118] ;  /* 0x0001180001277983 */ /* 0x002f280000300800 */
[----:B---3--:R0:W-:Y:S01]  /*c9f0*/  STL [R1+0x724], R55 ;  /* 0x0007243701007387 */ /* 0x0081e20000100800 */
[----:B--2---:R-:W-:-:S03]  /*ca00*/  SEL R60, R20, R60, !P3 ;  /* 0x0000003c143c7207 */ /* 0x004fc60005800000 */
[----:B0-----:R-:W2:Y:S04]  /*ca10*/  LDL.LU R55, [R1+0x158] ;  /* 0x0001580001377983 */ /* 0x001ea80000300800 */
[----:B------:R0:W-:Y:S04]  /*ca20*/  STL [R1+0x730], R60 ;  /* 0x0007303c01007387 */ /* 0x0001e80000100800 */
[----:B0-----:R-:W3:Y:S01]  /*ca30*/  LDL.LU R60, [R1+0x194] ;  /* 0x00019400013c7983 */ /* 0x001ee20000300800 */
[C---:B----4-:R-:W-:Y:S02]  /*ca40*/  SEL R62, R20.reuse, R62, !P3 ;  /* 0x0000003e143e7207 */ /* 0x050fe40005800000 */
[----:B------:R-:W-:-:S02]  /*ca50*/  SEL R38, R20, R38, !P3 ;  /* 0x0000002614267207 */ /* 0x000fc40005800000 */
[C---:B------:R-:W-:Y:S01]  /*ca60*/  SEL R39, R20.reuse, R39, !P3 ;  /* 0x0000002714277207 */ /* 0x040fe20005800000 */
[----:B------:R-:W-:Y:S01]  /*ca70*/  @!P0 IMAD.MOV R3, RZ, RZ, -R3 ;  /* 0x000000ffff038224 */ /* 0x000fe200078e0a03 */
[C---:B--2---:R-:W-:Y:S02]  /*ca80*/  SEL R55, R20.reuse, R55, !P3 ;  /* 0x0000003714377207 */ /* 0x044fe40005800000 */
[----:B---3--:R-:W-:-:S05]  /*ca90*/  SEL R60, R20, R60, !P3 ;  /* 0x0000003c143c7207 */ /* 0x008fca0005800000 */
[----:B------:R-:W-:Y:S04]  /*caa0*/  STL [R1+0x238], R60 ;  /* 0x0002383c01007387 */ /* 0x000fe80000100800 */
[----:B------:R0:W-:Y:S04]  /*cab0*/  STL [R1+0x278], R55 ;  /* 0x0002783701007387 */ /* 0x0001e80000100800 */
[----:B------:R1:W-:Y:S04]  /*cac0*/  STL [R1+0x734], R62 ;  /* 0x0007343e01007387 */ /* 0x0003e80000100800 */
[----:B------:R2:W-:Y:S01]  /*cad0*/  STL [R1+0x4], R38 ;  /* 0x0000042601007387 */ /* 0x0005e20000100800 */
[----:B0-----:R-:W-:-:S02]  /*cae0*/  SEL R55, R20, R2, !P3 ;  /* 0x0000000214377207 */ /* 0x001fc40005800000 */
[C---:B------:R-:W-:Y:S02]  /*caf0*/  SEL R2, R20.reuse, R43, !P3 ;  /* 0x0000002b14027207 */ /* 0x040fe40005800000 */
[C---:B-1----:R-:W-:Y:S02]  /*cb00*/  SEL R62, R20.reuse, R33, !P3 ;  /* 0x00000021143e7207 */ /* 0x042fe40005800000 */
[C---:B------:R-:W-:Y:S02]  /*cb10*/  SEL R33, R20.reuse, R42, !P3 ;  /* 0x0000002a14217207 */ /* 0x040fe40005800000 */
[C---:B--2---:R-:W-:Y:S01]  /*cb20*/  SEL R38, R20.reuse, R41, !P3 ;  /* 0x0000002914267207 */ /* 0x044fe20005800000 */
[----:B------:R-:W-:Y:S04]  /*cb30*/  STL [R1+0x26c], R39 ;  /* 0x00026c2701007387 */ /* 0x000fe80000100800 */
[----:B------:R-:W-:Y:S04]  /*cb40*/  STL [R1+0x2b8], R38 ;  /* 0x0002b82601007387 */ /* 0x000fe80000100800 */
[----:B------:R0:W-:Y:S04]  /*cb50*/  STL [R1+0x270], R33 ;  /* 0x0002702101007387 */ /* 0x0001e80000100800 */
[----:B------:R1:W-:Y:S01]  /*cb60*/  STL [R1+0x2f4], R2 ;  /* 0x0002f40201007387 */ /* 0x0003e20000100800 */
[----:B0-----:R-:W-:-:S02]  /*cb70*/  SEL R33, R20, R0, !P3 ;  /* 0x0000000014217207 */ /* 0x001fc40005800000 */
[C---:B------:R-:W-:Y:S02]  /*cb80*/  SEL R0, R20.reuse, R63, !P3 ;  /* 0x0000003f14007207 */ /* 0x040fe40005800000 */
[C---:B-1----:R-:W-:Y:S01]  /*cb90*/  SEL R2, R20.reuse, R48, !P3 ;  /* 0x0000003014027207 */ /* 0x042fe20005800000 */
[----:B------:R-:W-:Y:S04]  /*cba0*/  STL [R1+0xc], R33 ;  /* 0x00000c2101007387 */ /* 0x000fe80000100800 */
[----:B------:R-:W-:Y:S04]  /*cbb0*/  STL [R1+0x8], R2 ;  /* 0x0000080201007387 */ /* 0x000fe80000100800 */
[----:B------:R0:W-:Y:S02]  /*cbc0*/  STL [R1+0x370], R0 ;  /* 0x0003700001007387 */ /* 0x0001e40000100800 */
[----:B0-----:R-:W-:-:S05]  /*cbd0*/  SEL R0, R20, R88, !P3 ;  /* 0x0000005814007207 */ /* 0x001fca0005800000 */
[----:B------:R0:W-:Y:S02]  /*cbe0*/  STL [R1+0x338], R0 ;  /* 0x0003380001007387 */ /* 0x0001e40000100800 */
[----:B0-----:R-:W-:-:S05]  /*cbf0*/  SEL R0, R20, R81, !P3 ;  /* 0x0000005114007207 */ /* 0x001fca0005800000 */
[----:B------:R0:W-:Y:S02]  /*cc00*/  STL [R1+0x334], R0 ;  /* 0x0003340001007387 */ /* 0x0001e40000100800 */
[----:B0-----:R-:W-:-:S05]  /*cc10*/  SEL R0, R20, R76, !P3 ;  /* 0x0000004c14007207 */ /* 0x001fca0005800000 */
[----:B------:R0:W-:Y:S01]  /*cc20*/  STL [R1+0x2f8], R0 ;  /* 0x0002f80001007387 */ /* 0x0001e20000100800 */
[C---:B------:R-:W-:Y:S02]  /*cc30*/  SEL R2, R20.reuse, R64, !P3 ;  /* 0x0000004014027207 */ /* 0x040fe40005800000 */
[----:B0-----:R-:W-:-:S05]  /*cc40*/  SEL R0, R20, R69, !P3 ;  /* 0x0000004514007207 */ /* 0x001fca0005800000 */
[----:B------:R0:W-:Y:S04]  /*cc50*/  STL [R1+0x718], R0 ;  /* 0x0007180001007387 */ /* 0x0001e80000100800 */
[----:B------:R1:W-:Y:S01]  /*cc60*/  STL [R1+0x274], R2 ;  /* 0x0002740201007387 */ /* 0x0003e20000100800 */
[C---:B0-----:R-:W-:Y:S02]  /*cc70*/  SEL R0, R20.reuse, R61, !P3 ;  /* 0x0000003d14007207 */ /* 0x041fe40005800000 */
[----:B-1----:R-:W-:-:S03]  /*cc80*/  SEL R2, R20, R54, !P3 ;  /* 0x0000003614027207 */ /* 0x002fc60005800000 */
[----:B------:R0:W-:Y:S04]  /*cc90*/  STL [R1+0x3d4], R0 ;  /* 0x0003d40001007387 */ /* 0x0001e80000100800 */
[----:B------:R-:W-:Y:S01]  /*cca0*/  STL [R1], R2 ;  /* 0x0000000201007387 */ /* 0x000fe20000100800 */
[----:B0-----:R-:W-:-:S05]  /*ccb0*/  SEL R0, R20, R53, !P3 ;  /* 0x0000003514007207 */ /* 0x001fca0005800000 */
[----:B------:R0:W-:Y:S01]  /*ccc0*/  STL [R1+0x3a4], R0 ;  /* 0x0003a40001007387 */ /* 0x0001e20000100800 */
[C---:B------:R-:W-:Y:S02]  /*ccd0*/  SEL R39, R20.reuse, R80, !P3 ;  /* 0x0000005014277207 */ /* 0x040fe40005800000 */
[C---:B------:R-:W-:Y:S02]  /*cce0*/  SEL R80, R20.reuse, R70, !P3 ;  /* 0x0000004614507207 */ /* 0x040fe40005800000 */
[C---:B0-----:R-:W-:Y:S02]  /*ccf0*/  SEL R0, R20.reuse, R36, !P3 ;  /* 0x0000002414007207 */ /* 0x041fe40005800000 */
[----:B------:R-:W-:-:S03]  /*cd00*/  SEL R70, R20, R31, !P3 ;  /* 0x0000001f14467207 */ /* 0x000fc60005800000 */
[----:B------:R0:W-:Y:S01]  /*cd10*/  STL [R1+0x374], R0 ;  /* 0x0003740001007387 */ /* 0x0001e20000100800 */
[----:B------:R-:W1:Y:S01]  /*cd20*/  S2R R31, SR_TID.X ;  /* 0x00000000001f7919 */ /* 0x000e620000002100 */
[----:B0-----:R-:W-:-:S05]  /*cd30*/  SEL R0, R20, R29, !P3 ;  /* 0x0000001d14007207 */ /* 0x001fca0005800000 */
[----:B------:R0:W-:Y:S01]  /*cd40*/  STL [R1+0x3a0], R0 ;  /* 0x0003a00001007387 */ /* 0x0001e20000100800 */
[C---:B------:R-:W-:Y:S02]  /*cd50*/  SEL R42, R20.reuse, R59, !P3 ;  /* 0x0000003b142a7207 */ /* 0x040fe40005800000 */
[C---:B------:R-:W-:Y:S02]  /*cd60*/  SEL R69, R20.reuse, R25, !P3 ;  /* 0x0000001914457207 */ /* 0x040fe40005800000 */
[C---:B------:R-:W-:Y:S01]  /*cd70*/  SEL R59, R20.reuse, R50, !P3 ;  /* 0x00000032143b7207 */ /* 0x040fe20005800000 */
[----:B------:R-:W2:Y:S01]  /*cd80*/  LDL.LU R25, [R1+0x1cc] ;  /* 0x0001cc0001197983 */ /* 0x000ea20000300800 */
[C---:B0-----:R-:W-:Y:S02]  /*cd90*/  SEL R0, R20.reuse, R23, !P3 ;  /* 0x0000001714007207 */ /* 0x041fe40005800000 */
[C---:B------:R-:W-:Y:S02]  /*cda0*/  SEL R50, R20.reuse, R19, !P3 ;  /* 0x0000001314327207 */ /* 0x040fe40005800000 */
[C---:B------:R-:W-:Y:S01]  /*cdb0*/  SEL R54, R20.reuse, R26, !P3 ;  /* 0x0000001a14367207 */ /* 0x040fe20005800000 */
[----:B------:R0:W-:Y:S04]  /*cdc0*/  STL [R1+0x3d0], R0 ;  /* 0x0003d00001007387 */ /* 0x0001e80000100800 */
[----:B------:R-:W3:Y:S04]  /*cdd0*/  LDL.LU R19, [R1+0x1d0] ;  /* 0x0001d00001137983 */ /* 0x000ee80000300800 */
[----:B------:R-:W4:Y:S01]  /*cde0*/  LDL.LU R26, [R1+0x20c] ;  /* 0x00020c00011a7983 */ /* 0x000f220000300800 */
[----:B------:R-:W-:-:S02]  /*cdf0*/  SEL R76, R20, R56, !P3 ;  /* 0x00000038144c7207 */ /* 0x000fc40005800000 */
[C---:B0-----:R-:W-:Y:S02]  /*ce00*/  SEL R0, R20.reuse, R16, !P3 ;  /* 0x0000001014007207 */ /* 0x041fe40005800000 */
[C---:B------:R-:W-:Y:S02]  /*ce10*/  SEL R56, R20.reuse, R32, !P3 ;  /* 0x0000002014387207 */ /* 0x040fe40005800000 */
[C---:B------:R-:W-:Y:S02]  /*ce20*/  SEL R32, R20.reuse, R27, !P3 ;  /* 0x0000001b14207207 */ /* 0x040fe40005800000 */
[----:B------:R-:W3:Y:S04]  /*ce30*/  LDL.LU R27, [R1+0x1d4] ;  /* 0x0001d400011b7983 */ /* 0x000ee80000300800 */
[----:B------:R0:W-:Y:S04]  /*ce40*/  STL [R1+0x404], R0 ;  /* 0x0004040001007387 */ /* 0x0001e80000100800 */
[----:B------:R-:W3:Y:S01]  /*ce50*/  LDL.LU R29, [R1+0x250] ;  /* 0x00025000011d7983 */ /* 0x000ee20000300800 */
[----:B------:R-:W-:-:S02]  /*ce60*/  SEL R48, R20, R92, !P3 ;  /* 0x0000005c14307207 */ /* 0x000fc40005800000 */
[C---:B------:R-:W-:Y:S02]  /*ce70*/  SEL R92, R20.reuse, R30, !P3 ;  /* 0x0000001e145c7207 */ /* 0x040fe40005800000 */
[----:B------:R-:W3:Y:S01]  /*ce80*/  LDL.LU R30, [R1+0x24c] ;  /* 0x00024c00011e7983 */ /* 0x000ee20000300800 */
[C---:B------:R-:W-:Y:S01]  /*ce90*/  SEL R81, R20.reuse, R77, !P3 ;  /* 0x0000004d14517207 */ /* 0x040fe20005800000 */
[----:B-1----:R-:W-:Y:S01]  /*cea0*/  IMAD.SHL.U32 R2, R31, 0x2, RZ ;  /* 0x000000021f027824 */ /* 0x002fe200078e00ff */
[C---:B------:R-:W-:Y:S02]  /*ceb0*/  SEL R88, R20.reuse, R24, !P3 ;  /* 0x0000001814587207 */ /* 0x040fe40005800000 */
[----:B------:R-:W-:Y:S01]  /*cec0*/  SEL R77, R20, R3, !P3 ;  /* 0x00000003144d7207 */ /* 0x000fe20005800000 */
[----:B------:R-:W3:Y:S01]  /*ced0*/  LDL.LU R24, [R1+0x290] ;  /* 0x0002900001187983 */ /* 0x000ee20000300800 */
[----:B------:R-:W-:-:S03]  /*cee0*/  SHF.R.S32.HI R3, RZ, 0x6, R31 ;  /* 0x00000006ff037819 */ /* 0x000fc6000001141f */
[----:B------:R-:W3:Y:S01]  /*cef0*/  LDL.LU R31, [R1+0x28c] ;  /* 0x00028c00011f7983 */ /* 0x000ee20000300800 */
[C---:B------:R-:W-:Y:S02]  /*cf00*/  SEL R33, R20.reuse, R93, !P3 ;  /* 0x0000005d14217207 */ /* 0x040fe40005800000 */
[C---:B------:R-:W-:Y:S02]  /*cf10*/  SEL R93, R20.reuse, R37, !P3 ;  /* 0x00000025145d7207 */ /* 0x040fe40005800000 */
[C---:B------:R-:W-:Y:S02]  /*cf20*/  SEL R37, R20.reuse, R21, !P3 ;  /* 0x0000001514257207 */ /* 0x040fe40005800000 */
[----:B------:R-:W-:Y:S02]  /*cf30*/  SEL R21, R20, R8, !P3 ;  /* 0x0000000814157207 */ /* 0x000fe40005800000 */
[----:B------:R-:W-:Y:S02]  /*cf40*/  LOP3.LUT R8, R2, 0x7e, RZ, 0xc0, !PT ;  /* 0x0000007e02087812 */ /* 0x000fe400078ec0ff */
[----:B------:R-:W-:Y:S01]  /*cf50*/  SGXT R2, R3, 0x1 ;  /* 0x000000010302781a */ /* 0x000fe20000000200 */
[----:B------:R-:W-:Y:S01]  /*cf60*/  IMAD R3, R33, UR6, RZ ;  /* 0x0000000621037c24 */ /* 0x000fe2000f8e02ff */
[----:B------:R-:W-:-:S04]  /*cf70*/  @!UP2 UIADD3 UR4, UPT, UPT, -UR5, 0x100000, URZ ;  /* 0x001000000504a890 */ /* 0x000fc8000fffe1ff */
[----:B------:R-:W-:Y:S02]  /*cf80*/  @!UP2 USHF.L.U32 UR5, UR4, 0xb, URZ ;  /* 0x0000000b0405a899 */ /* 0x000fe400080006ff */
[----:B------:R-:W-:Y:S01]  /*cf90*/  @!UP2 USHF.L.U32 UR4, UR4, 0x1, URZ ;  /* 0x000000010404a899 */ /* 0x000fe200080006ff */
[----:B------:R-:W-:Y:S01]  /*cfa0*/  @!P5 IMAD.MOV R9, RZ, RZ, -R9 ;  /* 0x000000ffff09d224 */ /* 0x000fe200078e0a09 */
[----:B------:R-:W-:Y:S02]  /*cfb0*/  LOP3.LUT R2, R8, 0x90, R2, 0x78, !PT ;  /* 0x0000009008027812 */ /* 0x000fe400078e7802 */
[C---:B------:R-:W-:Y:S02]  /*cfc0*/  SEL R38, R20.reuse, R86, !P3 ;  /* 0x0000005614267207 */ /* 0x040fe40005800000 */
[C---:B------:R-:W-:Y:S01]  /*cfd0*/  LEA R8, P0, R3.reuse, R5, 0x1 ;  /* 0x0000000503087211 */ /* 0x040fe200078008ff */
[----:B------:R-:W-:Y:S01]  /*cfe0*/  VOTEU.ALL UP1, P2 ;  /* 0x0000000000ff7886 */ /* 0x000fe20001020000 */
[----:B------:R-:W-:Y:S01]  /*cff0*/  SEL R61, R20, R9, !P3 ;  /* 0x00000009143d7207 */ /* 0x000fe20005800000 */
[----:B------:R-:W-:Y:S01]  /*d000*/  @!P4 IMAD.MOV R10, RZ, RZ, -R10 ;  /* 0x000000ffff0ac224 */ /* 0x000fe200078e0a0a */
[----:B------:R-:W-:Y:S01]  /*d010*/  LEA.HI.X.SX32 R9, R3, R4, 0x1, P0 ;  /* 0x0000000403097211 */ /* 0x000fe200000f0eff */
[----:B------:R-:W-:Y:S01]  /*d020*/  IMAD R3, R38, UR6, RZ ;  /* 0x0000000626037c24 */ /* 0x000fe2000f8e02ff */
[C---:B0-----:R-:W-:Y:S01]  /*d030*/  SEL R0, R20.reuse, R6, !P3 ;  /* 0x0000000614007207 */ /* 0x041fe20005800000 */
[----:B------:R-:W-:Y:S01]  /*d040*/  @!P6 IMAD.MOV R11, RZ, RZ, -R11 ;  /* 0x000000ffff0be224 */ /* 0x000fe200078e0a0b */
[----:B------:R-:W-:Y:S01]  /*d050*/  PRMT R6, RZ, 0x7610, R6 ;  /* 0x00007610ff067816 */ /* 0x000fe20000000006 */
[----:B------:R0:W1:Y:S01]  /*d060*/  @!UP1 SYNCS.EXCH.64 URZ, [UR8+0x18008], UR4 ;  /* 0x0180080408ff95b2 */ /* 0x0000620008000100 */
[C---:B------:R-:W-:Y:S01]  /*d070*/  SEL R43, R20.reuse, R52, !P3 ;  /* 0x00000034142b7207 */ /* 0x040fe20005800000 */
[----:B------:R0:W-:Y:S01]  /*d080*/  STL [R1+0x1d0], R8 ;  /* 0x0001d00801007387 */ /* 0x0001e20000100800 */
[----:B------:R-:W-:-:S02]  /*d090*/  SEL R52, R20, R10, !P3 ;  /* 0x0000000a14347207 */ /* 0x000fc40005800000 */
[----:B------:R-:W-:Y:S01]  /*d0a0*/  LEA R10, P0, R3, R5, 0x1 ;  /* 0x00000005030a7211 */ /* 0x000fe200078008ff */
[----:B------:R-:W-:Y:S01]  /*d0b0*/  STL [R1+0x1cc], R9 ;  /* 0x0001cc0901007387 */ /* 0x000fe20000100800 */
[----:B------:R-:W-:-:S03]  /*d0c0*/  SEL R36, R20, R11, !P3 ;  /* 0x0000000b14247207 */ /* 0x000fc60005800000 */
[----:B------:R1:W3:Y:S01]  /*d0d0*/  @P1 LDG.E.U16 R6, desc[UR24][R8.64] ;  /* 0x0000001808061981 */ /* 0x0002e2000c1e1500 */
[----:B------:R-:W-:Y:S01]  /*d0e0*/  LEA.HI.X.SX32 R11, R3, R4, 0x1, P0 ;  /* 0x00000004030b7211 */ /* 0x000fe200000f0eff */
[----:B------:R-:W-:Y:S01]  /*d0f0*/  IMAD R3, R39, UR6, RZ ;  /* 0x0000000627037c24 */ /* 0x000fe2000f8e02ff */
[C---:B------:R-:W-:Y:S01]  /*d100*/  SEL R60, R20.reuse, R40, !P3 ;  /* 0x00000028143c7207 */ /* 0x040fe20005800000 */
[----:B0-----:R-:W0:Y:S01]  /*d110*/  LDCU UR4, c[0x0][0x3b0] ;  /* 0x00007600ff0477ac */ /* 0x001e220008000800 */
[C---:B------:R-:W-:Y:S02]  /*d120*/  SEL R63, R20.reuse, R85, !P3 ;  /* 0x00000055143f7207 */ /* 0x040fe40005800000 */
[----:B------:R-:W-:Y:S01]  /*d130*/  SEL R64, R20, R12, !P3 ;  /* 0x0000000c14407207 */ /* 0x000fe20005800000 */
[----:B------:R-:W0:Y:S01]  /*d140*/  LDCU UR5, c[0x0][0x3b0] ;  /* 0x00007600ff0577ac */ /* 0x000e220008000800 */
[----:B-1----:R-:W-:-:S06]  /*d150*/  PRMT R8, RZ, 0x7610, R8 ;  /* 0x00007610ff087816 */ /* 0x002fcc0000000008 */
[----:B------:R1:W3:Y:S04]  /*d160*/  @P1 LDG.E.U16 R8, desc[UR24][R10.64] ;  /* 0x000000180a081981 */ /* 0x0002e8000c1e1500 */
[----:B--2---:R2:W-:Y:S04]  /*d170*/  STS.U16 [R2+UR8+0x10400], R25 ;  /* 0x0104001902007988 */ /* 0x0045e80008000408 */
[----:B--2---:R-:W2:Y:S04]  /*d180*/  LDL.LU R25, [R1+0x2d0] ;  /* 0x0002d00001197983 */ /* 0x004ea80000300800 */
[----:B----4-:R4:W-:Y:S04]  /*d190*/  STS.U16 [R2+UR8+0x10800], R26 ;  /* 0x0108001a02007988 */ /* 0x0109e80008000408 */
[----:B----4-:R-:W4:Y:S04]  /*d1a0*/  LDL.LU R26, [R1+0x2cc] ;  /* 0x0002cc00011a7983 */ /* 0x010f280000300800 */
[----:B------:R1:W-:Y:S04]  /*d1b0*/  STL [R1+0x210], R10 ;  /* 0x0002100a01007387 */ /* 0x0003e80000100800 */
[----:B---3--:R3:W-:Y:S04]  /*d1c0*/  STS.U16 [R2+UR8+0x10c00], R27 ;  /* 0x010c001b02007988 */ /* 0x0087e80008000408 */
[----:B------:R0:W-:Y:S01]  /*d1d0*/  STL [R1+0x20c], R11 ;  /* 0x00020c0b01007387 */ /* 0x0001e20000100800 */
[----:B-1----:R-:W-:-:S03]  /*d1e0*/  LEA R10, P0, R3, R5, 0x1 ;  /* 0x00000005030a7211 */ /* 0x002fc600078008ff */
[----:B------:R1:W-:Y:S04]  /*d1f0*/  STS.U16 [R2+UR8+0x11000], R29 ;  /* 0x0110001d02007988 */ /* 0x0003e80008000408 */
[----:B---3--:R-:W3:Y:S01]  /*d200*/  LDL.LU R27, [R1+0x310] ;  /* 0x00031000011b7983 */ /* 0x008ee20000300800 */
[----:B0-----:R-:W-:-:S03]  /*d210*/  LEA.HI.X.SX32 R11, R3, R4, 0x1, P0 ;  /* 0x00000004030b7211 */ /* 0x001fc600000f0eff */
[----:B-1----:R-:W3:Y:S04]  /*d220*/  LDL.LU R29, [R1+0x30c] ;  /* 0x00030c00011d7983 */ /* 0x002ee80000300800 */
[----:B------:R-:W-:Y:S04]  /*d230*/  STL [R1+0x250], R10 ;  /* 0x0002500a01007387 */ /* 0x000fe80000100800 */
[----:B------:R0:W-:Y:S04]  /*d240*/  STS.U16 [R2+UR8+0x11400], R30 ;  /* 0x0114001e02007988 */ /* 0x0001e80008000408 */
[----:B------:R-:W-:Y:S04]  /*d250*/  STL [R1+0x24c], R11 ;  /* 0x00024c0b01007387 */ /* 0x000fe80000100800 */
[----:B0-----:R-:W3:Y:S04]  /*d260*/  LDL.LU R30, [R1+0x34c] ;  /* 0x00034c00011e7983 */ /* 0x001ee80000300800 */
[----:B------:R0:W-:Y:S04]  /*d270*/  STS.U16 [R2+UR8+0x11c00], R31 ;  /* 0x011c001f02007988 */ /* 0x0001e80008000408 */
[----:B0-----:R-:W3:Y:S01]  /*d280*/  LDL.LU R31, [R1+0x348] ;  /* 0x00034800011f7983 */ /* 0x001ee20000300800 */
[----:B------:R-:W-:-:S02]  /*d290*/  SEL R40, R20, R75, !P3 ;  /* 0x0000004b14287207 */ /* 0x000fc40005800000 */
[----:B------:R-:W-:Y:S02]  /*d2a0*/  SEL R85, R20, R7, !P3 ;  /* 0x0000000714557207 */ /* 0x000fe40005800000 */
[----:B------:R-:W-:Y:S01]  /*d2b0*/  PRMT R7, RZ, 0x7610, R7 ;  /* 0x00007610ff077816 */ /* 0x000fe20000000007 */
[----:B------:R-:W-:Y:S01]  /*d2c0*/  IMAD R3, R40, UR6, RZ ;  /* 0x0000000628037c24 */ /* 0x000fe2000f8e02ff */
[----:B------:R-:W-:-:S04]  /*d2d0*/  SEL R41, R20, R68, !P3 ;  /* 0x0000004414297207 */ /* 0x000fc80005800000 */
[C---:B------:R-:W-:Y:S01]  /*d2e0*/  LEA R12, P0, R3.reuse, R5, 0x1 ;  /* 0x00000005030c7211 */ /* 0x040fe200078008ff */
[----:B------:R0:W3:Y:S01]  /*d2f0*/  @P1 LDG.E.U16 R7, desc[UR24][R10.64] ;  /* 0x000000180a071981 */ /* 0x0000e2000c1e1500 */
[----:B------:R-:W-:Y:S02]  /*d300*/  SEL R53, R20, R13, !P3 ;  /* 0x0000000d14357207 */ /* 0x000fe40005800000 */
[----:B------:R-:W-:Y:S01]  /*d310*/  LEA.HI.X.SX32 R13, R3, R4, 0x1, P0 ;  /* 0x00000004030d7211 */ /* 0x000fe200000f0eff */
[----:B------:R-:W-:Y:S01]  /*d320*/  IMAD R3, R41, UR6, RZ ;  /* 0x0000000629037c24 */ /* 0x000fe2000f8e02ff */
[----:B0-----:R-:W-:Y:S01]  /*d330*/  PRMT R10, RZ, 0x7610, R10 ;  /* 0x00007610ff0a7816 */ /* 0x001fe2000000000a */
[----:B------:R-:W-:Y:S04]  /*d340*/  STL [R1+0x290], R12 ;  /* 0x0002900c01007387 */ /* 0x000fe80000100800 */
[----:B------:R0:W-:Y:S04]  /*d350*/  STS.U16 [R2+UR8+0x11800], R24 ;  /* 0x0118001802007988 */ /* 0x0001e80008000408 */
[----:B------:R1:W3:Y:S04]  /*d360*/  @P1 LDG.E.U16 R10, desc[UR24][R12.64] ;  /* 0x000000180c0a1981 */ /* 0x0002e8000c1e1500 */
[----:B------:R1:W-:Y:S04]  /*d370*/  STL [R1+0x28c], R13 ;  /* 0x00028c0d01007387 */ /* 0x0003e80000100800 */
[----:B0-----:R-:W3:Y:S01]  /*d380*/  LDL.LU R24, [R1+0x36c] ;  /* 0x00036c0001187983 */ /* 0x001ee20000300800 */
[----:B-1----:R-:W-:-:S02]  /*d390*/  LEA R12, P0, R3, R5, 0x1 ;  /* 0x00000005030c7211 */ /* 0x002fc400078008ff */
[----:B------:R-:W-:Y:S02]  /*d3a0*/  PRMT R9, RZ, 0x7610, R9 ;  /* 0x00007610ff097816 */ /* 0x000fe40000000009 */
[----:B------:R-:W-:Y:S01]  /*d3b0*/  LEA.HI.X.SX32 R13, R3, R4, 0x1, P0 ;  /* 0x00000004030d7211 */ /* 0x000fe200000f0eff */
[----:B------:R-:W-:Y:S01]  /*d3c0*/  IMAD R3, R42, UR6, RZ ;  /* 0x000000062a037c24 */ /* 0x000fe2000f8e02ff */
[C---:B------:R-:W-:Y:S02]  /*d3d0*/  SEL R75, R20.reuse, R49, !P3 ;  /* 0x00000031144b7207 */ /* 0x040fe40005800000 */
[C---:B------:R-:W-:Y:S01]  /*d3e0*/  SEL R49, R20.reuse, R34, !P3 ;  /* 0x0000002214317207 */ /* 0x040fe20005800000 */
[----:B------:R0:W3:Y:S01]  /*d3f0*/  @P1 LDG.E.U16 R9, desc[UR24][R12.64] ;  /* 0x000000180c091981 */ /* 0x0000e2000c1e1500 */
[----:B------:R-:W-:Y:S02]  /*d400*/  SEL R34, R20, R14, !P3 ;  /* 0x0000000e14227207 */ /* 0x000fe40005800000 */
[----:B------:R-:W-:-:S02]  /*d410*/  LEA R14, P0, R3, R5, 0x1 ;  /* 0x00000005030e7211 */ /* 0x000fc400078008ff */
[C---:B------:R-:W-:Y:S02]  /*d420*/  SEL R23, R20.reuse, R22, !P3 ;  /* 0x0000001614177207 */ /* 0x040fe40005800000 */
[----:B------:R-:W-:Y:S02]  /*d430*/  SEL R22, R20, R15, !P3 ;  /* 0x0000000f14167207 */ /* 0x000fe40005800000 */
[----:B------:R-:W-:Y:S01]  /*d440*/  LEA.HI.X.SX32 R15, R3, R4, 0x1, P0 ;  /* 0x00000004030f7211 */ /* 0x000fe200000f0eff */
[----:B------:R-:W-:Y:S01]  /*d450*/  IMAD R3, R43, UR4, RZ ;  /* 0x000000042b037c24 */ /* 0x000fe2000f8e02ff */
[----:B------:R-:W1:Y:S01]  /*d460*/  LDCU UR4, c[0x0][0x3b0] ;  /* 0x00007600ff0477ac */ /* 0x000e620008000800 */
[----:B--2---:R2:W-:Y:S04]  /*d470*/  STS.U16 [R2+UR8+0x12000], R25 ;  /* 0x0120001902007988 */ /* 0x0045e80008000408 */
[----:B--2---:R-:W2:Y:S04]  /*d480*/  LDL.LU R25, [R1+0x368] ;  /* 0x0003680001197983 */ /* 0x004ea80000300800 */
[----:B----4-:R4:W-:Y:S04]  /*d490*/  STS.U16 [R2+UR8+0x12400], R26 ;  /* 0x0124001a02007988 */ /* 0x0109e80008000408 */
[----:B----4-:R-:W4:Y:S04]  /*d4a0*/  LDL.LU R26, [R1+0x328] ;  /* 0x00032800011a7983 */ /* 0x010f280000300800 */
[----:B------:R0:W-:Y:S04]  /*d4b0*/  STL [R1+0x2d0], R12 ;  /* 0x0002d00c01007387 */ /* 0x0001e80000100800 */
[----:B------:R-:W-:Y:S01]  /*d4c0*/  STL [R1+0x2cc], R13 ;  /* 0x0002cc0d01007387 */ /* 0x000fe20000100800 */
[----:B0-----:R-:W-:-:S03]  /*d4d0*/  PRMT R12, RZ, 0x7610, R12 ;  /* 0x00007610ff0c7816 */ /* 0x001fc6000000000c */
[----:B---3--:R0:W-:Y:S04]  /*d4e0*/  STS.U16 [R2+UR8+0x12800], R27 ;  /* 0x0128001b02007988 */ /* 0x0081e80008000408 */
[----:B------:R3:W-:Y:S04]  /*d4f0*/  STS.U16 [R2+UR8+0x12c00], R29 ;  /* 0x012c001d02007988 */ /* 0x0007e80008000408 */
[----:B------:R1:W4:Y:S04]  /*d500*/  @P1 LDG.E.U16 R12, desc[UR24][R14.64] ;  /* 0x000000180e0c1981 */ /* 0x000328000c1e1500 */
[----:B0-----:R-:W4:Y:S04]  /*d510*/  LDL.LU R27, [R1+0x360] ;  /* 0x00036000011b7983 */ /* 0x001f280000300800 */
[----:B---3--:R-:W3:Y:S04]  /*d520*/  LDL.LU R29, [R1+0x35c] ;  /* 0x00035c00011d7983 */ /* 0x008ee80000300800 */
[----:B------:R1:W-:Y:S04]  /*d530*/  STL [R1+0x310], R14 ;  /* 0x0003100e01007387 */ /* 0x0003e80000100800 */
[----:B------:R0:W-:Y:S01]  /*d540*/  STL [R1+0x30c], R15 ;  /* 0x00030c0f01007387 */ /* 0x0001e20000100800 */
[----:B-1----:R-:W-:-:S03]  /*d550*/  LEA R14, P0, R3, R5, 0x1 ;  /* 0x00000005030e7211 */ /* 0x002fc600078008ff */
[----:B------:R1:W-:Y:S01]  /*d560*/  STS.U16 [R2+UR8+0x13000], R30 ;  /* 0x0130001e02007988 */ /* 0x0003e20008000408 */
[----:B0-----:R-:W-:-:S03]  /*d570*/  LEA.HI.X.SX32 R15, R3, R4, 0x1, P0 ;  /* 0x00000004030f7211 */ /* 0x001fc600000f0eff */
[----:B------:R0:W-:Y:S04]  /*d580*/  STS.U16 [R2+UR8+0x13400], R31 ;  /* 0x0134001f02007988 */ /* 0x0001e80008000408 */
[----:B-1----:R-:W3:Y:S04]  /*d590*/  LDL.LU R30, [R1+0x388] ;  /* 0x00038800011e7983 */ /* 0x002ee80000300800 */
[----:B------:R1:W-:Y:S04]  /*d5a0*/  STL [R1+0x34c], R14 ;  /* 0x00034c0e01007387 */ /* 0x0003e80000100800 */
[----:B------:R-:W-:Y:S04]  /*d5b0*/  STL [R1+0x348], R15 ;  /* 0x0003480f01007387 */ /* 0x000fe80000100800 */
[----:B0-----:R-:W3:Y:S01]  /*d5c0*/  LDL.LU R31, [R1+0x318] ;  /* 0x00031800011f7983 */ /* 0x001ee20000300800 */
[----:B------:R-:W-:-:S03]  /*d5d0*/  SEL R35, R20, R35, !P3 ;  /* 0x0000002314237207 */ /* 0x000fc60005800000 */
[----:B------:R-:W3:Y:S01]  /*d5e0*/  LDL.LU R33, [R1+0x390] ;  /* 0x0003900001217983 */ /* 0x000ee20000300800 */
[----:B------:R-:W-:Y:S01]  /*d5f0*/  PRMT R11, RZ, 0x7610, R11 ;  /* 0x00007610ff0b7816 */ /* 0x000fe2000000000b */
[----:B------:R-:W-:Y:S01]  /*d600*/  IMAD R3, R35, UR4, RZ ;  /* 0x0000000423037c24 */ /* 0x000fe2000f8e02ff */
[----:B------:R-:W0:Y:S01]  /*d610*/  LDCU UR4, c[0x0][0x3b0] ;  /* 0x00007600ff0477ac */ /* 0x000e220008000800 */
[----:B------:R-:W-:-:S03]  /*d620*/  SEL R28, R20, R28, !P3 ;  /* 0x0000001c141c7207 */ /* 0x000fc60005800000 */
[C---:B------:R-:W-:Y:S01]  /*d630*/  LEA R16, P0, R3.reuse, R5, 0x1 ;  /* 0x0000000503107211 */ /* 0x040fe200078008ff */
[----:B------:R1:W3:Y:S01]  /*d640*/  @P1 LDG.E.U16 R11, desc[UR24][R14.64] ;  /* 0x000000180e0b1981 */ /* 0x0002e2000c1e1500 */
[----:B------:R-:W-:Y:S02]  /*d650*/  SEL R86, R20, R17, !P3 ;  /* 0x0000001114567207 */ /* 0x000fe40005800000 */
[----:B------:R-:W-:Y:S01]  /*d660*/  LEA.HI.X.SX32 R17, R3, R4, 0x1, P0 ;  /* 0x0000000403117211 */ /* 0x000fe200000f0eff */
[----:B------:R0:W-:Y:S01]  /*d670*/  STS.U16 [R2+UR8+0x13800], R24 ;  /* 0x0138001802007988 */ /* 0x0001e20008000408 */
[----:B------:R-:W-:-:S03]  /*d680*/  IMAD R3, R28, UR5, RZ ;  /* 0x000000051c037c24 */ /* 0x000fc6000f8e02ff */
[----:B------:R-:W-:Y:S01]  /*d690*/  STS.U16 [R2+UR8+0x10000], R19 ;  /* 0x0100001302007988 */ /* 0x000fe20008000408 */
[----:B-1----:R-:W-:Y:S01]  /*d6a0*/  PRMT R14, RZ, 0x7610, R14 ;  /* 0x00007610ff0e7816 */ /* 0x002fe2000000000e */
[----:B------:R-:W1:Y:S01]  /*d6b0*/  LDCU UR5, c[0x0][0x3b0] ;  /* 0x00007600ff0577ac */ /* 0x000e620008000800 */
[----:B0-----:R-:W-:-:S04]  /*d6c0*/  LOP3.LUT R24, R2, 0x20, RZ, 0x3c, !PT ;  /* 0x0000002002187812 */ /* 0x001fc800078e3cff */
[----:B------:R0:W3:Y:S01]  /*d6d0*/  @P1 LDG.E.U16 R14, desc[UR24][R16.64] ;  /* 0x00000018100e1981 */ /* 0x0000e2000c1e1500 */
[C---:B------:R-:W-:Y:S02]  /*d6e0*/  SEL R44, R20.reuse, R44, !P3 ;  /* 0x0000002c142c7207 */ /* 0x040fe40005800000 */
[C---:B------:R-:W-:Y:S02]  /*d6f0*/  SEL R87, R20.reuse, R87, !P3 ;  /* 0x0000005714577207 */ /* 0x040fe40005800000 */
[C---:B------:R-:W-:Y:S02]  /*d700*/  SEL R45, R20.reuse, R45, !P3 ;  /* 0x0000002d142d7207 */ /* 0x040fe40005800000 */
[C---:B------:R-:W-:Y:S02]  /*d710*/  SEL R46, R20.reuse, R46, !P3 ;  /* 0x0000002e142e7207 */ /* 0x040fe40005800000 */
[C---:B------:R-:W-:Y:S02]  /*d720*/  SEL R47, R20.reuse, R47, !P3 ;  /* 0x0000002f142f7207 */ /* 0x040fe40005800000 */
[----:B------:R-:W-:-:S02]  /*d730*/  SEL R91, R20, R91, !P3 ;  /* 0x0000005b145b7207 */ /* 0x000fc40005800000 */
        /* <DEDUP_REMOVED lines=17> */
[----:B------:R-:W-:Y:S01]  /*d850*/  SEL R68, R20, R18, !P3 ;  /* 0x0000001214447207 */ /* 0x000fe20005800000 */
[----:B--2---:R-:W-:Y:S04]  /*d860*/  STS.U16 [R2+UR8+0x13c00], R25 ;  /* 0x013c001902007988 */ /* 0x004fe80008000408 */
[----:B----4-:R2:W-:Y:S04]  /*d870*/  STS.U16 [R24+UR8+0x10100], R26 ;  /* 0x0101001a18007988 */ /* 0x0105e80008000408 */
[----:B--2---:R-:W2:Y:S04]  /*d880*/  LDL.LU R26, [R1+0x2f0] ;  /* 0x0002f000011a7983 */ /* 0x004ea80000300800 */
[----:B------:R0:W-:Y:S04]  /*d890*/  STL [R1+0x37c], R16 ;  /* 0x00037c1001007387 */ /* 0x0001e80000100800 */
[----:B------:R4:W-:Y:S04]  /*d8a0*/  STL [R1+0x378], R17 ;  /* 0x0003781101007387 */ /* 0x0009e80000100800 */
[----:B------:R-:W2:Y:S01]  /*d8b0*/  LDL.LU R20, [R1+0x384] ;  /* 0x0003840001147983 */ /* 0x000ea20000300800 */
[----:B0-----:R-:W-:-:S04]  /*d8c0*/  LEA R16, P0, R3, R5, 0x1 ;  /* 0x0000000503107211 */ /* 0x001fc800078008ff */
[-C--:B----4-:R-:W-:Y:S01]  /*d8d0*/  LEA.HI.X.SX32 R17, R3, R4.reuse, 0x1, P0 ;  /* 0x0000000403117211 */ /* 0x090fe200000f0eff */
[----:B------:R-:W-:Y:S01]  /*d8e0*/  IMAD R3, R23, UR4, RZ ;  /* 0x0000000417037c24 */ /* 0x000fe2000f8e02ff */
[----:B------:R0:W-:Y:S01]  /*d8f0*/  STS.U16 [R24+UR8+0x10500], R27 ;  /* 0x0105001b18007988 */ /* 0x0001e20008000408 */
[----:B------:R-:W-:Y:S01]  /*d900*/  PRMT R13, RZ, 0x7610, R13 ;  /* 0x00007610ff0d7816 */ /* 0x000fe2000000000d */
[----:B------:R-:W4:Y:S02]  /*d910*/  LDCU UR4, c[0x0][0x3b0] ;  /* 0x00007600ff0477ac */ /* 0x000f240008000800 */
[C---:B------:R-:W-:Y:S01]  /*d920*/  LEA R18, P0, R3.reuse, R5, 0x1 ;  /* 0x0000000503127211 */ /* 0x040fe200078008ff */
[----:B---3--:R-:W-:Y:S04]  /*d930*/  STS.U16 [R24+UR8+0x10900], R29 ;  /* 0x0109001d18007988 */ /* 0x008fe80008000408 */
[----:B0-----:R-:W3:Y:S01]  /*d940*/  LDL.LU R27, [R1+0x2e8] ;  /* 0x0002e800011b7983 */ /* 0x001ee20000300800 */
[----:B------:R-:W-:-:S03]  /*d950*/  LEA.HI.X.SX32 R19, R3, R4, 0x1, P0 ;  /* 0x0000000403137211 */ /* 0x000fc600000f0eff */
[----:B------:R-:W-:Y:S04]  /*d960*/  STL [R1+0x3ac], R16 ;  /* 0x0003ac1001007387 */ /* 0x000fe80000100800 */
[----:B------:R-:W-:Y:S04]  /*d970*/  STL [R1+0x3a8], R17 ;  /* 0x0003a81101007387 */ /* 0x000fe80000100800 */
[----:B------:R-:W3:Y:S04]  /*d980*/  LDL.LU R25, [R1+0x354] ;  /* 0x0003540001197983 */ /* 0x000ee80000300800 */
[----:B------:R0:W-:Y:S04]  /*d990*/  STS.U16 [R24+UR8+0x10d00], R30 ;  /* 0x010d001e18007988 */ /* 0x0001e80008000408 */
[----:B------:R1:W3:Y:S04]  /*d9a0*/  @P1 LDG.E.U16 R13, desc[UR24][R16.64] ;  /* 0x00000018100d1981 */ /* 0x0002e8000c1e1500 */
[----:B0-----:R-:W3:Y:S04]  /*d9b0*/  LDL.LU R30, [R1+0x350] ;  /* 0x00035000011e7983 */ /* 0x001ee80000300800 */
[----:B------:R-:W-:Y:S04]  /*d9c0*/  STL [R1+0x3dc], R18 ;  /* 0x0003dc1201007387 */ /* 0x000fe80000100800 */
[----:B------:R-:W-:Y:S04]  /*d9d0*/  STL [R1+0x3d8], R19 ;  /* 0x0003d81301007387 */ /* 0x000fe80000100800 */
[----:B------:R0:W-:Y:S04]  /*d9e0*/  STS.U16 [R24+UR8+0x11100], R31 ;  /* 0x0111001f18007988 */ /* 0x0001e80008000408 */
[----:B------:R-:W3:Y:S04]  /*d9f0*/  LDL.LU R29, [R1+0x380] ;  /* 0x00038000011d7983 */ /* 0x000ee80000300800 */
[----:B0-----:R-:W3:Y:S01]  /*da00*/  LDL.LU R31, [R1+0x258] ;  /* 0x00025800011f7983 */ /* 0x001ee20000300800 */
[----:B-1----:R-:W-:Y:S01]  /*da10*/  PRMT R16, RZ, 0x7610, R16 ;  /* 0x00007610ff107816 */ /* 0x002fe20000000010 */
[----:B------:R-:W-:Y:S01]  /*da20*/  IMAD R3, R22, UR5, RZ ;  /* 0x0000000516037c24 */ /* 0x000fe2000f8e02ff */
[----:B------:R-:W-:Y:S01]  /*da30*/  PRMT R15, RZ, 0x7610, R15 ;  /* 0x00007610ff0f7816 */ /* 0x000fe2000000000f */
[----:B------:R0:W-:Y:S01]  /*da40*/  STS.U16 [R24+UR8+0x11500], R33 ;  /* 0x0115002118007988 */ /* 0x0001e20008000408 */
[----:B------:R-:W-:Y:S01]  /*da50*/  PRMT R17, RZ, 0x7610, R17 ;  /* 0x00007610ff117816 */ /* 0x000fe20000000011 */
[----:B------:R-:W1:Y:S02]  /*da60*/  LDCU UR5, c[0x0][0x3b0] ;  /* 0x00007600ff0577ac */ /* 0x000e640008000800 */
[----:B------:R0:W3:Y:S02]  /*da70*/  @P1 LDG.E.U16 R16, desc[UR24][R18.64] ;  /* 0x0000001812101981 */ /* 0x0000e4000c1e1500 */
[----:B0-----:R-:W-:-:S04]  /*da80*/  LEA R18, P0, R3, R5, 0x1 ;  /* 0x0000000503127211 */ /* 0x001fc800078008ff */
[----:B------:R-:W-:Y:S01]  /*da90*/  LEA.HI.X.SX32 R19, R3, R4, 0x1, P0 ;  /* 0x0000000403137211 */ /* 0x000fe200000f0eff */
[----:B------:R0:W-:Y:S04]  /*daa0*/  STL [R1+0x40c], R18 ;  /* 0x00040c1201007387 */ /* 0x0001e80000100800 */
[----:B------:R0:W-:Y:S04]  /*dab0*/  STL [R1+0x408], R19 ;  /* 0x0004081301007387 */ /* 0x0001e80000100800 */
[----:B------:R-:W3:Y:S01]  /*dac0*/  LDL.LU R33, [R1+0x38c] ;  /* 0x00038c0001217983 */ /* 0x000ee20000300800 */
[----:B----4-:R-:W-:Y:S01]  /*dad0*/  IMAD R3, R21, UR4, RZ ;  /* 0x0000000415037c24 */ /* 0x010fe2000f8e02ff */
[----:B------:R-:W-:Y:S01]  /*dae0*/  LOP3.LUT R35, R2, 0x40, RZ, 0x3c, !PT ;  /* 0x0000004002237812 */ /* 0x000fe200078e3cff */
[----:B------:R-:W4:Y:S01]  /*daf0*/  LDCU UR4, c[0x0][0x3b0] ;  /* 0x00007600ff0477ac */ /* 0x000f220008000800 */
[----:B------:R0:W4:Y:S02]  /*db00*/  @P1 LDG.E.U16 R15, desc[UR24][R18.64] ;  /* 0x00000018120f1981 */ /* 0x000124000c1e1500 */
[----:B0-----:R-:W-:-:S04]  /*db10*/  LEA R18, P0, R3, R5, 0x1 ;  /* 0x0000000503127211 */ /* 0x001fc800078008ff */
[----:B------:R-:W-:Y:S01]  /*db20*/  LEA.HI.X.SX32 R19, R3, R4, 0x1, P0 ;  /* 0x0000000403137211 */ /* 0x000fe200000f0eff */
[----:B------:R-:W-:-:S04]  /*db30*/  IMAD R3, R44, UR6, RZ ;  /* 0x000000062c037c24 */ /* 0x000fc8000f8e02ff */
[----:B------:R0:W4:Y:S04]  /*db40*/  @P1 LDG.E.U16 R17, desc[UR24][R18.64] ;  /* 0x0000001812111981 */ /* 0x000128000c1e1500 */
[----:B--2---:R2:W-:Y:S04]  /*db50*/  STS.U16 [R24+UR8+0x11900], R26 ;  /* 0x0119001a18007988 */ /* 0x0045e80008000408 */
[----:B--2---:R-:W2:Y:S04]  /*db60*/  LDL.LU R26, [R1+0x1d8] ;  /* 0x0001d800011a7983 */ /* 0x004ea80000300800 */
[----:B------:R0:W-:Y:S04]  /*db70*/  STS.U16 [R24+UR8+0x11d00], R20 ;  /* 0x011d001418007988 */ /* 0x0001e80008000408 */
[----:B------:R-:W-:Y:S04]  /*db80*/  STL [R1+0x434], R18 ;  /* 0x0004341201007387 */ /* 0x000fe80000100800 */
[----:B------:R-:W-:Y:S01]  /*db90*/  STL [R1+0x430], R19 ;  /* 0x0004301301007387 */ /* 0x000fe20000100800 */
[----:B0-----:R-:W-:-:S03]  /*dba0*/  LEA R20, P0, R3, R5, 0x1 ;  /* 0x0000000503147211 */ /* 0x001fc600078008ff */
[----:B---3--:R0:W-:Y:S01]  /*dbb0*/  STS.U16 [R24+UR8+0x12100], R27 ;  /* 0x0121001b18007988 */ /* 0x0081e20008000408 */
[----:B------:R-:W-:-:S03]  /*dbc0*/  LEA.HI.X.SX32 R21, R3, R4, 0x1, P0 ;  /* 0x0000000403157211 */ /* 0x000fc600000f0eff */
[----:B0-----:R-:W3:Y:S04]  /*dbd0*/  LDL.LU R27, [R1+0x364] ;  /* 0x00036400011b7983 */ /* 0x001ee80000300800 */
[----:B------:R-:W-:Y:S04]  /*dbe0*/  STS.U16 [R24+UR8+0x12500], R25 ;  /* 0x0125001918007988 */ /* 0x000fe80008000408 */
[----:B------:R0:W-:Y:S04]  /*dbf0*/  STS.U16 [R24+UR8+0x12900], R30 ;  /* 0x0129001e18007988 */ /* 0x0001e80008000408 */
[----:B0-----:R-:W4:Y:S04]  /*dc00*/  LDL.LU R30, [R1+0x324] ;  /* 0x00032400011e7983 */ /* 0x001f280000300800 */
[----:B------:R-:W4:Y:S04]  /*dc10*/  LDL.LU R25, [R1+0x320] ;  /* 0x0003200001197983 */ /* 0x000f280000300800 */
[----:B------:R-:W-:Y:S04]  /*dc20*/  STL [R1+0xd0], R20 ;  /* 0x0000d01401007387 */ /* 0x000fe80000100800 */
[----:B------:R-:W-:Y:S04]  /*dc30*/  STS.U16 [R24+UR8+0x12d00], R29 ;  /* 0x012d001d18007988 */ /* 0x000fe80008000408 */
[----:B------:R-:W-:Y:S04]  /*dc40*/  STL [R1+0xcc], R21 ;  /* 0x0000cc1501007387 */ /* 0x000fe80000100800 */
[----:B------:R0:W-:Y:S04]  /*dc50*/  STS.U16 [R24+UR8+0x13100], R31 ;  /* 0x0131001f18007988 */ /* 0x0001e80008000408 */
[----:B0-----:R-:W4:Y:S01]  /*dc60*/  LDL.LU R31, [R1+0x31c] ;  /* 0x00031c00011f7983 */ /* 0x001f220000300800 */
[----:B------:R-:W-:Y:S01]  /*dc70*/  PRMT R19, RZ, 0x7610, R19 ;  /* 0x00007610ff137816 */ /* 0x000fe20000000013 */
[----:B------:R-:W-:-:S02]  /*dc80*/  IMAD R3, R45, UR6, RZ ;  /* 0x000000062d037c24 */ /* 0x000fc4000f8e02ff */
[----:B------:R-:W4:Y:S04]  /*dc90*/  LDL.LU R29, [R1+0x218] ;  /* 0x00021800011d7983 */ /* 0x000f280000300800 */
[----:B------:R0:W4:Y:S02]  /*dca0*/  @P1 LDG.E.U16 R19, desc[UR24][R20.64] ;  /* 0x0000001814131981 */ /* 0x000124000c1e1500 */
[----:B0-----:R-:W-:-:S04]  /*dcb0*/  LEA R20, P0, R3, R5, 0x1 ;  /* 0x0000000503147211 */ /* 0x001fc800078008ff */
[----:B------:R-:W-:Y:S01]  /*dcc0*/  LEA.HI.X.SX32 R21, R3, R4, 0x1, P0 ;  /* 0x0000000403157211 */ /* 0x000fe200000f0eff */
[----:B------:R-:W-:Y:S04]  /*dcd0*/  STL [R1+0x110], R20 ;  /* 0x0001101401007387 */ /* 0x000fe80000100800 */
[----:B------:R-:W-:Y:S04]  /*dce0*/  STL [R1+0x10c], R21 ;  /* 0x00010c1501007387 */ /* 0x000fe80000100800 */
[----:B------:R0:W-:Y:S04]  /*dcf0*/  STS.U16 [R24+UR8+0x13500], R33 ;  /* 0x0135002118007988 */ /* 0x0001e80008000408 */
[----:B0-----:R-:W4:Y:S01]  /*dd00*/  LDL.LU R33, [R1+0x314] ;  /* 0x0003140001217983 */ /* 0x001f220000300800 */
[----:B------:R-:W-:Y:S01]  /*dd10*/  IMAD R3, R46, UR6, RZ ;  /* 0x000000062e037c24 */ /* 0x000fe2000f8e02ff */
[----:B------:R-:W-:-:S04]  /*dd20*/  PRMT R18, RZ, 0x7610, R18 ;  /* 0x00007610ff127816 */ /* 0x000fc80000000012 */
[C---:B------:R-:W-:Y:S02]  /*dd30*/  LEA R22, P0, R3.reuse, R5, 0x1 ;  /* 0x0000000503167211 */ /* 0x040fe400078008ff */
[----:B------:R0:W4:Y:S02]  /*dd40*/  @P1 LDG.E.U16 R18, desc[UR24][R20.64] ;  /* 0x0000001814121981 */ /* 0x000124000c1e1500 */
[----:B------:R-:W-:Y:S01]  /*dd50*/  LEA.HI.X.SX32 R23, R3, R4, 0x1, P0 ;  /* 0x0000000403177211 */ /* 0x000fe200000f0eff */
[----:B------:R-:W-:Y:S01]  /*dd60*/  IMAD R3, R47, UR6, RZ ;  /* 0x000000062f037c24 */ /* 0x000fe2000f8e02ff */
[----:B0-----:R-:W-:-:S06]  /*dd70*/  PRMT R21, RZ, 0x7610, R21 ;  /* 0x00007610ff157816 */ /* 0x001fcc0000000015 */
[----:B------:R0:W4:Y:S04]  /*dd80*/  @P1 LDG.E.U16 R21, desc[UR24][R22.64] ;  /* 0x0000001816151981 */ /* 0x000128000c1e1500 */
[----:B--2---:R2:W-:Y:S04]  /*dd90*/  STS.U16 [R24+UR8+0x13900], R26 ;  /* 0x0139001a18007988 */ /* 0x0045e80008000408 */
[----:B--2---:R-:W2:Y:S04]  /*dda0*/  LDL.LU R26, [R1+0x214] ;  /* 0x00021400011a7983 */ /* 0x004ea80000300800 */
[----:B------:R0:W-:Y:S04]  /*ddb0*/  STL [R1+0x150], R22 ;  /* 0x0001501601007387 */ /* 0x0001e80000100800 */
[----:B------:R1:W-:Y:S01]  /*ddc0*/  STL [R1+0x14c], R23 ;  /* 0x00014c1701007387 */ /* 0x0003e20000100800 */
[----:B0-----:R-:W-:-:S03]  /*ddd0*/  LEA R22, P0, R3, R5, 0x1 ;  /* 0x0000000503167211 */ /* 0x001fc600078008ff */
[----:B---3--:R0:W-:Y:S01]  /*dde0*/  STS.U16 [R24+UR8+0x13d00], R27 ;  /* 0x013d001b18007988 */ /* 0x0081e20008000408 */
[----:B-1----:R-:W-:-:S03]  /*ddf0*/  LEA.HI.X.SX32 R23, R3, R4, 0x1, P0 ;  /* 0x0000000403177211 */ /* 0x002fc600000f0eff */
[----:B0-----:R-:W3:Y:S04]  /*de00*/  LDL.LU R27, [R1+0x358] ;  /* 0x00035800011b7983 */ /* 0x001ee80000300800 */
[----:B----4-:R0:W-:Y:S04]  /*de10*/  STS.U16 [R35+UR8+0x10200], R30 ;  /* 0x0102001e23007988 */ /* 0x0101e80008000408 */
[----:B------:R-:W-:Y:S04]  /*de20*/  STS.U16 [R35+UR8+0x10600], R25 ;  /* 0x0106001923007988 */ /* 0x000fe80008000408 */
[----:B0-----:R-:W4:Y:S04]  /*de30*/  LDL.LU R30, [R1+0x254] ;  /* 0x00025400011e7983 */ /* 0x001f280000300800 */
[----:B------:R-:W-:Y:S04]  /*de40*/  STL [R1+0x198], R22 ;  /* 0x0001981601007387 */ /* 0x000fe80000100800 */
[----:B------:R-:W-:Y:S04]  /*de50*/  STL [R1+0x194], R23 ;  /* 0x0001941701007387 */ /* 0x000fe80000100800 */
[----:B------:R-:W4:Y:S04]  /*de60*/  LDL.LU R41, [R1+0x298] ;  /* 0x0002980001297983 */ /* 0x000f280000300800 */
        /* <DEDUP_REMOVED lines=8> */
[----:B------:R-:W-:Y:S01]  /*def0*/  STL [R1+0x1d8], R24 ;  /* 0x0001d81801007387 */ /* 0x000fe20000100800 */
[----:B0-----:R-:W-:-:S03]  /*df00*/  PRMT R23, RZ, 0x7610, R23 ;  /* 0x00007610ff177816 */ /* 0x001fc60000000017 */
[----:B------:R-:W-:Y:S04]  /*df10*/  STL [R1+0x1d4], R25 ;  /* 0x0001d41901007387 */ /* 0x000fe80000100800 */
[----:B------:R0:W-:Y:S04]  /*df20*/  STS.U16 [R35+UR8+0x10e00], R29 ;  /* 0x010e001d23007988 */ /* 0x0001e80008000408 */
[----:B------:R1:W4:Y:S04]  /*df30*/  @P1 LDG.E.U16 R23, desc[UR24][R24.64] ;  /* 0x0000001818171981 */ /* 0x000328000c1e1500 */
[----:B------:R-:W4:Y:S04]  /*df40*/  LDL.LU R40, [R1+0x2d8] ;  /* 0x0002d80001287983 */ /* 0x000f280000300800 */
[----:B0-----:R-:W4:Y:S01]  /*df50*/  LDL.LU R29, [R1+0x2d4] ;  /* 0x0002d400011d7983 */ /* 0x001f220000300800 */
[----:B-1----:R-:W-:-:S04]  /*df60*/  LEA R24, P0, R3, R5, 0x1 ;  /* 0x0000000503187211 */ /* 0x002fc800078008ff */
[----:B------:R-:W-:Y:S01]  /*df70*/  LEA.HI.X.SX32 R25, R3, R4, 0x1, P0 ;  /* 0x0000000403197211 */ /* 0x000fe200000f0eff */
[----:B------:R-:W-:Y:S04]  /*df80*/  STL [R1+0x218], R24 ;  /* 0x0002181801007387 */ /* 0x000fe80000100800 */
[----:B------:R-:W-:Y:S04]  /*df90*/  STL [R1+0x214], R25 ;  /* 0x0002141901007387 */ /* 0x000fe80000100800 */
[----:B------:R0:W-:Y:S04]  /*dfa0*/  STS.U16 [R35+UR8+0x11200], R33 ;  /* 0x0112002123007988 */ /* 0x0001e80008000408 */
[----:B------:R-:W4:Y:S04]  /*dfb0*/  LDL.LU R39, [R1+0x2e0] ;  /* 0x0002e00001277983 */ /* 0x000f280000300800 */
[----:B0-----:R-:W4:Y:S01]  /*dfc0*/  LDL.LU R33, [R1+0x2a0] ;  /* 0x0002a00001217983 */ /* 0x001f220000300800 */
[----:B------:R-:W-:Y:S01]  /*dfd0*/  IMAD R3, R73, UR6, RZ ;  /* 0x0000000649037c24 */ /* 0x000fe2000f8e02ff */
[----:B------:R-:W-:-:S06]  /*dfe0*/  PRMT R22, RZ, 0x7610, R22 ;  /* 0x00007610ff167816 */ /* 0x000fcc0000000016 */
[----:B------:R0:W4:Y:S02]  /*dff0*/  @P1 LDG.E.U16 R22, desc[UR24][R24.64] ;  /* 0x0000001818161981 */ /* 0x000124000c1e1500 */
[----:B0-----:R-:W-:Y:S02]  /*e000*/  PRMT R25, RZ, 0x7610, R25 ;  /* 0x00007610ff197816 */ /* 0x001fe40000000019 */
[----:B--2---:R0:W-:Y:S02]  /*e010*/  STS.U16 [R35+UR8+0x11600], R26 ;  /* 0x0116001a23007988 */ /* 0x0041e40008000408 */
[----:B0-----:R-:W-:-:S05]  /*e020*/  LEA R26, P0, R3, R5, 0x1 ;  /* 0x00000005031a7211 */ /* 0x001fca00078008ff */
[----:B------:R-:W-:Y:S04]  /*e030*/  STL [R1+0x258], R26 ;  /* 0x0002581a01007387 */ /* 0x000fe80000100800 */
[----:B---3--:R0:W-:Y:S02]  /*e040*/  STS.U16 [R35+UR8+0x11a00], R27 ;  /* 0x011a001b23007988 */ /* 0x0081e40008000408 */
[----:B0-----:R-:W-:-:S05]  /*e050*/  LEA.HI.X.SX32 R27, R3, R4, 0x1, P0 ;  /* 0x00000004031b7211 */ /* 0x001fca00000f0eff */
[----:B------:R-:W-:Y:S04]  /*e060*/  STL [R1+0x254], R27 ;  /* 0x0002541b01007387 */ /* 0x000fe80000100800 */
[----:B------:R-:W2:Y:S01]  /*e070*/  LDL.LU R38, [R1+0x32c] ;  /* 0x00032c0001267983 */ /* 0x000ea20000300800 */
[----:B------:R-:W-:-:S03]  /*e080*/  IMAD R3, R74, UR6, RZ ;  /* 0x000000064a037c24 */ /* 0x000fc6000f8e02ff */
[----:B------:R0:W3:Y:S04]  /*e090*/  @P1 LDG.E.U16 R25, desc[UR24][R26.64] ;  /* 0x000000181a191981 */ /* 0x0000e8000c1e1500 */
[----:B----4-:R1:W-:Y:S04]  /*e0a0*/  STS.U16 [R35+UR8+0x11e00], R30 ;  /* 0x011e001e23007988 */ /* 0x0103e80008000408 */
[----:B-1----:R-:W4:Y:S04]  /*e0b0*/  LDL.LU R30, [R1+0x2b0] ;  /* 0x0002b000011e7983 */ /* 0x002f280000300800 */
[----:B------:R-:W-:Y:S01]  /*e0c0*/  STS.U16 [R35+UR8+0x12200], R41 ;  /* 0x0122002923007988 */ /* 0x000fe20008000408 */
[----:B0-----:R-:W-:-:S03]  /*e0d0*/  LEA R26, P0, R3, R5, 0x1 ;  /* 0x00000005031a7211 */ /* 0x001fc600078008ff */
[----:B------:R0:W-:Y:S04]  /*e0e0*/  STS.U16 [R35+UR8+0x12600], R31 ;  /* 0x0126001f23007988 */ /* 0x0001e80008000408 */
[----:B0-----:R-:W3:Y:S01]  /*e0f0*/  LDL.LU R31, [R1+0x29c] ;  /* 0x00029c00011f7983 */ /* 0x001ee20000300800 */
[----:B------:R-:W-:-:S03]  /*e100*/  LEA.HI.X.SX32 R27, R3, R4, 0x1, P0 ;  /* 0x00000004031b7211 */ /* 0x000fc600000f0eff */
[----:B------:R-:W-:Y:S04]  /*e110*/  STL [R1+0x298], R26 ;  /* 0x0002981a01007387 */ /* 0x000fe80000100800 */
[----:B------:R0:W-:Y:S04]  /*e120*/  STL [R1+0x294], R27 ;  /* 0x0002941b01007387 */ /* 0x0001e80000100800 */
[----:B------:R-:W3:Y:S01]  /*e130*/  LDL.LU R42, [R1+0x330] ;  /* 0x00033000012a7983 */ /* 0x000ee20000300800 */
[----:B------:R-:W-:Y:S01]  /*e140*/  IMAD R3, R67, UR6, RZ ;  /* 0x0000000643037c24 */ /* 0x000fe2000f8e02ff */
[----:B------:R-:W-:-:S02]  /*e150*/  PRMT R24, RZ, 0x7610, R24 ;  /* 0x00007610ff187816 */ /* 0x000fc40000000018 */
[----:B------:R-:W3:Y:S02]  /*e160*/  LDL.LU R41, [R1+0x268] ;  /* 0x0002680001297983 */ /* 0x000ee40000300800 */
[----:B------:R-:W-:Y:S02]  /*e170*/  LEA R28, P0, R3, R5, 0x1 ;  /* 0x00000005031c7211 */ /* 0x000fe400078008ff */
[----:B------:R0:W3:Y:S04]  /*e180*/  @P1 LDG.E.U16 R24, desc[UR24][R26.64] ;  /* 0x000000181a181981 */ /* 0x0000e8000c1e1500 */
[----:B------:R-:W-:Y:S04]  /*e190*/  STS.U16 [R35+UR8+0x12a00], R40 ;  /* 0x012a002823007988 */ /* 0x000fe80008000408 */
[----:B------:R1:W-:Y:S01]  /*e1a0*/  STS.U16 [R35+UR8+0x12e00], R29 ;  /* 0x012e001d23007988 */ /* 0x0003e20008000408 */
[----:B0-----:R-:W-:-:S03]  /*e1b0*/  PRMT R27, RZ, 0x7610, R27 ;  /* 0x00007610ff1b7816 */ /* 0x001fc6000000001b */
[----:B------:R0:W-:Y:S01]  /*e1c0*/  STL [R1+0x2d8], R28 ;  /* 0x0002d81c01007387 */ /* 0x0001e20000100800 */
[----:B-1----:R-:W-:Y:S01]  /*e1d0*/  LEA.HI.X.SX32 R29, R3, R4, 0x1, P0 ;  /* 0x00000004031d7211 */ /* 0x002fe200000f0eff */
[----:B------:R-:W-:-:S04]  /*e1e0*/  IMAD R3, R58, UR6, RZ ;  /* 0x000000063a037c24 */ /* 0x000fc8000f8e02ff */
[----:B------:R0:W3:Y:S04]  /*e1f0*/  @P1 LDG.E.U16 R27, desc[UR24][R28.64] ;  /* 0x000000181c1b1981 */ /* 0x0000e8000c1e1500 */
[----:B------:R1:W-:Y:S04]  /*e200*/  STL [R1+0x2d4], R29 ;  /* 0x0002d41d01007387 */ /* 0x0003e80000100800 */
[----:B------:R-:W-:Y:S01]  /*e210*/  STS.U16 [R35+UR8+0x13200], R39 ;  /* 0x0132002723007988 */ /* 0x000fe20008000408 */
[----:B0-----:R-:W-:-:S03]  /*e220*/  LEA R28, P0, R3, R5, 0x1 ;  /* 0x00000005031c7211 */ /* 0x001fc600078008ff */
[----:B------:R0:W-:Y:S01]  /*e230*/  STS.U16 [R35+UR8+0x13600], R33 ;  /* 0x0136002123007988 */ /* 0x0001e20008000408 */
[----:B-1----:R-:W-:-:S03]  /*e240*/  LEA.HI.X.SX32 R29, R3, R4, 0x1, P0 ;  /* 0x00000004031d7211 */ /* 0x002fc600000f0eff */
[----:B------:R-:W3:Y:S04]  /*e250*/  LDL.LU R40, [R1+0x2ec] ;  /* 0x0002ec0001287983 */ /* 0x000ee80000300800 */
[----:B0-----:R-:W3:Y:S04]  /*e260*/  LDL.LU R33, [R1+0x260] ;  /* 0x0002600001217983 */ /* 0x001ee80000300800 */
[----:B------:R-:W-:Y:S04]  /*e270*/  STL [R1+0x318], R28 ;  /* 0x0003181c01007387 */ /* 0x000fe80000100800 */
[----:B------:R0:W-:Y:S04]  /*e280*/  STL [R1+0x314], R29 ;  /* 0x0003141d01007387 */ /* 0x0001e80000100800 */
[----:B------:R-:W3:Y:S01]  /*e290*/  LDL.LU R39, [R1+0x2a8] ;  /* 0x0002a80001277983 */ /* 0x000ee20000300800 */
[----:B------:R-:W-:Y:S01]  /*e2a0*/  IMAD R3, R51, UR4, RZ ;  /* 0x0000000433037c24 */ /* 0x000fe2000f8e02ff */
[----:B------:R-:W-:Y:S01]  /*e2b0*/  PRMT R26, RZ, 0x7610, R26 ;  /* 0x00007610ff1a7816 */ /* 0x000fe2000000001a */
[----:B------:R-:W1:Y:S01]  /*e2c0*/  LDCU UR4, c[0x0][0x3b0] ;  /* 0x00007600ff0477ac */ /* 0x000e620008000800 */
[----:B------:R-:W-:-:S04]  /*e2d0*/  LOP3.LUT R43, R2, 0x60, RZ, 0x3c, !PT ;  /* 0x00000060022b7812 */ /* 0x000fc800078e3cff */
[----:B------:R0:W3:Y:S02]  /*e2e0*/  @P1 LDG.E.U16 R26, desc[UR24][R28.64] ;  /* 0x000000181c1a1981 */ /* 0x0000e4000c1e1500 */
[----:B0-----:R-:W-:Y:S02]  /*e2f0*/  PRMT R29, RZ, 0x7610, R29 ;  /* 0x00007610ff1d7816 */ /* 0x001fe4000000001d */
[----:B--2---:R0:W-:Y:S04]  /*e300*/  STS.U16 [R35+UR8+0x13a00], R38 ;  /* 0x013a002623007988 */ /* 0x0041e80008000408 */
[----:B0-----:R-:W2:Y:S04]  /*e310*/  LDL.LU R38, [R1+0x2a4] ;  /* 0x0002a40001267983 */ /* 0x001ea80000300800 */
[----:B----4-:R0:W-:Y:S02]  /*e320*/  STS.U16 [R35+UR8+0x13e00], R30 ;  /* 0x013e001e23007988 */ /* 0x0101e40008000408 */
[----:B0-----:R-:W-:-:S05]  /*e330*/  LEA R30, P0, R3, R5, 0x1 ;  /* 0x00000005031e7211 */ /* 0x001fca00078008ff */
[----:B------:R-:W-:Y:S04]  /*e340*/  STL [R1+0x354], R30 ;  /* 0x0003541e01007387 */ /* 0x000fe80000100800 */
[----:B---3--:R0:W-:Y:S02]  /*e350*/  STS.U16 [R43+UR8+0x10300], R31 ;  /* 0x0103001f2b007988 */ /* 0x0081e40008000408 */
[----:B0-----:R-:W-:Y:S01]  /*e360*/  LEA.HI.X.SX32 R31, R3, R4, 0x1, P0 ;  /* 0x00000004031f7211 */ /* 0x001fe200000f0eff */
[----:B------:R-:W-:Y:S01]  /*e370*/  IMAD R3, R49, UR5, RZ ;  /* 0x0000000531037c24 */ /* 0x000fe2000f8e02ff */
[----:B------:R-:W-:Y:S01]  /*e380*/  STS.U16 [R43+UR8+0x10b00], R42 ;  /* 0x010b002a2b007988 */ /* 0x000fe20008000408 */
[----:B------:R-:W0:Y:S03]  /*e390*/  LDCU UR5, c[0x0][0x3b0] ;  /* 0x00007600ff0577ac */ /* 0x000e260008000800 */
[----:B------:R3:W4:Y:S04]  /*e3a0*/  @P1 LDG.E.U16 R29, desc[UR24][R30.64] ;  /* 0x000000181e1d1981 */ /* 0x000728000c1e1500 */
[----:B------:R1:W-:Y:S04]  /*e3b0*/  STL [R1+0x350], R31 ;  /* 0x0003501f01007387 */ /* 0x0003e80000100800 */
[----:B------:R-:W4:Y:S01]  /*e3c0*/  LDL.LU R44, [R1+0x2dc] ;  /* 0x0002dc00012c7983 */ /* 0x000f220000300800 */
[----:B---3--:R-:W-:-:S03]  /*e3d0*/  LEA R30, P0, R3, R5, 0x1 ;  /* 0x00000005031e7211 */ /* 0x008fc600078008ff */
[----:B------:R-:W3:Y:S01]  /*e3e0*/  LDL.LU R35, [R1+0x21c] ;  /* 0x00021c0001237983 */ /* 0x000ee20000300800 */
[----:B-1----:R-:W-:-:S03]  /*e3f0*/  LEA.HI.X.SX32 R31, R3, R4, 0x1, P0 ;  /* 0x00000004031f7211 */ /* 0x002fc600000f0eff */
[----:B------:R-:W-:Y:S04]  /*e400*/  STL [R1+0x384], R30 ;  /* 0x0003841e01007387 */ /* 0x000fe80000100800 */
[----:B------:R-:W-:Y:S04]  /*e410*/  STL [R1+0x380], R31 ;  /* 0x0003801f01007387 */ /* 0x000fe80000100800 */
[----:B------:R-:W3:Y:S01]  /*e420*/  LDL.LU R42, [R1+0x2e4] ;  /* 0x0002e400012a7983 */ /* 0x000ee20000300800 */
[----:B------:R-:W-:Y:S01]  /*e430*/  IMAD R3, R32, UR4, RZ ;  /* 0x0000000420037c24 */ /* 0x000fe2000f8e02ff */
[----:B------:R-:W-:Y:S01]  /*e440*/  PRMT R28, RZ, 0x7610, R28 ;  /* 0x00007610ff1c7816 */ /* 0x000fe2000000001c */
[----:B------:R-:W1:Y:S01]  /*e450*/  LDCU UR4, c[0x0][0x3b0] ;  /* 0x00007600ff0477ac */ /* 0x000e620008000800 */
[----:B------:R0:W-:Y:S02]  /*e460*/  STS.U16 [R43+UR8+0x11300], R41 ;  /* 0x011300292b007988 */ /* 0x0001e40008000408 */
[----:B------:R-:W-:-:S02]  /*e470*/  LEA R32, P0, R3, R5, 0x1 ;  /* 0x0000000503207211 */ /* 0x000fc400078008ff */
[----:B------:R1:W3:Y:S04]  /*e480*/  @P1 LDG.E.U16 R28, desc[UR24][R30.64] ;  /* 0x000000181e1c1981 */ /* 0x0002e8000c1e1500 */
[----:B0-----:R-:W3:Y:S04]  /*e490*/  LDL.LU R41, [R1+0x264] ;  /* 0x0002640001297983 */ /* 0x001ee80000300800 */
[----:B------:R-:W-:Y:S04]  /*e4a0*/  STS.U16 [R43+UR8+0x11b00], R40 ;  /* 0x011b00282b007988 */ /* 0x000fe80008000408 */
[----:B------:R0:W-:Y:S04]  /*e4b0*/  STS.U16 [R43+UR8+0x12300], R33 ;  /* 0x012300212b007988 */ /* 0x0001e80008000408 */
[----:B------:R-:W-:Y:S01]  /*e4c0*/  STL [R1+0x3b4], R32 ;  /* 0x0003b42001007387 */ /* 0x000fe20000100800 */
[----:B0-----:R-:W-:-:S03]  /*e4d0*/  LEA.HI.X.SX32 R33, R3, R4, 0x1, P0 ;  /* 0x0000000403217211 */ /* 0x001fc600000f0eff */
[----:B------:R0:W-:Y:S04]  /*e4e0*/  STS.U16 [R43+UR8+0x12b00], R39 ;  /* 0x012b00272b007988 */ /* 0x0001e80008000408 */
[----:B------:R1:W-:Y:S04]  /*e4f0*/  STL [R1+0x3b0], R33 ;  /* 0x0003b02101007387 */ /* 0x0003e80000100800 */
[----:B------:R-:W3:Y:S04]  /*e500*/  LDL.LU R40, [R1+0x2ac] ;  /* 0x0002ac0001287983 */ /* 0x000ee80000300800 */
[----:B0-----:R-:W3:Y:S01]  /*e510*/  LDL.LU R39, [R1+0x25c] ;  /* 0x00025c0001277983 */ /* 0x001ee20000300800 */
[----:B-1----:R-:W-:Y:S01]  /*e520*/  PRMT R31, RZ, 0x7610, R31 ;  /* 0x00007610ff1f7816 */ /* 0x002fe2000000001f */
[----:B------:R-:W-:Y:S01]  /*e530*/  IMAD R3, R37, UR5, RZ ;  /* 0x0000000525037c24 */ /* 0x000fe2000f8e02ff */
[----:B------:R-:W0:Y:S04]  /*e540*/  LDCU UR5, c[0x0][0x3b0] ;  /* 0x00007600ff0577ac */ /* 0x000e280008000800 */
[----:B------:R1:W3:Y:S02]  /*e550*/  @P1 LDG.E.U16 R31, desc[UR24][R32.64] ;  /* 0x00000018201f1981 */ /* 0x0002e4000c1e1500 */
[----:B-1----:R-:W-:-:S04]  /*e560*/  LEA R32, P0, R3, R5, 0x1 ;  /* 0x0000000503207211 */ /* 0x002fc800078008ff */
[----:B------:R-:W-:Y:S01]  /*e570*/  LEA.HI.X.SX32 R33, R3, R4, 0x1, P0 ;  /* 0x0000000403217211 */ /* 0x000fe200000f0eff */
[----:B------:R-:W-:Y:S04]  /*e580*/  STL [R1+0x3e4], R32 ;  /* 0x0003e42001007387 */ /* 0x000fe80000100800 */
[----:B------:R-:W-:Y:S04]  /*e590*/  STL [R1+0x3e0], R33 ;  /* 0x0003e02101007387 */ /* 0x000fe80000100800 */
[----:B------:R-:W3:Y:S04]  /*e5a0*/  LDL.LU R46, [R1+0x220] ;  /* 0x00022000012e7983 */ /* 0x000ee80000300800 */
[----:B------:R-:W3:Y:S01]  /*e5b0*/  LDL.LU R45, [R1+0x1dc] ;  /* 0x0001dc00012d7983 */ /* 0x000ee20000300800 */
[----:B------:R-:W-:Y:S01]  /*e5c0*/  IMAD R3, R34, UR4, RZ ;  /* 0x0000000422037c24 */ /* 0x000fe2000f8e02ff */
[----:B------:R-:W-:Y:S01]  /*e5d0*/  PRMT R30, RZ, 0x7610, R30 ;  /* 0x00007610ff1e7816 */ /* 0x000fe2000000001e */
[----:B------:R-:W1:Y:S03]  /*e5e0*/  LDCU UR4, c[0x0][0x3b0] ;  /* 0x00007600ff0477ac */ /* 0x000e660008000800 */
[----:B------:R-:W-:-:S02]  /*e5f0*/  LEA R34, P0, R3, R5, 0x1 ;  /* 0x0000000503227211 */ /* 0x000fc400078008ff */
[----:B------:R0:W3:Y:S04]  /*e600*/  @P1 LDG.E.U16 R30, desc[UR24][R32.64] ;  /* 0x00000018201e1981 */ /* 0x0000e8000c1e1500 */
[----:B--2---:R2:W-:Y:S04]  /*e610*/  STS.U16 [R43+UR8+0x13300], R38 ;  /* 0x013300262b007988 */ /* 0x0045e80008000408 */
[----:B--2---:R-:W2:Y:S04]  /*e620*/  LDL.LU R38, [R1+0x4] ;  /* 0x0000040001267983 */ /* 0x004ea80000300800 */
[----:B------:R-:W-:Y:S04]  /*e630*/  STL [R1+0x414], R34 ;  /* 0x0004142201007387 */ /* 0x000fe80000100800 */
[----:B----4-:R-:W-:Y:S04]  /*e640*/  STS.U16 [R43+UR8+0x13b00], R44 ;  /* 0x013b002c2b007988 */ /* 0x010fe80008000408 */
[----:B---3--:R3:W-:Y:S02]  /*e650*/  STS.U16 [R43+UR8+0x10700], R35 ;  /* 0x010700232b007988 */ /* 0x0087e40008000408 */
[----:B---3--:R-:W-:-:S02]  /*e660*/  LEA.HI.X.SX32 R35, R3, R4, 0x1, P0 ;  /* 0x0000000403237211 */ /* 0x008fc400000f0eff */
[----:B------:R3:W-:Y:S04]  /*e670*/  STS.U16 [R43+UR8+0x10f00], R42 ;  /* 0x010f002a2b007988 */ /* 0x0007e80008000408 */
[----:B------:R4:W-:Y:S04]  /*e680*/  STL [R1+0x410], R35 ;  /* 0x0004102301007387 */ /* 0x0009e80000100800 */
[----:B---3--:R-:W3:Y:S01]  /*e690*/  LDL.LU R42, [R1+0x1e0] ;  /* 0x0001e000012a7983 */ /* 0x008ee20000300800 */
[----:B0-----:R-:W-:Y:S01]  /*e6a0*/  PRMT R33, RZ, 0x7610, R33 ;  /* 0x00007610ff217816 */ /* 0x001fe20000000021 */
[----:B------:R-:W-:Y:S01]  /*e6b0*/  IMAD R3, R36, UR5, RZ ;  /* 0x0000000524037c24 */ /* 0x000fe2000f8e02ff */
[----:B------:R-:W-:Y:S01]  /*e6c0*/  PRMT R32, RZ, 0x7610, R32 ;  /* 0x00007610ff207816 */ /* 0x000fe20000000020 */
[----:B------:R-:W-:Y:S01]  /*e6d0*/  STS.U16 [R43+UR8+0x11700], R41 ;  /* 0x011700292b007988 */ /* 0x000fe20008000408 */
[----:B------:R-:W0:Y:S03]  /*e6e0*/  LDCU UR5, c[0x0][0x3b0] ;  /* 0x00007600ff0577ac */ /* 0x000e260008000800 */
[----:B------:R1:W3:Y:S04]  /*e6f0*/  @P1 LDG.E.U16 R33, desc[UR24][R34.64] ;  /* 0x0000001822211981 */ /* 0x0002e8000c1e1500 */
[----:B------:R-:W3:Y:S01]  /*e700*/  LDL.LU R44, [R1+0xdc] ;  /* 0x0000dc00012c7983 */ /* 0x000ee20000300800 */
[----:B-1----:R-:W-:-:S04]  /*e710*/  LEA R34, P0, R3, R5, 0x1 ;  /* 0x0000000503227211 */ /* 0x002fc800078008ff */
[----:B----4-:R-:W-:Y:S01]  /*e720*/  LEA.HI.X.SX32 R35, R3, R4, 0x1, P0 ;  /* 0x0000000403237211 */ /* 0x010fe200000f0eff */
[----:B------:R-:W-:Y:S04]  /*e730*/  STS.U16 [R43+UR8+0x11f00], R40 ;  /* 0x011f00282b007988 */ /* 0x000fe80008000408 */
[----:B------:R1:W-:Y:S04]  /*e740*/  STS.U16 [R43+UR8+0x12700], R39 ;  /* 0x012700272b007988 */ /* 0x0003e80008000408 */
[----:B------:R-:W-:Y:S01]  /*e750*/  STL [R1+0x43c], R34 ;  /* 0x00043c2201007387 */ /* 0x000fe20000100800 */
[----:B------:R-:W-:-:S03]  /*e760*/  IMAD R3, R87, UR6, RZ ;  /* 0x0000000657037c24 */ /* 0x000fc6000f8e02ff */
[----:B------:R4:W3:Y:S01]  /*e770*/  @P1 LDG.E.U16 R32, desc[UR24][R34.64] ;  /* 0x0000001822201981 */ /* 0x0008e2000c1e1500 */
[----:B-1----:R-:W1:Y:S03]  /*e780*/  S2R R39, SR_TID.X ;  /* 0x0000000000277919 */ /* 0x002e660000002100 */
[----:B------:R4:W-:Y:S04]  /*e790*/  STL [R1+0x438], R35 ;  /* 0x0004382301007387 */ /* 0x0009e80000100800 */
[----:B------:R-:W3:Y:S04]  /*e7a0*/  LDL.LU R41, [R1+0xe8] ;  /* 0x0000e80001297983 */ /* 0x000ee80000300800 */
[----:B------:R-:W3:Y:S01]  /*e7b0*/  LDL.LU R40, [R1+0xe0] ;  /* 0x0000e00001287983 */ /* 0x000ee20000300800 */
[----:B----4-:R-:W-:-:S04]  /*e7c0*/  LEA R35, P0, R3, R5, 0x1 ;  /* 0x0000000503237211 */ /* 0x010fc800078008ff */
[----:B------:R-:W-:Y:S01]  /*e7d0*/  LEA.HI.X.SX32 R36, R3, R4, 0x1, P0 ;  /* 0x0000000403247211 */ /* 0x000fe200000f0eff */
[----:B------:R-:W-:Y:S01]  /*e7e0*/  STL [R1+0xd8], R35 ;  /* 0x0000d82301007387 */ /* 0x000fe20000100800 */
[----:B------:R-:W-:-:S03]  /*e7f0*/  PRMT R34, RZ, 0x7610, R34 ;  /* 0x00007610ff227816 */ /* 0x000fc60000000022 */
[----:B------:R4:W-:Y:S01]  /*e800*/  STL [R1+0xd4], R36 ;  /* 0x0000d42401007387 */ /* 0x0009e20000100800 */
[----:B------:R-:W-:-:S03]  /*e810*/  @P1 IMAD.MOV.U32 R37, RZ, RZ, R36 ;  /* 0x000000ffff251224 */ /* 0x000fc600078e0024 */
[----:B------:R0:W-:Y:S04]  /*e820*/  STS.U16 [R43+UR8+0x12f00], R46 ;  /* 0x012f002e2b007988 */ /* 0x0001e80008000408 */
[----:B------:R-:W3:Y:S01]  /*e830*/  LDL.LU R47, [R1+0x120] ;  /* 0x00012000012f7983 */ /* 0x000ee20000300800 */
[----:B----4-:R-:W-:Y:S01]  /*e840*/  @P1 IMAD.MOV.U32 R36, RZ, RZ, R35 ;  /* 0x000000ffff241224 */ /* 0x010fe200078e0023 */
[----:B-1----:R-:W-:Y:S02]  /*e850*/  LOP3.LUT R3, R39, 0x40, RZ, 0xc0, !PT ;  /* 0x0000004027037812 */ /* 0x002fe400078ec0ff */
[----:B------:R-:W-:Y:S04]  /*e860*/  STS.U16 [R43+UR8+0x13700], R45 ;  /* 0x0137002d2b007988 */ /* 0x000fe80008000408 */
[----:B------:R1:W4:Y:S04]  /*e870*/  @P1 LDG.E.U16 R34, desc[UR24][R36.64] ;  /* 0x0000001824221981 */ /* 0x000328000c1e1500 */
[----:B0-----:R-:W4:Y:S01]  /*e880*/  LDL.LU R46, [R1+0xe4] ;  /* 0x0000e400012e7983 */ /* 0x001f220000300800 */
[----:B-1----:R-:W-:Y:S01]  /*e890*/  PRMT R36, RZ, 0x7610, R36 ;  /* 0x00007610ff247816 */ /* 0x002fe20000000024 */
[----:B--2---:R-:W-:-:S02]  /*e8a0*/  IMAD R35, R38, UR6, RZ ;  /* 0x0000000626237c24 */ /* 0x004fc4000f8e02ff */
[----:B------:R-:W-:-:S03]  /*e8b0*/  IMAD.SHL.U32 R38, R39, 0x2, RZ ;  /* 0x0000000227267824 */ /* 0x000fc600078e00ff */
[----:B------:R-:W-:Y:S02]  /*e8c0*/  LEA R37, P0, R35, R5, 0x1 ;  /* 0x0000000523257211 */ /* 0x000fe400078008ff */
[----:B------:R-:W-:-:S05]  /*e8d0*/  LOP3.LUT R38, R38, 0x7e, RZ, 0xc0, !PT ;  /* 0x0000007e26267812 */ /* 0x000fca00078ec0ff */
[----:B------:R-:W-:Y:S01]  /*e8e0*/  IMAD R3, R3, 0x100, R38 ;  /* 0x0000010003037824 */ /* 0x000fe200078e0226 */
[----:B------:R-:W-:Y:S01]  /*e8f0*/  LEA.HI.X.SX32 R38, R35, R4, 0x1, P0 ;  /* 0x0000000423267211 */ /* 0x000fe200000f0eff */
[----:B------:R-:W-:Y:S01]  /*e900*/  STL [R1+0x118], R37 ;  /* 0x0001182501007387 */ /* 0x000fe20000100800 */
[----:B------:R-:W-:-:S03]  /*e910*/  IMAD R35, R62, UR6, RZ ;  /* 0x000000063e237c24 */ /* 0x000fc6000f8e02ff */
[----:B------:R0:W-:Y:S04]  /*e920*/  STL [R1+0x114], R38 ;  /* 0x0001142601007387 */ /* 0x0001e80000100800 */
[----:B------:R-:W2:Y:S01]  /*e930*/  LDL.LU R62, [R1+0x734] ;  /* 0x00073400013e7983 */ /* 0x000ea20000300800 */
[----:B------:R-:W-:Y:S02]  /*e940*/  @P1 IMAD.MOV.U32 R39, RZ, RZ, R38 ;  /* 0x000000ffff271224 */ /* 0x000fe400078e0026 */
[----:B0-----:R-:W-:Y:S01]  /*e950*/  @P1 IMAD.MOV.U32 R38, RZ, RZ, R37 ;  /* 0x000000ffff261224 */ /* 0x001fe200078e0025 */
[----:B------:R-:W-:-:S04]  /*e960*/  LEA R37, P0, R35, R5, 0x1 ;  /* 0x0000000523257211 */ /* 0x000fc800078008ff */
[----:B------:R0:W2:Y:S02]  /*e970*/  @P1 LDG.E.U16 R36, desc[UR24][R38.64] ;  /* 0x0000001826241981 */ /* 0x0000a4000c1e1500 */
[----:B0-----:R-:W-:-:S05]  /*e980*/  LEA.HI.X.SX32 R38, R35, R4, 0x1, P0 ;  /* 0x0000000423267211 */ /* 0x001fca00000f0eff */
[----:B------:R-:W-:Y:S01]  /*e990*/  @P1 IMAD.MOV.U32 R39, RZ, RZ, R38 ;  /* 0x000000ffff271224 */ /* 0x000fe200078e0026 */
[----:B---3--:R0:W-:Y:S04]  /*e9a0*/  STS.U16 [R43+UR8+0x13f00], R42 ;  /* 0x013f002a2b007988 */ /* 0x0081e80008000408 */
[----:B0-----:R-:W3:Y:S04]  /*e9b0*/  LDL.LU R43, [R1+0x128] ;  /* 0x00012800012b7983 */ /* 0x001ee80000300800 */
[----:B------:R-:W2:Y:S04]  /*e9c0*/  LDL.LU R42, [R1+0x11c] ;  /* 0x00011c00012a7983 */ /* 0x000ea80000300800 */
[----:B------:R-:W-:Y:S04]  /*e9d0*/  STL [R1+0x158], R37 ;  /* 0x0001582501007387 */ /* 0x000fe80000100800 */
[----:B------:R0:W-:Y:S02]  /*e9e0*/  STL [R1+0x154], R38 ;  /* 0x0001542601007387 */ /* 0x0001e40000100800 */
[----:B0-----:R-:W-:-:S02]  /*e9f0*/  @P1 IMAD.MOV.U32 R38, RZ, RZ, R37 ;  /* 0x000000ffff261224 */ /* 0x001fc400078e0025 */
[----:B------:R-:W-:Y:S02]  /*ea00*/  IMAD R37, R60, UR6, RZ ;  /* 0x000000063c257c24 */ /* 0x000fe4000f8e02ff */
[----:B------:R-:W3:Y:S04]  /*ea10*/  LDL.LU R60, [R1+0x730] ;  /* 0x00073000013c7983 */ /* 0x000ee80000300800 */
[----:B------:R-:W3:Y:S04]  /*ea20*/  LDL.LU R74, [R1+0x160] ;  /* 0x00016000014a7983 */ /* 0x000ee80000300800 */
[----:B------:R-:W3:Y:S01]  /*ea30*/  LDL.LU R63, [R1+0x124] ;  /* 0x00012400013f7983 */ /* 0x000ee20000300800 */
[----:B------:R-:W-:-:S06]  /*ea40*/  PRMT R35, RZ, 0x7610, R35 ;  /* 0x00007610ff237816 */ /* 0x000fcc0000000023 */
[----:B------:R0:W3:Y:S02]  /*ea50*/  @P1 LDG.E.U16 R35, desc[UR24][R38.64] ;  /* 0x0000001826231981 */ /* 0x0000e4000c1e1500 */
[----:B0-----:R-:W-:Y:S02]  /*ea60*/  LEA R39, P0, R37, R5, 0x1 ;  /* 0x0000000525277211 */ /* 0x001fe400078008ff */
[----:B------:R0:W-:Y:S01]  /*ea70*/  STS.U16 [R3+UR8+0x800], R40 ;  /* 0x0008002803007988 */ /* 0x0001e20008000408 */
[----:B------:R-:W-:-:S03]  /*ea80*/  PRMT R38, RZ, 0x7610, R38 ;  /* 0x00007610ff267816 */ /* 0x000fc60000000026 */
[----:B------:R1:W-:Y:S01]  /*ea90*/  STS.U16 [R3+UR8+0x400], R41 ;  /* 0x0004002903007988 */ /* 0x0003e20008000408 */
[----:B0-----:R-:W-:Y:S01]  /*eaa0*/  LEA.HI.X.SX32 R40, R37, R4, 0x1, P0 ;  /* 0x0000000425287211 */ /* 0x001fe200000f0eff */
[----:B------:R-:W-:Y:S02]  /*eab0*/  IMAD R37, R91, UR6, RZ ;  /* 0x000000065b257c24 */ /* 0x000fe4000f8e02ff */
[----:B------:R-:W-:Y:S02]  /*eac0*/  STL [R1+0x1a0], R39 ;  /* 0x0001a02701007387 */ /* 0x000fe40000100800 */
[----:B-1----:R-:W-:Y:S02]  /*ead0*/  @P1 IMAD.MOV.U32 R41, RZ, RZ, R40 ;  /* 0x000000ffff291224 */ /* 0x002fe400078e0028 */
[----:B------:R0:W-:Y:S04]  /*eae0*/  STL [R1+0x19c], R40 ;  /* 0x00019c2801007387 */ /* 0x0001e80000100800 */
[----:B------:R1:W-:Y:S04]  /*eaf0*/  STS.U16 [R3+UR8], R44 ;  /* 0x0000002c03007988 */ /* 0x0003e80008000408 */
[----:B------:R-:W3:Y:S01]  /*eb00*/  LDL.LU R45, [R1+0x168] ;  /* 0x00016800012d7983 */ /* 0x000ee20000300800 */
[----:B0-----:R-:W-:Y:S01]  /*eb10*/  @P1 IMAD.MOV.U32 R40, RZ, RZ, R39 ;  /* 0x000000ffff281224 */ /* 0x001fe200078e0027 */
[----:B------:R-:W-:-:S02]  /*eb20*/  LEA R39, P0, R37, R5, 0x1 ;  /* 0x0000000525277211 */ /* 0x000fc400078008ff */
[----:B-1----:R-:W3:Y:S04]  /*eb30*/  LDL.LU R44, [R1+0x15c] ;  /* 0x00015c00012c7983 */ /* 0x002ee80000300800 */
[----:B------:R0:W3:Y:S04]  /*eb40*/  @P1 LDG.E.U16 R38, desc[UR24][R40.64] ;  /* 0x0000001828261981 */ /* 0x0000e8000c1e1500 */
[----:B------:R-:W-:Y:S01]  /*eb50*/  STL [R1+0x1e0], R39 ;  /* 0x0001e02701007387 */ /* 0x000fe20000100800 */
[----:B0-----:R-:W-:-:S05]  /*eb60*/  LEA.HI.X.SX32 R40, R37, R4, 0x1, P0 ;  /* 0x0000000425287211 */ /* 0x001fca00000f0eff */
[----:B------:R0:W-:Y:S04]  /*eb70*/  STL [R1+0x1dc], R40 ;  /* 0x0001dc2801007387 */ /* 0x0001e80000100800 */
[----:B------:R-:W3:Y:S04]  /*eb80*/  LDL.LU R73, [R1+0x174] ;  /* 0x0001740001497983 */ /* 0x000ee80000300800 */
[----:B------:R-:W3:Y:S01]  /*eb90*/  LDL.LU R48, [R1+0x164] ;  /* 0x0001640001307983 */ /* 0x000ee20000300800 */
[----:B------:R-:W-:Y:S01]  /*eba0*/  PRMT R37, RZ, 0x7610, R37 ;  /* 0x00007610ff257816 */ /* 0x000fe20000000025 */
[----:B------:R-:W-:-:S02]  /*ebb0*/  @P1 IMAD.MOV.U32 R41, RZ, RZ, R40 ;  /* 0x000000ffff291224 */ /* 0x000fc400078e0028 */
[----:B0-----:R-:W-:Y:S02]  /*ebc0*/  @P1 IMAD.MOV.U32 R40, RZ, RZ, R39 ;  /* 0x000000ffff281224 */ /* 0x001fe400078e0027 */
[----:B------:R-:W-:-:S03]  /*ebd0*/  IMAD R39, R84, UR6, RZ ;  /* 0x0000000654277c24 */ /* 0x000fc6000f8e02ff */
[----:B------:R0:W3:Y:S02]  /*ebe0*/  @P1 LDG.E.U16 R37, desc[UR24][R40.64] ;  /* 0x0000001828251981 */ /* 0x0000e4000c1e1500 */
[----:B0-----:R-:W-:Y:S02]  /*ebf0*/  LEA R41, P0, R39, R5, 0x1 ;  /* 0x0000000527297211 */ /* 0x001fe400078008ff */
[----:B------:R-:W-:-:S03]  /*ec00*/  PRMT R40, RZ, 0x7610, R40 ;  /* 0x00007610ff287816 */ /* 0x000fc60000000028 */
[----:B------:R-:W-:Y:S04]  /*ec10*/  STL [R1+0x220], R41 ;  /* 0x0002202901007387 */ /* 0x000fe80000100800 */
[----:B------:R-:W-:Y:S04]  /*ec20*/  STS.U16 [R3+UR8+0xc00], R47 ;  /* 0x000c002f03007988 */ /* 0x000fe80008000408 */
[----:B----4-:R-:W-:Y:S04]  /*ec30*/  STS.U16 [R3+UR8+0x1000], R46 ;  /* 0x0010002e03007988 */ /* 0x010fe80008000408 */
[----:B--2---:R0:W-:Y:S04]  /*ec40*/  STS.U16 [R3+UR8+0x1800], R42 ;  /* 0x0018002a03007988 */ /* 0x0041e80008000408 */
[----:B---3--:R1:W-:Y:S01]  /*ec50*/  STS.U16 [R3+UR8+0x1400], R43 ;  /* 0x0014002b03007988 */ /* 0x0083e20008000408 */
[----:B0-----:R-:W-:Y:S01]  /*ec60*/  LEA.HI.X.SX32 R42, R39, R4, 0x1, P0 ;  /* 0x00000004272a7211 */ /* 0x001fe200000f0eff */
[----:B------:R-:W-:-:S04]  /*ec70*/  IMAD R39, R79, UR6, RZ ;  /* 0x000000064f277c24 */ /* 0x000fc8000f8e02ff */
[----:B------:R0:W-:Y:S01]  /*ec80*/  STL [R1+0x21c], R42 ;  /* 0x00021c2a01007387 */ /* 0x0001e20000100800 */
[----:B-1----:R-:W-:-:S03]  /*ec90*/  @P1 IMAD.MOV.U32 R43, RZ, RZ, R42 ;  /* 0x000000ffff2b1224 */ /* 0x002fc600078e002a */
[----:B------:R-:W2:Y:S04]  /*eca0*/  LDL.LU R47, [R1+0x178] ;  /* 0x00017800012f7983 */ /* 0x000ea80000300800 */
[----:B------:R-:W3:Y:S01]  /*ecb0*/  LDL.LU R46, [R1+0x16c] ;  /* 0x00016c00012e7983 */ /* 0x000ee20000300800 */
[----:B0-----:R-:W-:Y:S01]  /*ecc0*/  @P1 IMAD.MOV.U32 R42, RZ, RZ, R41 ;  /* 0x000000ffff2a1224 */ /* 0x001fe200078e0029 */
[----:B------:R-:W-:-:S04]  /*ecd0*/  LEA R41, P0, R39, R5, 0x1 ;  /* 0x0000000527297211 */ /* 0x000fc800078008ff */
[----:B------:R0:W4:Y:S04]  /*ece0*/  @P1 LDG.E.U16 R40, desc[UR24][R42.64] ;  /* 0x000000182a281981 */ /* 0x000128000c1e1500 */
[----:B------:R-:W-:Y:S01]  /*ecf0*/  STL [R1+0x260], R41 ;  /* 0x0002602901007387 */ /* 0x000fe20000100800 */
[----:B0-----:R-:W-:-:S03]  /*ed00*/  LEA.HI.X.SX32 R42, R39, R4, 0x1, P0 ;  /* 0x00000004272a7211 */ /* 0x001fc600000f0eff */
[----:B------:R0:W-:Y:S04]  /*ed10*/  STS.U16 [R3+UR8+0x1c00], R74 ;  /* 0x001c004a03007988 */ /* 0x0001e80008000408 */
[----:B------:R-:W-:Y:S04]  /*ed20*/  STL [R1+0x25c], R42 ;  /* 0x00025c2a01007387 */ /* 0x000fe80000100800 */
[----:B------:R-:W4:Y:S04]  /*ed30*/  LDL.LU R49, [R1+0x1ac] ;  /* 0x0001ac0001317983 */ /* 0x000f280000300800 */
[----:B------:R1:W-:Y:S04]  /*ed40*/  STS.U16 [R3+UR8+0x2000], R63 ;  /* 0x0020003f03007988 */ /* 0x0003e80008000408 */
[----:B0-----:R-:W4:Y:S04]  /*ed50*/  LDL.LU R74, [R1+0x1b4] ;  /* 0x0001b400014a7983 */ /* 0x001f280000300800 */
[----:B-1----:R-:W4:Y:S01]  /*ed60*/  LDL.LU R63, [R1+0x1a4] ;  /* 0x0001a400013f7983 */ /* 0x002f220000300800 */
[----:B------:R-:W-:Y:S01]  /*ed70*/  PRMT R39, RZ, 0x7610, R39 ;  /* 0x00007610ff277816 */ /* 0x000fe20000000027 */
[----:B------:R-:W-:-:S02]  /*ed80*/  @P1 IMAD.MOV.U32 R43, RZ, RZ, R42 ;  /* 0x000000ffff2b1224 */ /* 0x000fc400078e002a */
[----:B------:R-:W-:Y:S02]  /*ed90*/  @P1 IMAD.MOV.U32 R42, RZ, RZ, R41 ;  /* 0x000000ffff2a1224 */ /* 0x000fe400078e0029 */
[----:B------:R-:W-:-:S03]  /*eda0*/  IMAD R41, R72, UR6, RZ ;  /* 0x0000000648297c24 */ /* 0x000fc6000f8e02ff */
[----:B------:R0:W4:Y:S04]  /*edb0*/  @P1 LDG.E.U16 R39, desc[UR24][R42.64] ;  /* 0x000000182a271981 */ /* 0x000128000c1e1500 */
[----:B------:R1:W-:Y:S01]  /*edc0*/  STS.U16 [R3+UR8+0x2800], R44 ;  /* 0x0028002c03007988 */ /* 0x0003e20008000408 */
[----:B0-----:R-:W-:-:S03]  /*edd0*/  LEA R43, P0, R41, R5, 0x1 ;  /* 0x00000005292b7211 */ /* 0x001fc600078008ff */
[----:B------:R0:W-:Y:S01]  /*ede0*/  STS.U16 [R3+UR8+0x2400], R45 ;  /* 0x0024002d03007988 */ /* 0x0001e20008000408 */
[----:B------:R-:W-:Y:S02]  /*edf0*/  PRMT R42, RZ, 0x7610, R42 ;  /* 0x00007610ff2a7816 */ /* 0x000fe4000000002a */
[----:B-1----:R-:W-:Y:S01]  /*ee00*/  LEA.HI.X.SX32 R44, R41, R4, 0x1, P0 ;  /* 0x00000004292c7211 */ /* 0x002fe200000f0eff */
[----:B------:R-:W-:Y:S01]  /*ee10*/  IMAD R41, R66, UR6, RZ ;  /* 0x0000000642297c24 */ /* 0x000fe2000f8e02ff */
[----:B------:R-:W-:Y:S03]  /*ee20*/  STL [R1+0x2a0], R43 ;  /* 0x0002a02b01007387 */ /* 0x000fe60000100800 */
[----:B0-----:R-:W-:Y:S01]  /*ee30*/  @P1 IMAD.MOV.U32 R45, RZ, RZ, R44 ;  /* 0x000000ffff2d1224 */ /* 0x001fe200078e002c */
[----:B------:R0:W-:Y:S04]  /*ee40*/  STL [R1+0x29c], R44 ;  /* 0x00029c2c01007387 */ /* 0x0001e80000100800 */
[----:B------:R-:W4:Y:S01]  /*ee50*/  LDL.LU R51, [R1+0x1e8] ;  /* 0x0001e80001337983 */ /* 0x000f220000300800 */
[----:B0-----:R-:W-:Y:S01]  /*ee60*/  @P1 IMAD.MOV.U32 R44, RZ, RZ, R43 ;  /* 0x000000ffff2c1224 */ /* 0x001fe200078e002b */
[----:B------:R-:W-:-:S02]  /*ee70*/  LEA R43, P0, R41, R5, 0x1 ;  /* 0x00000005292b7211 */ /* 0x000fc400078008ff */
[----:B------:R0:W-:Y:S04]  /*ee80*/  STS.U16 [R3+UR8+0x3000], R48 ;  /* 0x0030003003007988 */ /* 0x0001e80008000408 */
[----:B------:R1:W4:Y:S04]  /*ee90*/  @P1 LDG.E.U16 R42, desc[UR24][R44.64] ;  /* 0x000000182c2a1981 */ /* 0x000328000c1e1500 */
[----:B0-----:R-:W4:Y:S01]  /*eea0*/  LDL.LU R48, [R1+0x1b0] ;  /* 0x0001b00001307983 */ /* 0x001f220000300800 */
[----:B-1----:R-:W-:-:S03]  /*eeb0*/  LEA.HI.X.SX32 R44, R41, R4, 0x1, P0 ;  /* 0x00000004292c7211 */ /* 0x002fc600000f0eff */
[----:B------:R-:W-:Y:S04]  /*eec0*/  STL [R1+0x2e0], R43 ;  /* 0x0002e02b01007387 */ /* 0x000fe80000100800 */
[----:B------:R-:W-:Y:S04]  /*eed0*/  STL [R1+0x2dc], R44 ;  /* 0x0002dc2c01007387 */ /* 0x000fe80000100800 */
[----:B------:R0:W-:Y:S04]  /*eee0*/  STS.U16 [R3+UR8+0x2c00], R73 ;  /* 0x002c004903007988 */ /* 0x0001e80008000408 */
[----:B------:R-:W4:Y:S04]  /*eef0*/  LDL.LU R67, [R1+0x1f8] ;  /* 0x0001f80001437983 */ /* 0x000f280000300800 */
[----:B0-----:R-:W4:Y:S01]  /*ef00*/  LDL.LU R73, [R1+0x1e4] ;  /* 0x0001e40001497983 */ /* 0x001f220000300800 */
[----:B------:R-:W-:Y:S01]  /*ef10*/  PRMT R41, RZ, 0x7610, R41 ;  /* 0x00007610ff297816 */ /* 0x000fe20000000029 */
[----:B------:R-:W-:-:S02]  /*ef20*/  @P1 IMAD.MOV.U32 R45, RZ, RZ, R44 ;  /* 0x000000ffff2d1224 */ /* 0x000fc400078e002c */
[----:B------:R-:W-:Y:S02]  /*ef30*/  @P1 IMAD.MOV.U32 R44, RZ, RZ, R43 ;  /* 0x000000ffff2c1224 */ /* 0x000fe400078e002b */
[----:B------:R-:W-:-:S03]  /*ef40*/  IMAD R43, R57, UR6, RZ ;  /* 0x00000006392b7c24 */ /* 0x000fc6000f8e02ff */
[----:B------:R0:W4:Y:S01]  /*ef50*/  @P1 LDG.E.U16 R41, desc[UR24][R44.64] ;  /* 0x000000182c291981 */ /* 0x000122000c1e1500 */
[----:B------:R-:W-:Y:S02]  /*ef60*/  LOP3.LUT R66, R3, 0x10, RZ, 0x3c, !PT ;  /* 0x0000001003427812 */ /* 0x000fe400078e3cff */
[----:B0-----:R-:W-:-:S05]  /*ef70*/  LEA R45, P0, R43, R5, 0x1 ;  /* 0x000000052b2d7211 */ /* 0x001fca00078008ff */
[----:B------:R-:W-:Y:S04]  /*ef80*/  STL [R1+0x320], R45 ;  /* 0x0003202d01007387 */ /* 0x000fe80000100800 */
[----:B---3--:R0:W-:Y:S04]  /*ef90*/  STS.U16 [R3+UR8+0x3800], R46 ;  /* 0x0038002e03007988 */ /* 0x0081e80008000408 */
[----:B--2---:R-:W-:Y:S01]  /*efa0*/  STS.U16 [R3+UR8+0x3400], R47 ;  /* 0x0034002f03007988 */ /* 0x004fe20008000408 */
[----:B0-----:R-:W-:-:S05]  /*efb0*/  LEA.HI.X.SX32 R46, R43, R4, 0x1, P0 ;  /* 0x000000042b2e7211 */ /* 0x001fca00000f0eff */
[----:B------:R-:W-:Y:S04]  /*efc0*/  STL [R1+0x31c], R46 ;  /* 0x00031c2e01007387 */ /* 0x000fe80000100800 */
[----:B----4-:R-:W-:Y:S04]  /*efd0*/  STS.U16 [R3+UR8+0x3c00], R49 ;  /* 0x003c003103007988 */ /* 0x010fe80008000408 */
[----:B------:R0:W-:Y:S04]  /*efe0*/  STS.U16 [R66+UR8+0x80], R74 ;  /* 0x0000804a42007988 */ /* 0x0001e80008000408 */
[----:B------:R1:W-:Y:S04]  /*eff0*/  STS.U16 [R66+UR8+0x480], R63 ;  /* 0x0004803f42007988 */ /* 0x0003e80008000408 */
[----:B0-----:R-:W2:Y:S04]  /*f000*/  LDL.LU R74, [R1+0x224] ;  /* 0x00022400014a7983 */ /* 0x001ea80000300800 */
[----:B-1----:R-:W3:Y:S01]  /*f010*/  LDL.LU R63, [R1+0x1f4] ;  /* 0x0001f400013f7983 */ /* 0x002ee20000300800 */
[----:B------:R-:W-:Y:S01]  /*f020*/  IMAD R43, R59, UR4, RZ ;  /* 0x000000043b2b7c24 */ /* 0x000fe2000f8e02ff */
[----:B------:R-:W-:Y:S01]  /*f030*/  PRMT R44, RZ, 0x7610, R44 ;  /* 0x00007610ff2c7816 */ /* 0x000fe2000000002c */
[----:B------:R-:W-:Y:S01]  /*f040*/  @P1 IMAD.MOV.U32 R47, RZ, RZ, R46 ;  /* 0x000000ffff2f1224 */ /* 0x000fe200078e002e */
[----:B------:R-:W0:Y:S01]  /*f050*/  LDCU UR4, c[0x0][0x3b0] ;  /* 0x00007600ff0477ac */ /* 0x000e220008000800 */
[----:B------:R-:W-:Y:S01]  /*f060*/  @P1 IMAD.MOV.U32 R46, RZ, RZ, R45 ;  /* 0x000000ffff2e1224 */ /* 0x000fe200078e002d */
[----:B------:R-:W-:-:S04]  /*f070*/  LEA R45, P0, R43, R5, 0x1 ;  /* 0x000000052b2d7211 */ /* 0x000fc800078008ff */
[----:B------:R1:W4:Y:S04]  /*f080*/  @P1 LDG.E.U16 R44, desc[UR24][R46.64] ;  /* 0x000000182e2c1981 */ /* 0x000328000c1e1500 */
[----:B------:R-:W-:Y:S01]  /*f090*/  STL [R1+0x35c], R45 ;  /* 0x00035c2d01007387 */ /* 0x000fe20000100800 */
[----:B-1----:R-:W-:Y:S02]  /*f0a0*/  LEA.HI.X.SX32 R46, R43, R4, 0x1, P0 ;  /* 0x000000042b2e7211 */ /* 0x002fe400000f0eff */
[----:B------:R-:W-:-:S03]  /*f0b0*/  PRMT R43, RZ, 0x7610, R43 ;  /* 0x00007610ff2b7816 */ /* 0x000fc6000000002b */
[----:B------:R1:W-:Y:S01]  /*f0c0*/  STL [R1+0x358], R46 ;  /* 0x0003582e01007387 */ /* 0x0003e20000100800 */
[----:B------:R-:W-:-:S03]  /*f0d0*/  @P1 IMAD.MOV.U32 R47, RZ, RZ, R46 ;  /* 0x000000ffff2f1224 */ /* 0x000fc600078e002e */
[----:B------:R-:W-:Y:S04]  /*f0e0*/  STS.U16 [R66+UR8+0x880], R51 ;  /* 0x0008803342007988 */ /* 0x000fe80008000408 */
[----:B------:R-:W4:Y:S01]  /*f0f0*/  LDL.LU R72, [R1+0x228] ;  /* 0x0002280001487983 */ /* 0x000f220000300800 */
[----:B-1----:R-:W-:Y:S02]  /*f100*/  @P1 IMAD.MOV.U32 R46, RZ, RZ, R45 ;  /* 0x000000ffff2e1224 */ /* 0x002fe400078e002d */
[----:B------:R-:W-:Y:S01]  /*f110*/  IMAD R45, R56, UR5, RZ ;  /* 0x00000005382d7c24 */ /* 0x000fe2000f8e02ff */
[----:B------:R-:W4:Y:S01]  /*f120*/  LDL.LU R79, [R1+0x1f0] ;  /* 0x0001f000014f7983 */ /* 0x000f220000300800 */
[----:B------:R-:W1:Y:S03]  /*f130*/  LDCU UR5, c[0x0][0x3b0] ;  /* 0x00007600ff0577ac */ /* 0x000e660008000800 */
[----:B------:R0:W4:Y:S04]  /*f140*/  @P1 LDG.E.U16 R43, desc[UR24][R46.64] ;  /* 0x000000182e2b1981 */ /* 0x000128000c1e1500 */
[----:B------:R1:W-:Y:S01]  /*f150*/  STS.U16 [R66+UR8+0xc80], R48 ;  /* 0x000c803042007988 */ /* 0x0003e20008000408 */
[----:B0-----:R-:W-:-:S04]  /*f160*/  LEA R47, P0, R45, R5, 0x1 ;  /* 0x000000052d2f7211 */ /* 0x001fc800078008ff */
[----:B-1----:R-:W-:Y:S01]  /*f170*/  LEA.HI.X.SX32 R48, R45, R4, 0x1, P0 ;  /* 0x000000042d307211 */ /* 0x002fe200000f0eff */
[----:B------:R-:W-:Y:S04]  /*f180*/  STL [R1+0x38c], R47 ;  /* 0x00038c2f01007387 */ /* 0x000fe80000100800 */
[----:B------:R-:W-:Y:S04]  /*f190*/  STL [R1+0x388], R48 ;  /* 0x0003883001007387 */ /* 0x000fe80000100800 */
[----:B------:R-:W-:Y:S04]  /*f1a0*/  STS.U16 [R66+UR8+0x1080], R67 ;  /* 0x0010804342007988 */ /* 0x000fe80008000408 */
[----:B------:R0:W-:Y:S04]  /*f1b0*/  STS.U16 [R66+UR8+0x1480], R73 ;  /* 0x0014804942007988 */ /* 0x0001e80008000408 */
[----:B------:R-:W4:Y:S04]  /*f1c0*/  LDL.LU R84, [R1+0x1ec] ;  /* 0x0001ec0001547983 */ /* 0x000f280000300800 */
[----:B0-----:R-:W4:Y:S01]  /*f1d0*/  LDL.LU R73, [R1+0x1b8] ;  /* 0x0001b80001497983 */ /* 0x001f220000300800 */
        /* <DEDUP_REMOVED lines=8> */
[----:B-1----:R-:W-:-:S05]  /*f260*/  LEA.HI.X.SX32 R48, R45, R4, 0x1, P0 ;  /* 0x000000042d307211 */ /* 0x002fca00000f0eff */
[----:B------:R-:W-:Y:S04]  /*f270*/  STL [R1+0x3b8], R48 ;  /* 0x0003b83001007387 */ /* 0x000fe80000100800 */
[----:B------:R-:W4:Y:S04]  /*f280*/  LDL.LU R91, [R1+0x1a8] ;  /* 0x0001a800015b7983 */ /* 0x000f280000300800 */
[----:B------:R-:W4:Y:S04]  /*f290*/  LDL.LU R87, [R1+0x170] ;  /* 0x0001700001577983 */ /* 0x000f280000300800 */
[----:B------:R-:W4:Y:S04]  /*f2a0*/  LDL.LU R67, [R1+0x130] ;  /* 0x0001300001437983 */ /* 0x000f280000300800 */
[----:B--2---:R-:W-:Y:S04]  /*f2b0*/  STS.U16 [R66+UR8+0x1880], R74 ;  /* 0x0018804a42007988 */ /* 0x004fe80008000408 */
[----:B---3--:R1:W-:Y:S04]  /*f2c0*/  STS.U16 [R66+UR8+0x1c80], R63 ;  /* 0x001c803f42007988 */ /* 0x0083e80008000408 */
[----:B-1----:R-:W2:Y:S01]  /*f2d0*/  LDL.LU R63, [R1+0x12c] ;  /* 0x00012c00013f7983 */ /* 0x002ea20000300800 */
[----:B------:R-:W-:Y:S01]  /*f2e0*/  PRMT R45, RZ, 0x7610, R45 ;  /* 0x00007610ff2d7816 */ /* 0x000fe2000000002d */
[----:B------:R-:W-:-:S02]  /*f2f0*/  @P1 IMAD.MOV.U32 R49, RZ, RZ, R48 ;  /* 0x000000ffff311224 */ /* 0x000fc400078e0030 */
[----:B------:R-:W-:Y:S02]  /*f300*/  @P1 IMAD.MOV.U32 R48, RZ, RZ, R47 ;  /* 0x000000ffff301224 */ /* 0x000fe400078e002f */
[----:B------:R-:W-:Y:S01]  /*f310*/  IMAD R47, R50, UR5, RZ ;  /* 0x00000005322f7c24 */ /* 0x000fe2000f8e02ff */
[----:B------:R-:W1:Y:S02]  /*f320*/  LDCU UR5, c[0x0][0x3b0] ;  /* 0x00007600ff0577ac */ /* 0x000e640008000800 */
[----:B------:R3:W2:Y:S02]  /*f330*/  @P1 LDG.E.U16 R45, desc[UR24][R48.64] ;  /* 0x00000018302d1981 */ /* 0x0006a4000c1e1500 */
[----:B---3--:R-:W-:-:S04]  /*f340*/  LEA R49, P0, R47, R5, 0x1 ;  /* 0x000000052f317211 */ /* 0x008fc800078008ff */
[----:B------:R-:W-:Y:S01]  /*f350*/  LEA.HI.X.SX32 R50, R47, R4, 0x1, P0 ;  /* 0x000000042f327211 */ /* 0x000fe200000f0eff */
[----:B0-----:R-:W-:Y:S01]  /*f360*/  IMAD R47, R53, UR4, RZ ;  /* 0x00000004352f7c24 */ /* 0x001fe2000f8e02ff */
[----:B------:R-:W-:Y:S01]  /*f370*/  STL [R1+0x3ec], R49 ;  /* 0x0003ec3101007387 */ /* 0x000fe20000100800 */
[----:B------:R-:W-:Y:S01]  /*f380*/  PRMT R48, RZ, 0x7610, R48 ;  /* 0x00007610ff307816 */ /* 0x000fe20000000030 */
[----:B------:R-:W0:Y:S01]  /*f390*/  LDCU UR4, c[0x0][0x3b0] ;  /* 0x00007600ff0477ac */ /* 0x000e220008000800 */
[----:B------:R-:W-:Y:S01]  /*f3a0*/  @P1 IMAD.MOV.U32 R51, RZ, RZ, R50 ;  /* 0x000000ffff331224 */ /* 0x000fe200078e0032 */
[----:B------:R3:W-:Y:S04]  /*f3b0*/  STL [R1+0x3e8], R50 ;  /* 0x0003e83201007387 */ /* 0x0007e80000100800 */
[----:B------:R-:W2:Y:S01]  /*f3c0*/  LDL.LU R74, [R1+0xec] ;  /* 0x0000ec00014a7983 */ /* 0x000ea20000300800 */
[----:B---3--:R-:W-:Y:S01]  /*f3d0*/  @P1 IMAD.MOV.U32 R50, RZ, RZ, R49 ;  /* 0x000000ffff321224 */ /* 0x008fe200078e0031 */
[----:B------:R-:W-:-:S04]  /*f3e0*/  LEA R49, P0, R47, R5, 0x1 ;  /* 0x000000052f317211 */ /* 0x000fc800078008ff */
[----:B------:R3:W2:Y:S04]  /*f3f0*/  @P1 LDG.E.U16 R48, desc[UR24][R50.64] ;  /* 0x0000001832301981 */ /* 0x0006a8000c1e1500 */
[----:B------:R-:W-:Y:S01]  /*f400*/  STL [R1+0x41c], R49 ;  /* 0x00041c3101007387 */ /* 0x000fe20000100800 */
[----:B---3--:R-:W-:Y:S02]  /*f410*/  LEA.HI.X.SX32 R50, R47, R4, 0x1, P0 ;  /* 0x000000042f327211 */ /* 0x008fe400000f0eff */
[----:B------:R-:W-:-:S03]  /*f420*/  PRMT R47, RZ, 0x7610, R47 ;  /* 0x00007610ff2f7816 */ /* 0x000fc6000000002f */
[----:B------:R3:W-:Y:S01]  /*f430*/  STL [R1+0x418], R50 ;  /* 0x0004183201007387 */ /* 0x0007e20000100800 */
[----:B------:R-:W-:Y:S02]  /*f440*/  @P1 IMAD.MOV.U32 R51, RZ, RZ, R50 ;  /* 0x000000ffff331224 */ /* 0x000fe400078e0032 */
[----:B---3--:R-:W-:Y:S02]  /*f450*/  @P1 IMAD.MOV.U32 R50, RZ, RZ, R49 ;  /* 0x000000ffff321224 */ /* 0x008fe400078e0031 */
[----:B-1----:R-:W-:-:S03]  /*f460*/  IMAD R49, R52, UR5, RZ ;  /* 0x0000000534317c24 */ /* 0x002fc6000f8e02ff */
[----:B------:R1:W3:Y:S04]  /*f470*/  @P1 LDG.E.U16 R47, desc[UR24][R50.64] ;  /* 0x00000018322f1981 */ /* 0x0002e8000c1e1500 */
[----:B----4-:R-:W-:Y:S01]  /*f480*/  STS.U16 [R66+UR8+0x2080], R72 ;  /* 0x0020804842007988 */ /* 0x010fe20008000408 */
[----:B------:R-:W-:Y:S01]  /*f490*/  PRMT R53, RZ, 0x7610, R53 ;  /* 0x00007610ff357816 */ /* 0x000fe20000000035 */
[----:B------:R-:W4:Y:S01]  /*f4a0*/  LDCU UR5, c[0x0][0x3b0] ;  /* 0x00007600ff0577ac */ /* 0x000f220008000800 */
[C---:B-1----:R-:W-:Y:S01]  /*f4b0*/  LEA R50, P0, R49.reuse, R5, 0x1 ;  /* 0x0000000531327211 */ /* 0x042fe200078008ff */
[----:B------:R-:W-:Y:S03]  /*f4c0*/  STS.U16 [R66+UR8+0x2480], R79 ;  /* 0x0024804f42007988 */ /* 0x000fe60008000408 */
[----:B------:R-:W-:-:S02]  /*f4d0*/  LEA.HI.X.SX32 R51, R49, R4, 0x1, P0 ;  /* 0x0000000431337211 */ /* 0x000fc400000f0eff */
[----:B------:R-:W-:Y:S01]  /*f4e0*/  PRMT R49, RZ, 0x7610, R49 ;  /* 0x00007610ff317816 */ /* 0x000fe20000000031 */
[----:B------:R-:W-:Y:S04]  /*f4f0*/  STS.U16 [R66+UR8+0x2880], R84 ;  /* 0x0028805442007988 */ /* 0x000fe80008000408 */
[----:B------:R1:W-:Y:S04]  /*f500*/  STS.U16 [R66+UR8+0x2c80], R73 ;  /* 0x002c804942007988 */ /* 0x0003e80008000408 */
[----:B------:R0:W3:Y:S04]  /*f510*/  @P1 LDG.E.U16 R49, desc[UR24][R50.64] ;  /* 0x0000001832311981 */ /* 0x0000e8000c1e1500 */
[----:B-1----:R-:W3:Y:S04]  /*f520*/  LDL.LU R73, [R1+0xc] ;  /* 0x00000c0001497983 */ /* 0x002ee80000300800 */
[----:B------:R0:W-:Y:S04]  /*f530*/  STL [R1+0x444], R50 ;  /* 0x0004443201007387 */ /* 0x0001e80000100800 */
[----:B------:R1:W-:Y:S01]  /*f540*/  STL [R1+0x440], R51 ;  /* 0x0004403301007387 */ /* 0x0003e20000100800 */
[----:B0-----:R-:W-:-:S03]  /*f550*/  IMAD R50, R60, UR6, RZ ;  /* 0x000000063c327c24 */ /* 0x001fc6000f8e02ff */
[----:B------:R-:W4:Y:S02]  /*f560*/  LDL.LU R60, [R1+0x72c] ;  /* 0x00072c00013c7983 */ /* 0x000f240000300800 */
[----:B-1----:R-:W-:-:S04]  /*f570*/  LEA R51, P0, R50, R5, 0x1 ;  /* 0x0000000532337211 */ /* 0x002fc800078008ff */
[----:B------:R-:W-:Y:S01]  /*f580*/  LEA.HI.X.SX32 R72, R50, R4, 0x1, P0 ;  /* 0x0000000432487211 */ /* 0x000fe200000f0eff */
[----:B------:R0:W-:Y:S01]  /*f590*/  STL [R1+0xe0], R51 ;  /* 0x0000e03301007387 */ /* 0x0001e20000100800 */
[----:B------:R-:W-:-:S03]  /*f5a0*/  @P1 IMAD.MOV.U32 R50, RZ, RZ, R51 ;  /* 0x000000ffff321224 */ /* 0x000fc600078e0033 */
[----:B0-----:R-:W-:-:S05]  /*f5b0*/  @P1 IMAD.MOV.U32 R51, RZ, RZ, R72 ;  /* 0x000000ffff331224 */ /* 0x001fca00078e0048 */
[----:B------:R0:W4:Y:S04]  /*f5c0*/  @P1 LDG.E.U16 R53, desc[UR24][R50.64] ;  /* 0x0000001832351981 */ /* 0x000128000c1e1500 */
[----:B------:R-:W-:Y:S01]  /*f5d0*/  STS.U16 [R66+UR8+0x3080], R91 ;  /* 0x0030805b42007988 */ /* 0x000fe20008000408 */
[----:B0-----:R-:W-:-:S03]  /*f5e0*/  IMAD R50, R62, UR6, RZ ;  /* 0x000000063e327c24 */ /* 0x001fc6000f8e02ff */
[----:B------:R-:W-:Y:S02]  /*f5f0*/  STS.U16 [R66+UR8+0x3480], R87 ;  /* 0x0034805742007988 */ /* 0x000fe40008000408 */
[----:B------:R-:W-:Y:S02]  /*f600*/  LEA R51, P0, R50, R5, 0x1 ;  /* 0x0000000532337211 */ /* 0x000fe400078008ff */
[----:B------:R-:W-:Y:S01]  /*f610*/  STS.U16 [R66+UR8+0x3880], R67 ;  /* 0x0038804342007988 */ /* 0x000fe20008000408 */
[----:B------:R-:W-:-:S03]  /*f620*/  PRMT R52, RZ, 0x7610, R52 ;  /* 0x00007610ff347816 */ /* 0x000fc60000000034 */
[----:B------:R-:W-:Y:S04]  /*f630*/  STL [R1+0xdc], R72 ;  /* 0x0000dc4801007387 */ /* 0x000fe80000100800 */
[----:B------:R-:W4:Y:S04]  /*f640*/  LDL.LU R62, [R1+0x728] ;  /* 0x00072800013e7983 */ /* 0x000f280000300800 */
[----:B------:R-:W-:Y:S04]  /*f650*/  STL [R1+0x120], R51 ;  /* 0x0001203301007387 */ /* 0x000fe80000100800 */
[----:B--2---:R0:W-:Y:S02]  /*f660*/  STS.U16 [R66+UR8+0x3c80], R63 ;  /* 0x003c803f42007988 */ /* 0x0041e40008000408 */
[----:B0-----:R-:W-:Y:S01]  /*f670*/  LEA.HI.X.SX32 R66, R50, R4, 0x1, P0 ;  /* 0x0000000432427211 */ /* 0x001fe200000f0eff */
[----:B------:R-:W-:-:S04]  /*f680*/  @P1 IMAD.MOV.U32 R50, RZ, RZ, R51 ;  /* 0x000000ffff321224 */ /* 0x000fc800078e0033 */
[----:B------:R-:W-:Y:S01]  /*f690*/  @P1 IMAD.MOV.U32 R51, RZ, RZ, R66 ;  /* 0x000000ffff331224 */ /* 0x000fe200078e0042 */
[----:B------:R0:W-:Y:S04]  /*f6a0*/  STL [R1+0x11c], R66 ;  /* 0x00011c4201007387 */ /* 0x0001e80000100800 */
[----:B------:R1:W2:Y:S02]  /*f6b0*/  @P1 LDG.E.U16 R52, desc[UR24][R50.64] ;  /* 0x0000001832341981 */ /* 0x0002a4000c1e1500 */
[----:B-1----:R-:W-:Y:S02]  /*f6c0*/  IMAD R50, R55, UR6, RZ ;  /* 0x0000000637327c24 */ /* 0x002fe4000f8e02ff */
[----:B------:R-:W2:Y:S03]  /*f6d0*/  LDL.LU R55, [R1+0x724] ;  /* 0x0007240001377983 */ /* 0x000ea60000300800 */
[----:B------:R-:W-:-:S04]  /*f6e0*/  LEA R51, P0, R50, R5, 0x1 ;  /* 0x0000000532337211 */ /* 0x000fc800078008ff */
[----:B0-----:R-:W-:Y:S01]  /*f6f0*/  LEA.HI.X.SX32 R66, R50, R4, 0x1, P0 ;  /* 0x0000000432427211 */ /* 0x001fe200000f0eff */
[----:B------:R0:W-:Y:S01]  /*f700*/  STL [R1+0x160], R51 ;  /* 0x0001603301007387 */ /* 0x0001e20000100800 */
[----:B------:R-:W-:Y:S01]  /*f710*/  PRMT R59, RZ, 0x7610, R59 ;  /* 0x00007610ff3b7816 */ /* 0x000fe2000000003b */
[----:B------:R-:W-:Y:S01]  /*f720*/  @P1 IMAD.MOV.U32 R50, RZ, RZ, R51 ;  /* 0x000000ffff321224 */ /* 0x000fe200078e0033 */
[----:B------:R-:W-:Y:S01]  /*f730*/  LOP3.LUT R63, R3, 0x20, RZ, 0x3c, !PT ;  /* 0x00000020033f7812 */ /* 0x000fe200078e3cff */
[----:B0-----:R-:W-:-:S05]  /*f740*/  @P1 IMAD.MOV.U32 R51, RZ, RZ, R66 ;  /* 0x000000ffff331224 */ /* 0x001fca00078e0042 */
[----:B------:R3:W2:Y:S04]  /*f750*/  @P1 LDG.E.U16 R59, desc[UR24][R50.64] ;  /* 0x00000018323b1981 */ /* 0x0006a8000c1e1500 */
[----:B------:R-:W-:Y:S04]  /*f760*/  STS.U16 [R63+UR8+0x100], R74 ;  /* 0x0001004a3f007988 */ /* 0x000fe80008000408 */
[----:B------:R-:W-:Y:S01]  /*f770*/  STL [R1+0x15c], R66 ;  /* 0x00015c4201007387 */ /* 0x000fe20000100800 */
[----:B------:R-:W-:Y:S01]  /*f780*/  PRMT R58, RZ, 0x7610, R58 ;  /* 0x00007610ff3a7816 */ /* 0x000fe2000000003a */
[----:B---3--:R-:W-:-:S05]  /*f790*/  IMAD R50, R73, UR6, RZ ;  /* 0x0000000649327c24 */ /* 0x008fca000f8e02ff */
[----:B------:R-:W-:-:S05]  /*f7a0*/  LEA R51, P0, R50, R5, 0x1 ;  /* 0x0000000532337211 */ /* 0x000fca00078008ff */
[----:B------:R-:W-:Y:S04]  /*f7b0*/  STL [R1+0x1a8], R51 ;  /* 0x0001a83301007387 */ /* 0x000fe80000100800 */
[----:B----4-:R-:W-:Y:S04]  /*f7c0*/  STS.U16 [R63+UR8+0x500], R62 ;  /* 0x0005003e3f007988 */ /* 0x010fe80008000408 */
[----:B------:R0:W-:Y:S02]  /*f7d0*/  STS.U16 [R63+UR8+0x900], R60 ;  /* 0x0009003c3f007988 */ /* 0x0001e40008000408 */
[----:B0-----:R-:W-:Y:S01]  /*f7e0*/  LEA.HI.X.SX32 R60, R50, R4, 0x1, P0 ;  /* 0x00000004323c7211 */ /* 0x001fe200000f0eff */
[----:B------:R-:W-:-:S04]  /*f7f0*/  @P1 IMAD.MOV.U32 R50, RZ, RZ, R51 ;  /* 0x000000ffff321224 */ /* 0x000fc800078e0033 */
[----:B------:R-:W-:Y:S01]  /*f800*/  STL [R1+0x1a4], R60 ;  /* 0x0001a43c01007387 */ /* 0x000fe20000100800 */
[----:B------:R-:W-:Y:S01]  /*f810*/  @P1 IMAD.MOV.U32 R51, RZ, RZ, R60 ;  /* 0x000000ffff331224 */ /* 0x000fe200078e003c */
[----:B------:R-:W-:Y:S02]  /*f820*/  PRMT R56, RZ, 0x7610, R56 ;  /* 0x00007610ff387816 */ /* 0x000fe40000000038 */
[----:B------:R-:W-:-:S06]  /*f830*/  PRMT R57, RZ, 0x7610, R57 ;  /* 0x00007610ff397816 */ /* 0x000fcc0000000039 */
[----:B------:R0:W3:Y:S02]  /*f840*/  @P1 LDG.E.U16 R57, desc[UR24][R50.64] ;  /* 0x0000001832391981 */ /* 0x0000e4000c1e1500 */
[----:B0-----:R-:W-:Y:S02]  /*f850*/  PRMT R51, RZ, 0x7610, R51 ;  /* 0x00007610ff337816 */ /* 0x001fe40000000033 */
[----:B------:R-:W-:Y:S01]  /*f860*/  PRMT R54, RZ, 0x7610, R54 ;  /* 0x00007610ff367816 */ /* 0x000fe20000000036 */
[----:B--2---:R-:W-:Y:S04]  /*f870*/  STS.U16 [R63+UR8+0xd00], R55 ;  /* 0x000d00373f007988 */ /* 0x004fe80008000408 */
[----:B------:R0:W-:Y:S02]  /*f880*/  STS.U16 [R63+UR8+0x1100], R6 ;  /* 0x001100063f007988 */ /* 0x0001e40008000408 */
[----:B0-----:R-:W-:-:S05]  /*f890*/  IMAD R6, R90, UR6, RZ ;  /* 0x000000065a067c24 */ /* 0x001fca000f8e02ff */
[C---:B------:R-:W-:Y:S01]  /*f8a0*/  LEA R60, P0, R6.reuse, R5, 0x1 ;  /* 0x00000005063c7211 */ /* 0x040fe200078008ff */
[----:B------:R-:W-:Y:S03]  /*f8b0*/  STS.U16 [R63+UR8+0x1500], R8 ;  /* 0x001500083f007988 */ /* 0x000fe60008000408 */
[----:B------:R-:W-:Y:S01]  /*f8c0*/  LEA.HI.X.SX32 R62, R6, R4, 0x1, P0 ;  /* 0x00000004063e7211 */ /* 0x000fe200000f0eff */
[----:B------:R0:W-:Y:S01]  /*f8d0*/  STS.U16 [R63+UR8+0x1900], R7 ;  /* 0x001900073f007988 */ /* 0x0001e20008000408 */
[----:B------:R-:W-:-:S03]  /*f8e0*/  @P1 IMAD.MOV.U32 R6, RZ, RZ, R60 ;  /* 0x000000ffff061224 */ /* 0x000fc600078e003c */
[----:B0-----:R-:W-:-:S05]  /*f8f0*/  @P1 IMAD.MOV.U32 R7, RZ, RZ, R62 ;  /* 0x000000ffff071224 */ /* 0x001fca00078e003e */
[----:B------:R0:W2:Y:S02]  /*f900*/  @P1 LDG.E.U16 R58, desc[UR24][R6.64] ;  /* 0x00000018063a1981 */ /* 0x0000a4000c1e1500 */
[----:B0-----:R-:W-:Y:S02]  /*f910*/  IMAD R6, R83, UR6, RZ ;  /* 0x0000000653067c24 */ /* 0x001fe4000f8e02ff */
[----:B------:R0:W-:Y:S03]  /*f920*/  STL [R1+0x1e8], R60 ;  /* 0x0001e83c01007387 */ /* 0x0001e60000100800 */
[C---:B------:R-:W-:Y:S02]  /*f930*/  LEA R8, P0, R6.reuse, R5, 0x1 ;  /* 0x0000000506087211 */ /* 0x040fe400078008ff */
[----:B------:R-:W-:Y:S02]  /*f940*/  PRMT R55, RZ, 0x7610, R55 ;  /* 0x00007610ff377816 */ /* 0x000fe40000000037 */
[----:B0-----:R-:W-:Y:S01]  /*f950*/  LEA.HI.X.SX32 R60, R6, R4, 0x1, P0 ;  /* 0x00000004063c7211 */ /* 0x001fe200000f0eff */
[----:B------:R-:W-:-:S04]  /*f960*/  @P1 IMAD.MOV.U32 R6, RZ, RZ, R8 ;  /* 0x000000ffff061224 */ /* 0x000fc800078e0008 */
[----:B------:R-:W-:Y:S01]  /*f970*/  @P1 IMAD.MOV.U32 R7, RZ, RZ, R60 ;  /* 0x000000ffff071224 */ /* 0x000fe200078e003c */
[----:B------:R-:W-:Y:S04]  /*f980*/  STL [R1+0x1e4], R62 ;  /* 0x0001e43e01007387 */ /* 0x000fe80000100800 */
[----:B------:R0:W4:Y:S04]  /*f990*/  @P1 LDG.E.U16 R55, desc[UR24][R6.64] ;  /* 0x0000001806371981 */ /* 0x000128000c1e1500 */
[----:B------:R1:W-:Y:S01]  /*f9a0*/  STL [R1+0x228], R8 ;  /* 0x0002280801007387 */ /* 0x0003e20000100800 */
[----:B0-----:R-:W-:-:S03]  /*f9b0*/  IMAD R6, R78, UR6, RZ ;  /* 0x000000064e067c24 */ /* 0x001fc6000f8e02ff */
[----:B------:R-:W-:Y:S02]  /*f9c0*/  STS.U16 [R63+UR8+0x1d00], R10 ;  /* 0x001d000a3f007988 */ /* 0x000fe40008000408 */
[C---:B-1----:R-:W-:Y:S02]  /*f9d0*/  LEA R8, P0, R6.reuse, R5, 0x1 ;  /* 0x0000000506087211 */ /* 0x042fe400078008ff */
[----:B------:R0:W-:Y:S02]  /*f9e0*/  STS.U16 [R63+UR8+0x2100], R9 ;  /* 0x002100093f007988 */ /* 0x0001e40008000408 */
[----:B0-----:R-:W-:Y:S01]  /*f9f0*/  LEA.HI.X.SX32 R9, R6, R4, 0x1, P0 ;  /* 0x0000000406097211 */ /* 0x001fe200000f0eff */
[----:B------:R-:W-:-:S04]  /*fa00*/  @P1 IMAD.MOV.U32 R6, RZ, RZ, R8 ;  /* 0x000000ffff061224 */ /* 0x000fc800078e0008 */
[----:B------:R-:W-:Y:S01]  /*fa10*/  @P1 IMAD.MOV.U32 R7, RZ, RZ, R9 ;  /* 0x000000ffff071224 */ /* 0x000fe200078e0009 */
[----:B------:R-:W-:Y:S04]  /*fa20*/  STL [R1+0x224], R60 ;  /* 0x0002243c01007387 */ /* 0x000fe80000100800 */
[----:B------:R0:W2:Y:S04]  /*fa30*/  @P1 LDG.E.U16 R56, desc[UR24][R6.64] ;  /* 0x0000001806381981 */ /* 0x0000a8000c1e1500 */
[----:B------:R1:W-:Y:S01]  /*fa40*/  STL [R1+0x268], R8 ;  /* 0x0002680801007387 */ /* 0x0003e20000100800 */
[----:B0-----:R-:W-:-:S03]  /*fa50*/  IMAD R6, R71, UR6, RZ ;  /* 0x0000000647067c24 */ /* 0x001fc6000f8e02ff */
[----:B------:R0:W-:Y:S02]  /*fa60*/  STL [R1+0x264], R9 ;  /* 0x0002640901007387 */ /* 0x0001e40000100800 */
[----:B-1----:R-:W-:-:S04]  /*fa70*/  LEA R8, P0, R6, R5, 0x1 ;  /* 0x0000000506087211 */ /* 0x002fc800078008ff */
[----:B0-----:R-:W-:Y:S01]  /*fa80*/  LEA.HI.X.SX32 R9, R6, R4, 0x1, P0 ;  /* 0x0000000406097211 */ /* 0x001fe200000f0eff */
[----:B------:R-:W-:-:S04]  /*fa90*/  @P1 IMAD.MOV.U32 R6, RZ, RZ, R8 ;  /* 0x000000ffff061224 */ /* 0x000fc800078e0008 */
[----:B------:R-:W-:-:S05]  /*faa0*/  @P1 IMAD.MOV.U32 R7, RZ, RZ, R9 ;  /* 0x000000ffff071224 */ /* 0x000fca00078e0009 */
        /* <DEDUP_REMOVED lines=9> */
[----:B------:R-:W-:Y:S01]  /*fb40*/  STS.U16 [R63+UR8+0x2500], R12 ;  /* 0x0025000c3f007988 */ /* 0x000fe20008000408 */
[----:B0-----:R-:W-:-:S03]  /*fb50*/  IMAD R6, R76, UR6, RZ ;  /* 0x000000064c067c24 */ /* 0x001fc6000f8e02ff */
[----:B------:R-:W-:Y:S04]  /*fb60*/  STS.U16 [R63+UR8+0x2900], R11 ;  /* 0x0029000b3f007988 */ /* 0x000fe80008000408 */
[----:B------:R0:W-:Y:S01]  /*fb70*/  STL [R1+0x2e8], R8 ;  /* 0x0002e80801007387 */ /* 0x0001e20000100800 */
[----:B------:R-:W-:-:S03]  /*fb80*/  LEA R7, P0, R6, R5, 0x1 ;  /* 0x0000000506077211 */ /* 0x000fc600078008ff */
[----:B------:R-:W-:Y:S04]  /*fb90*/  STS.U16 [R63+UR8+0x2d00], R14 ;  /* 0x002d000e3f007988 */ /* 0x000fe80008000408 */
[----:B------:R-:W-:Y:S01]  /*fba0*/  STS.U16 [R63+UR8+0x3100], R13 ;  /* 0x0031000d3f007988 */ /* 0x000fe20008000408 */
[----:B0-----:R-:W-:-:S03]  /*fbb0*/  LOP3.LUT R8, R3, 0x30, RZ, 0x3c, !PT ;  /* 0x0000003003087812 */ /* 0x001fc600078e3cff */
[----:B------:R-:W-:Y:S04]  /*fbc0*/  STS.U16 [R63+UR8+0x3500], R16 ;  /* 0x003500103f007988 */ /* 0x000fe80008000408 */
[----:B------:R0:W-:Y:S04]  /*fbd0*/  STL [R1+0x2e4], R9 ;  /* 0x0002e40901007387 */ /* 0x0001e80000100800 */
[----:B------:R-:W-:Y:S04]  /*fbe0*/  STS.U16 [R63+UR8+0x3900], R15 ;  /* 0x0039000f3f007988 */ /* 0x000fe80008000408 */
[----:B------:R-:W-:Y:S01]  /*fbf0*/  STS.U16 [R63+UR8+0x3d00], R17 ;  /* 0x003d00113f007988 */ /* 0x000fe20008000408 */
[----:B0-----:R-:W-:-:S03]  /*fc00*/  LEA.HI.X.SX32 R9, R6, R4, 0x1, P0 ;  /* 0x0000000406097211 */ /* 0x001fc600000f0eff */
[----:B------:R-:W-:Y:S01]  /*fc10*/  STS.U16 [R8+UR8+0x180], R19 ;  /* 0x0001801308007988 */ /* 0x000fe20008000408 */
[----:B------:R-:W-:-:S03]  /*fc20*/  @P1 IMAD.MOV.U32 R6, RZ, RZ, R7 ;  /* 0x000000ffff061224 */ /* 0x000fc600078e0007 */
[----:B------:R0:W-:Y:S04]  /*fc30*/  STS.U16 [R8+UR8+0x580], R18 ;  /* 0x0005801208007988 */ /* 0x0001e80008000408 */
[----:B------:R1:W-:Y:S01]  /*fc40*/  STL [R1+0x328], R7 ;  /* 0x0003280701007387 */ /* 0x0003e20000100800 */
[----:B0-----:R-:W-:Y:S01]  /*fc50*/  PRMT R18, RZ, 0x7610, R18 ;  /* 0x00007610ff127816 */ /* 0x001fe20000000012 */
[----:B-1----:R-:W-:-:S05]  /*fc60*/  @P1 IMAD.MOV.U32 R7, RZ, RZ, R9 ;  /* 0x000000ffff071224 */ /* 0x002fca00078e0009 */
[----:B------:R0:W2:Y:S04]  /*fc70*/  @P1 LDG.E.U16 R18, desc[UR24][R6.64] ;  /* 0x0000001806121981 */ /* 0x0000a8000c1e1500 */
[----:B------:R1:W-:Y:S01]  /*fc80*/  STL [R1+0x324], R9 ;  /* 0x0003240901007387 */ /* 0x0003e20000100800 */
[----:B0-----:R-:W-:Y:S01]  /*fc90*/  IMAD R6, R75, UR4, RZ ;  /* 0x000000044b067c24 */ /* 0x001fe2000f8e02ff */
[----:B------:R-:W-:Y:S01]  /*fca0*/  PRMT R50, RZ, 0x7610, R50 ;  /* 0x00007610ff327816 */ /* 0x000fe20000000032 */
[----:B------:R-:W0:Y:S03]  /*fcb0*/  LDCU UR4, c[0x0][0x3b0] ;  /* 0x00007600ff0477ac */ /* 0x000e260008000800 */
[----:B-1----:R-:W-:-:S04]  /*fcc0*/  LEA R9, P0, R6, R5, 0x1 ;  /* 0x0000000506097211 */ /* 0x002fc800078008ff */
[----:B------:R-:W-:Y:S01]  /*fcd0*/  LEA.HI.X.SX32 R10, R6, R4, 0x1, P0 ;  /* 0x00000004060a7211 */ /* 0x000fe200000f0eff */
[----:B------:R-:W-:-:S04]  /*fce0*/  @P1 IMAD.MOV.U32 R6, RZ, RZ, R9 ;  /* 0x000000ffff061224 */ /* 0x000fc800078e0009 */
[----:B------:R-:W-:-:S05]  /*fcf0*/  @P1 IMAD.MOV.U32 R7, RZ, RZ, R10 ;  /* 0x000000ffff071224 */ /* 0x000fca00078e000a */
[----:B------:R1:W2:Y:S04]  /*fd00*/  @P1 LDG.E.U16 R50, desc[UR24][R6.64] ;  /* 0x0000001806321981 */ /* 0x0002a8000c1e1500 */
[----:B------:R0:W-:Y:S01]  /*fd10*/  STL [R1+0x364], R9 ;  /* 0x0003640901007387 */ /* 0x0001e20000100800 */
[----:B-1----:R-:W-:-:S03]  /*fd20*/  IMAD R6, R70, UR5, RZ ;  /* 0x0000000546067c24 */ /* 0x002fc6000f8e02ff */
[----:B------:R1:W-:Y:S01]  /*fd30*/  STL [R1+0x360], R10 ;  /* 0x0003600a01007387 */ /* 0x0003e20000100800 */
[----:B------:R-:W3:Y:S01]  /*fd40*/  LDCU UR5, c[0x0][0x3b0] ;  /* 0x00007600ff0577ac */ /* 0x000ee20008000800 */
[C---:B0-----:R-:W-:Y:S02]  /*fd50*/  LEA R9, P0, R6.reuse, R5, 0x1 ;  /* 0x0000000506097211 */ /* 0x041fe400078008ff */
[----:B------:R-:W-:Y:S02]  /*fd60*/  STS.U16 [R8+UR8+0x980], R21 ;  /* 0x0009801508007988 */ /* 0x000fe40008000408 */
[----:B-1----:R-:W-:Y:S02]  /*fd70*/  LEA.HI.X.SX32 R10, R6, R4, 0x1, P0 ;  /* 0x00000004060a7211 */ /* 0x002fe400000f0eff */
[----:B------:R-:W-:Y:S01]  /*fd80*/  STS.U16 [R8+UR8+0xd80], R20 ;  /* 0x000d801408007988 */ /* 0x000fe20008000408 */
[----:B------:R-:W-:-:S03]  /*fd90*/  @P1 IMAD.MOV.U32 R6, RZ, RZ, R9 ;  /* 0x000000ffff061224 */ /* 0x000fc600078e0009 */
[----:B------:R0:W-:Y:S01]  /*fda0*/  STS.U16 [R8+UR8+0x1180], R23 ;  /* 0x0011801708007988 */ /* 0x0001e20008000408 */
[----:B------:R-:W-:Y:S01]  /*fdb0*/  @P1 IMAD.MOV.U32 R7, RZ, RZ, R10 ;  /* 0x000000ffff071224 */ /* 0x000fe200078e000a */
[----:B0-----:R-:W-:Y:S02]  /*fdc0*/  PRMT R23, RZ, 0x7610, R23 ;  /* 0x00007610ff177816 */ /* 0x001fe40000000017 */
[----:B------:R0:W-:Y:S04]  /*fdd0*/  STL [R1+0x394], R9 ;  /* 0x0003940901007387 */ /* 0x0001e80000100800 */
[----:B------:R1:W2:Y:S02]  /*fde0*/  @P1 LDG.E.U16 R23, desc[UR24][R6.64] ;  /* 0x0000001806171981 */ /* 0x0002a4000c1e1500 */
[----:B-1----:R-:W-:-:S02]  /*fdf0*/  IMAD R6, R69, UR4, RZ ;  /* 0x0000000445067c24 */ /* 0x002fc4000f8e02ff */
[----:B------:R1:W-:Y:S01]  /*fe00*/  STL [R1+0x390], R10 ;  /* 0x0003900a01007387 */ /* 0x0003e20000100800 */
[----:B------:R-:W3:Y:S02]  /*fe10*/  LDCU UR4, c[0x0][0x3b0] ;  /* 0x00007600ff0477ac */ /* 0x000ee40008000800 */
[C---:B0-----:R-:W-:Y:S01]  /*fe20*/  LEA R9, P0, R6.reuse, R5, 0x1 ;  /* 0x0000000506097211 */ /* 0x041fe200078008ff */
[----:B------:R0:W-:Y:S03]  /*fe30*/  STS.U16 [R8+UR8+0x1580], R22 ;  /* 0x0015801608007988 */ /* 0x0001e60008000408 */
[----:B-1----:R-:W-:Y:S01]  /*fe40*/  LEA.HI.X.SX32 R10, R6, R4, 0x1, P0 ;  /* 0x00000004060a7211 */ /* 0x002fe200000f0eff */
[----:B------:R1:W-:Y:S01]  /*fe50*/  STL [R1+0x3c4], R9 ;  /* 0x0003c40901007387 */ /* 0x0003e20000100800 */
[----:B------:R-:W-:Y:S01]  /*fe60*/  @P1 IMAD.MOV.U32 R6, RZ, RZ, R9 ;  /* 0x000000ffff061224 */ /* 0x000fe200078e0009 */
[----:B0-----:R-:W-:-:S02]  /*fe70*/  PRMT R22, RZ, 0x7610, R22 ;  /* 0x00007610ff167816 */ /* 0x001fc40000000016 */
[----:B------:R0:W-:Y:S01]  /*fe80*/  STL [R1+0x3c0], R10 ;  /* 0x0003c00a01007387 */ /* 0x0001e20000100800 */
[----:B------:R-:W-:-:S03]  /*fe90*/  @P1 IMAD.MOV.U32 R7, RZ, RZ, R10 ;  /* 0x000000ffff071224 */ /* 0x000fc600078e000a */
[----:B------:R-:W2:Y:S04]  /*fea0*/  LDL.LU R67, [R1+0x238] ;  /* 0x0002380001437983 */ /* 0x000ea80000300800 */
[----:B------:R3:W4:Y:S02]  /*feb0*/  @P1 LDG.E.U16 R22, desc[UR24][R6.64] ;  /* 0x0000001806161981 */ /* 0x000724000c1e1500 */
[----:B---3--:R-:W-:Y:S01]  /*fec0*/  IMAD R6, R68, UR5, RZ ;  /* 0x0000000544067c24 */ /* 0x008fe2000f8e02ff */
[----:B------:R-:W-:Y:S01]  /*fed0*/  PRMT R21, RZ, 0x7610, R21 ;  /* 0x00007610ff157816 */ /* 0x000fe20000000015 */
[----:B------:R-:W3:Y:S03]  /*fee0*/  LDCU UR5, c[0x0][0x3b0] ;  /* 0x00007600ff0577ac */ /* 0x000ee60008000800 */
[----:B-1----:R-:W-:-:S04]  /*fef0*/  LEA R9, P0, R6, R5, 0x1 ;  /* 0x0000000506097211 */ /* 0x002fc800078008ff */
[----:B0-----:R-:W-:Y:S01]  /*ff00*/  LEA.HI.X.SX32 R10, R6, R4, 0x1, P0 ;  /* 0x00000004060a7211 */ /* 0x001fe200000f0eff */
[----:B------:R0:W-:Y:S04]  /*ff10*/  STL [R1+0x3f4], R9 ;  /* 0x0003f40901007387 */ /* 0x0001e80000100800 */
[----:B------:R1:W-:Y:S04]  /*ff20*/  STL [R1+0x3f0], R10 ;  /* 0x0003f00a01007387 */ /* 0x0003e80000100800 */
[----:B------:R-:W4:Y:S01]  /*ff30*/  LDL.LU R74, [R1+0x26c] ;  /* 0x00026c00014a7983 */ /* 0x000f220000300800 */
[----:B------:R-:W-:-:S02]  /*ff40*/  @P1 IMAD.MOV.U32 R6, RZ, RZ, R9 ;  /* 0x000000ffff061224 */ /* 0x000fc400078e0009 */
[----:B------:R-:W-:Y:S01]  /*ff50*/  @P1 IMAD.MOV.U32 R7, RZ, RZ, R10 ;  /* 0x000000ffff071224 */ /* 0x000fe200078e000a */
[----:B------:R-:W4:Y:S04]  /*ff60*/  LDL.LU R73, [R1+0x270] ;  /* 0x0002700001497983 */ /* 0x000f280000300800 */
[----:B------:R0:W4:Y:S02]  /*ff70*/  @P1 LDG.E.U16 R21, desc[UR24][R6.64] ;  /* 0x0000001806151981 */ /* 0x000124000c1e1500 */
[----:B0-----:R-:W-:Y:S01]  /*ff80*/  IMAD R6, R64, UR4, RZ ;  /* 0x0000000440067c24 */ /* 0x001fe2000f8e02ff */
[----:B------:R-:W-:Y:S02]  /*ff90*/  PRMT R20, RZ, 0x7610, R20 ;  /* 0x00007610ff147816 */ /* 0x000fe40000000014 */
[----:B------:R-:W-:Y:S01]  /*ffa0*/  PRMT R17, RZ, 0x7610, R17 ;  /* 0x00007610ff117816 */ /* 0x000fe20000000011 */
[----:B------:R-:W-:Y:S01]  /*ffb0*/  STS.U16 [R8+UR8+0x1980], R25 ;  /* 0x0019801908007988 */ /* 0x000fe20008000408 */
[C---:B------:R-:W-:Y:S01]  /*ffc0*/  LEA R9, P0, R6.reuse, R5, 0x1 ;  /* 0x0000000506097211 */ /* 0x040fe200078008ff */
[----:B------:R-:W0:Y:S03]  /*ffd0*/  LDCU UR4, c[0x0][0x3b0] ;  /* 0x00007600ff0477ac */ /* 0x000e260008000800 */
[----:B-1----:R-:W-:Y:S01]  /*ffe0*/  LEA.HI.X.SX32 R10, R6, R4, 0x1, P0 ;  /* 0x00000004060a7211 */ /* 0x002fe200000f0eff */
[----:B------:R1:W-:Y:S04]  /*fff0*/  STL [R1+0x424], R9 ;  /* 0x0004240901007387 */ /* 0x0003e80000100800 */
[----:B------:R0:W-:Y:S04]  /*10000*/  STL [R1+0x420], R10 ;  /* 0x0004200a01007387 */ /* 0x0001e80000100800 */
[----:B------:R-:W4:Y:S01]  /*10010*/  LDL.LU R63, [R1+0x8] ;  /* 0x00000800013f7983 */ /* 0x000f220000300800 */
[----:B------:R-:W-:-:S02]  /*10020*/  @P1 IMAD.MOV.U32 R6, RZ, RZ, R9 ;  /* 0x000000ffff061224 */ /* 0x000fc400078e0009 */
[----:B------:R-:W-:-:S05]  /*10030*/  @P1 IMAD.MOV.U32 R7, RZ, RZ, R10 ;  /* 0x000000ffff071224 */ /* 0x000fca00078e000a */
[----:B------:R3:W4:Y:S02]  /*10040*/  @P1 LDG.E.U16 R20, desc[UR24][R6.64] ;  /* 0x0000001806141981 */ /* 0x000724000c1e1500 */
[----:B---3--:R-:W-:Y:S02]  /*10050*/  IMAD R6, R61, UR5, RZ ;  /* 0x000000053d067c24 */ /* 0x008fe4000f8e02ff */
[----:B------:R-:W-:Y:S01]  /*10060*/  STS.U16 [R8+UR8+0x1d80], R24 ;  /* 0x001d801808007988 */ /* 0x000fe20008000408 */
[----:B------:R-:W-:Y:S01]  /*10070*/  PRMT R14, RZ, 0x7610, R14 ;  /* 0x00007610ff0e7816 */ /* 0x000fe2000000000e */
[----:B------:R-:W3:Y:S01]  /*10080*/  LDCU UR5, c[0x0][0x3b0] ;  /* 0x00007600ff0577ac */ /* 0x000ee20008000800 */
[----:B-1----:R-:W-:-:S04]  /*10090*/  LEA R9, P0, R6, R5, 0x1 ;  /* 0x0000000506097211 */ /* 0x002fc800078008ff */
[----:B0-----:R-:W-:Y:S01]  /*100a0*/  LEA.HI.X.SX32 R10, R6, R4, 0x1, P0 ;  /* 0x00000004060a7211 */ /* 0x001fe200000f0eff */
[----:B------:R-:W-:-:S04]  /*100b0*/  @P1 IMAD.MOV.U32 R6, RZ, RZ, R9 ;  /* 0x000000ffff061224 */ /* 0x000fc800078e0009 */
[----:B------:R-:W-:Y:S01]  /*100c0*/  @P1 IMAD.MOV.U32 R7, RZ, RZ, R10 ;  /* 0x000000ffff071224 */ /* 0x000fe200078e000a */
[----:B------:R-:W-:Y:S04]  /*100d0*/  STS.U16 [R8+UR8+0x2180], R27 ;  /* 0x0021801b08007988 */ /* 0x000fe80008000408 */
[----:B------:R2:W3:Y:S04]  /*100e0*/  @P1 LDG.E.U16 R17, desc[UR24][R6.64] ;  /* 0x0000001806111981 */ /* 0x0004e8000c1e1500 */
[----:B------:R-:W-:Y:S04]  /*100f0*/  STS.U16 [R8+UR8+0x2580], R26 ;  /* 0x0025801a08007988 */ /* 0x000fe80008000408 */
[----:B------:R-:W-:Y:S04]  /*10100*/  STS.U16 [R8+UR8+0x2980], R29 ;  /* 0x0029801d08007988 */ /* 0x000fe80008000408 */
[----:B------:R-:W-:Y:S04]  /*10110*/  STS.U16 [R8+UR8+0x2d80], R28 ;  /* 0x002d801c08007988 */ /* 0x000fe80008000408 */
[----:B------:R-:W-:Y:S04]  /*10120*/  STS.U16 [R8+UR8+0x3180], R31 ;  /* 0x0031801f08007988 */ /* 0x000fe80008000408 */
[----:B------:R-:W-:Y:S04]  /*10130*/  STS.U16 [R8+UR8+0x3580], R30 ;  /* 0x0035801e08007988 */ /* 0x000fe80008000408 */
[----:B------:R-:W-:Y:S04]  /*10140*/  STS.U16 [R8+UR8+0x3980], R33 ;  /* 0x0039802108007988 */ /* 0x000fe80008000408 */
[----:B------:R0:W-:Y:S04]  /*10150*/  STS.U16 [R8+UR8+0x3d80], R32 ;  /* 0x003d802008007988 */ /* 0x0001e80008000408 */
[----:B------:R-:W-:Y:S04]  /*10160*/  STL [R1+0x44c], R9 ;  /* 0x00044c0901007387 */ /* 0x000fe80000100800 */
[----:B------:R-:W-:Y:S01]  /*10170*/  STL [R1+0x448], R10 ;  /* 0x0004480a01007387 */ /* 0x000fe20000100800 */
[----:B------:R-:W-:Y:S01]  /*10180*/  PRMT R13, RZ, 0x7610, R13 ;  /* 0x00007610ff0d7816 */ /* 0x000fe2000000000d */
[----:B--2---:R-:W-:-:S05]  /*10190*/  IMAD R6, R67, UR6, RZ ;  /* 0x0000000643067c24 */ /* 0x004fca000f8e02ff */
[----:B------:R-:W-:-:S04]  /*101a0*/  LEA R7, P0, R6, R5, 0x1 ;  /* 0x0000000506077211 */ /* 0x000fc800078008ff */
[----:B0-----:R-:W-:Y:S01]  /*101b0*/  LEA.HI.X.SX32 R8, R6, R4, 0x1, P0 ;  /* 0x0000000406087211 */ /* 0x001fe200000f0eff */
[----:B------:R0:W-:Y:S01]  /*101c0*/  STL [R1+0xe8], R7 ;  /* 0x0000e80701007387 */ /* 0x0001e20000100800 */
[----:B------:R-:W-:-:S03]  /*101d0*/  @P1 IMAD.MOV.U32 R6, RZ, RZ, R7 ;  /* 0x000000ffff061224 */ /* 0x000fc600078e0007 */
[----:B0-----:R-:W-:-:S05]  /*101e0*/  @P1 IMAD.MOV.U32 R7, RZ, RZ, R8 ;  /* 0x000000ffff071224 */ /* 0x001fca00078e0008 */
[----:B------:R4:W2:Y:S02]  /*101f0*/  @P1 LDG.E.U16 R14, desc[UR24][R6.64] ;  /* 0x00000018060e1981 */ /* 0x0008a4000c1e1500 */
[----:B----4-:R-:W-:Y:S02]  /*10200*/  IMAD R6, R74, UR6, RZ ;  /* 0x000000064a067c24 */ /* 0x010fe4000f8e02ff */
[----:B------:R0:W-:Y:S03]  /*10210*/  STL [R1+0xe4], R8 ;  /* 0x0000e40801007387 */ /* 0x0001e60000100800 */
[----:B------:R-:W-:-:S04]  /*10220*/  LEA R7, P0, R6, R5, 0x1 ;  /* 0x0000000506077211 */ /* 0x000fc800078008ff */
[----:B0-----:R-:W-:Y:S01]  /*10230*/  LEA.HI.X.SX32 R8, R6, R4, 0x1, P0 ;  /* 0x0000000406087211 */ /* 0x001fe200000f0eff */
[----:B------:R0:W-:Y:S01]  /*10240*/  STL [R1+0x128], R7 ;  /* 0x0001280701007387 */ /* 0x0001e20000100800 */
[----:B------:R-:W-:-:S03]  /*10250*/  @P1 IMAD.MOV.U32 R6, RZ, RZ, R7 ;  /* 0x000000ffff061224 */ /* 0x000fc600078e0007 */
[----:B0-----:R-:W-:-:S05]  /*10260*/  @P1 IMAD.MOV.U32 R7, RZ, RZ, R8 ;  /* 0x000000ffff071224 */ /* 0x001fca00078e0008 */
[----:B------:R0:W4:Y:S02]  /*10270*/  @P1 LDG.E.U16 R13, desc[UR24][R6.64] ;  /* 0x00000018060d1981 */ /* 0x000124000c1e1500 */
[----:B0-----:R-:W-:Y:S02]  /*10280*/  IMAD R6, R73, UR6, RZ ;  /* 0x0000000649067c24 */ /* 0x001fe4000f8e02ff */
[----:B------:R0:W-:Y:S03]  /*10290*/  STL [R1+0x124], R8 ;  /* 0x0001240801007387 */ /* 0x0001e60000100800 */
[----:B------:R-:W-:-:S04]  /*102a0*/  LEA R7, P0, R6, R5, 0x1 ;  /* 0x0000000506077211 */ /* 0x000fc800078008ff */
[----:B0-----:R-:W-:Y:S01]  /*102b0*/  LEA.HI.X.SX32 R8, R6, R4, 0x1, P0 ;  /* 0x0000000406087211 */ /* 0x001fe200000f0eff */
[----:B------:R-:W-:Y:S01]  /*102c0*/  STL [R1+0x168], R7 ;  /* 0x0001680701007387 */ /* 0x000fe20000100800 */
[----:B------:R-:W-:-:S03]  /*102d0*/  PRMT R6, RZ, 0x7610, R6 ;  /* 0x00007610ff067816 */ /* 0x000fc60000000006 */
[----:B------:R0:W-:Y:S01]  /*102e0*/  STL [R1+0x164], R8 ;  /* 0x0001640801007387 */ /* 0x0001e20000100800 */
[----:B------:R-:W-:Y:S02]  /*102f0*/  @P1 IMAD.MOV.U32 R9, RZ, RZ, R8 ;  /* 0x000000ffff091224 */ /* 0x000fe400078e0008 */
[----:B0-----:R-:W-:Y:S02]  /*10300*/  @P1 IMAD.MOV.U32 R8, RZ, RZ, R7 ;  /* 0x000000ffff081224 */ /* 0x001fe400078e0007 */
[----:B------:R-:W-:-:S03]  /*10310*/  IMAD R7, R63, UR6, RZ ;  /* 0x000000063f077c24 */ /* 0x000fc6000f8e02ff */
[----:B------:R0:W2:Y:S02]  /*10320*/  @P1 LDG.E.U16 R6, desc[UR24][R8.64] ;  /* 0x0000001808061981 */ /* 0x0000a4000c1e1500 */
[----:B0-----:R-:W-:-:S04]  /*10330*/  LEA R9, P0, R7, R5, 0x1 ;  /* 0x0000000507097211 */ /* 0x001fc800078008ff */
[----:B------:R-:W-:Y:S01]  /*10340*/  LEA.HI.X.SX32 R10, R7, R4, 0x1, P0 ;  /* 0x00000004070a7211 */ /* 0x000fe200000f0eff */
[----:B------:R-:W-:Y:S01]  /*10350*/  IMAD R7, R89, UR6, RZ ;  /* 0x0000000659077c24 */ /* 0x000fe2000f8e02ff */
[----:B------:R-:W-:Y:S03]  /*10360*/  STL [R1+0x1b0], R9 ;  /* 0x0001b00901007387 */ /* 0x000fe60000100800 */
[----:B------:R-:W-:Y:S01]  /*10370*/  @P1 IMAD.MOV.U32 R11, RZ, RZ, R10 ;  /* 0x000000ffff0b1224 */ /* 0x000fe200078e000a */
[----:B------:R0:W-:Y:S04]  /*10380*/  STL [R1+0x1ac], R10 ;  /* 0x0001ac0a01007387 */ /* 0x0001e80000100800 */
[----:B------:R-:W2:Y:S01]  /*10390*/  LDL.LU R73, [R1+0x274] ;  /* 0x0002740001497983 */ /* 0x000ea20000300800 */
[----:B0-----:R-:W-:Y:S01]  /*103a0*/  @P1 IMAD.MOV.U32 R10, RZ, RZ, R9 ;  /* 0x000000ffff0a1224 */ /* 0x001fe200078e0009 */
[----:B------:R-:W-:-:S04]  /*103b0*/  LEA R9, P0, R7, R5, 0x1 ;  /* 0x0000000507097211 */ /* 0x000fc800078008ff */
[----:B------:R-:W-:Y:S01]  /*103c0*/  LEA.HI.X.SX32 R19, R7, R4, 0x1, P0 ;  /* 0x0000000407137211 */ /* 0x000fe200000f0eff */
[----:B------:R0:W-:Y:S04]  /*103d0*/  STL [R1+0x1f0], R9 ;  /* 0x0001f00901007387 */ /* 0x0001e80000100800 */
[----:B------:R1:W-:Y:S04]  /*103e0*/  STL [R1+0x1ec], R19 ;  /* 0x0001ec1301007387 */ /* 0x0003e80000100800 */
[----:B------:R-:W3:Y:S01]  /*103f0*/  LDL.LU R63, [R1] ;  /* 0x00000000013f7983 */ /* 0x000ee20000300800 */
[----:B------:R-:W-:-:S06]  /*10400*/  PRMT R8, RZ, 0x7610, R8 ;  /* 0x00007610ff087816 */ /* 0x000fcc0000000008 */
[----:B------:R0:W4:Y:S01]  /*10410*/  @P1 LDG.E.U16 R8, desc[UR24][R10.64] ;  /* 0x000000180a081981 */ /* 0x000122000c1e1500 */
[----:B------:R-:W-:Y:S01]  /*10420*/  PRMT R7, RZ, 0x7610, R7 ;  /* 0x00007610ff077816 */ /* 0x000fe20000000007 */
[----:B0-----:R-:W-:Y:S02]  /*10430*/  @P1 IMAD.MOV.U32 R10, RZ, RZ, R9 ;  /* 0x000000ffff0a1224 */ /* 0x001fe400078e0009 */
[----:B------:R-:W-:Y:S02]  /*10440*/  IMAD R9, R82, UR6, RZ ;  /* 0x0000000652097c24 */ /* 0x000fe4000f8e02ff */
[----:B------:R-:W-:-:S03]  /*10450*/  @P1 IMAD.MOV.U32 R11, RZ, RZ, R19 ;  /* 0x000000ffff0b1224 */ /* 0x000fc600078e0013 */
[C---:B-1----:R-:W-:Y:S02]  /*10460*/  LEA R19, P0, R9.reuse, R5, 0x1 ;  /* 0x0000000509137211 */ /* 0x042fe400078008ff */
[----:B------:R0:W4:Y:S02]  /*10470*/  @P1 LDG.E.U16 R7, desc[UR24][R10.64] ;  /* 0x000000180a071981 */ /* 0x000124000c1e1500 */
[----:B------:R-:W-:Y:S01]  /*10480*/  LEA.HI.X.SX32 R24, R9, R4, 0x1, P0 ;  /* 0x0000000409187211 */ /* 0x000fe200000f0eff */
[----:B------:R-:W-:Y:S01]  /*10490*/  IMAD R9, R81, UR6, RZ ;  /* 0x0000000651097c24 */ /* 0x000fe2000f8e02ff */
[----:B------:R-:W-:Y:S01]  /*104a0*/  STL [R1+0x230], R19 ;  /* 0x0002301301007387 */ /* 0x000fe20000100800 */
[----:B------:R-:W-:Y:S02]  /*104b0*/  LOP3.LUT R15, R3, 0x40, RZ, 0x3c, !PT ;  /* 0x00000040030f7812 */ /* 0x000fe400078e3cff */
[----:B------:R-:W-:Y:S01]  /*104c0*/  @P1 IMAD.MOV.U32 R25, RZ, RZ, R24 ;  /* 0x000000ffff191224 */ /* 0x000fe200078e0018 */
[----:B------:R1:W-:Y:S01]  /*104d0*/  STL [R1+0x22c], R24 ;  /* 0x00022c1801007387 */ /* 0x0003e20000100800 */
[----:B0-----:R-:W-:-:S02]  /*104e0*/  PRMT R10, RZ, 0x7610, R10 ;  /* 0x00007610ff0a7816 */ /* 0x001fc4000000000a */
[C---:B------:R-:W-:Y:S01]  /*104f0*/  LEA R11, P0, R9.reuse, R5, 0x1 ;  /* 0x00000005090b7211 */ /* 0x040fe200078008ff */
[----:B-1----:R-:W-:Y:S01]  /*10500*/  @P1 IMAD.MOV.U32 R24, RZ, RZ, R19 ;  /* 0x000000ffff181224 */ /* 0x002fe200078e0013 */
[----:B------:R-:W-:Y:S02]  /*10510*/  STS.U16 [R15+UR8+0x200], R34 ;  /* 0x000200220f007988 */ /* 0x000fe40008000408 */
[----:B------:R-:W-:Y:S02]  /*10520*/  LEA.HI.X.SX32 R19, R9, R4, 0x1, P0 ;  /* 0x0000000409137211 */ /* 0x000fe400000f0eff */
[----:B------:R0:W4:Y:S04]  /*10530*/  @P1 LDG.E.U16 R10, desc[UR24][R24.64] ;  /* 0x00000018180a1981 */ /* 0x000128000c1e1500 */
[----:B------:R1:W-:Y:S04]  /*10540*/  STL [R1+0x270], R11 ;  /* 0x0002700b01007387 */ /* 0x0003e80000100800 */
[----:B------:R-:W-:Y:S01]  /*10550*/  STS.U16 [R15+UR8+0x600], R36 ;  /* 0x000600240f007988 */ /* 0x000fe20008000408 */
[----:B0-----:R-:W-:-:S03]  /*10560*/  @P1 IMAD.MOV.U32 R24, RZ, RZ, R11 ;  /* 0x000000ffff181224 */ /* 0x001fc600078e000b */
[----:B------:R-:W-:Y:S01]  /*10570*/  STS.U16 [R15+UR8+0xa00], R35 ;  /* 0x000a00230f007988 */ /* 0x000fe20008000408 */
[----:B-1----:R-:W-:-:S03]  /*10580*/  IMAD R11, R80, UR6, RZ ;  /* 0x00000006500b7c24 */ /* 0x002fc6000f8e02ff */
[----:B------:R-:W-:Y:S01]  /*10590*/  STS.U16 [R15+UR8+0xe00], R38 ;  /* 0x000e00260f007988 */ /* 0x000fe20008000408 */
[----:B------:R-:W-:-:S03]  /*105a0*/  @P1 IMAD.MOV.U32 R25, RZ, RZ, R19 ;  /* 0x000000ffff191224 */ /* 0x000fc600078e0013 */
[----:B------:R-:W-:Y:S01]  /*105b0*/  STS.U16 [R15+UR8+0x1200], R37 ;  /* 0x001200250f007988 */ /* 0x000fe20008000408 */
[----:B------:R-:W-:-:S03]  /*105c0*/  PRMT R9, RZ, 0x7610, R9 ;  /* 0x00007610ff097816 */ /* 0x000fc60000000009 */
[----:B------:R-:W-:Y:S04]  /*105d0*/  STS.U16 [R15+UR8+0x1600], R40 ;  /* 0x001600280f007988 */ /* 0x000fe80008000408 */
[----:B------:R0:W-:Y:S04]  /*105e0*/  STL [R1+0x26c], R19 ;  /* 0x00026c1301007387 */ /* 0x0001e80000100800 */
[----:B------:R-:W-:Y:S04]  /*105f0*/  STS.U16 [R15+UR8+0x1a00], R39 ;  /* 0x001a00270f007988 */ /* 0x000fe80008000408 */
[----:B------:R-:W-:Y:S01]  /*10600*/  STS.U16 [R15+UR8+0x1e00], R42 ;  /* 0x001e002a0f007988 */ /* 0x000fe20008000408 */
[----:B0-----:R-:W-:-:S03]  /*10610*/  LEA R19, P0, R11, R5, 0x1 ;  /* 0x000000050b137211 */ /* 0x001fc600078008ff */
[----:B------:R-:W-:Y:S01]  /*10620*/  STS.U16 [R15+UR8+0x2200], R41 ;  /* 0x002200290f007988 */ /* 0x000fe20008000408 */
[----:B------:R-:W-:-:S03]  /*10630*/  LEA.HI.X.SX32 R26, R11, R4, 0x1, P0 ;  /* 0x000000040b1a7211 */ /* 0x000fc600000f0eff */
[----:B------:R-:W-:Y:S04]  /*10640*/  STS.U16 [R15+UR8+0x2600], R44 ;  /* 0x0026002c0f007988 */ /* 0x000fe80008000408 */
[----:B------:R-:W-:Y:S01]  /*10650*/  STS.U16 [R15+UR8+0x2a00], R43 ;  /* 0x002a002b0f007988 */ /* 0x000fe20008000408 */
[----:B------:R-:W-:-:S03]  /*10660*/  PRMT R12, RZ, 0x7610, R12 ;  /* 0x00007610ff0c7816 */ /* 0x000fc6000000000c */
[----:B------:R-:W-:Y:S04]  /*10670*/  STS.U16 [R15+UR8+0x2e00], R46 ;  /* 0x002e002e0f007988 */ /* 0x000fe80008000408 */
[----:B------:R-:W-:Y:S04]  /*10680*/  STS.U16 [R15+UR8+0x3200], R45 ;  /* 0x0032002d0f007988 */ /* 0x000fe80008000408 */
[----:B------:R-:W-:Y:S04]  /*10690*/  STS.U16 [R15+UR8+0x3600], R48 ;  /* 0x003600300f007988 */ /* 0x000fe80008000408 */
[----:B------:R0:W4:Y:S04]  /*106a0*/  @P1 LDG.E.U16 R9, desc[UR24][R24.64] ;  /* 0x0000001818091981 */ /* 0x000128000c1e1500 */
[----:B------:R-:W-:Y:S04]  /*106b0*/  STS.U16 [R15+UR8+0x3a00], R47 ;  /* 0x003a002f0f007988 */ /* 0x000fe80008000408 */
[----:B------:R-:W-:Y:S01]  /*106c0*/  STS.U16 [R15+UR8+0x3e00], R49 ;  /* 0x003e00310f007988 */ /* 0x000fe20008000408 */
[----:B0-----:R-:W-:-:S02]  /*106d0*/  @P1 IMAD.MOV.U32 R24, RZ, RZ, R19 ;  /* 0x000000ffff181224 */ /* 0x001fc400078e0013 */
[----:B------:R-:W-:Y:S01]  /*106e0*/  @P1 IMAD.MOV.U32 R25, RZ, RZ, R26 ;  /* 0x000000ffff191224 */ /* 0x000fe200078e001a */
[----:B------:R-:W-:Y:S04]  /*106f0*/  STL [R1+0x2b0], R19 ;  /* 0x0002b01301007387 */ /* 0x000fe80000100800 */
[----:B------:R0:W-:Y:S04]  /*10700*/  STL [R1+0x2ac], R26 ;  /* 0x0002ac1a01007387 */ /* 0x0001e80000100800 */
[----:B------:R1:W4:Y:S01]  /*10710*/  @P1 LDG.E.U16 R12, desc[UR24][R24.64] ;  /* 0x00000018180c1981 */ /* 0x000322000c1e1500 */
[----:B------:R-:W-:-:S02]  /*10720*/  PRMT R16, RZ, 0x7610, R16 ;  /* 0x00007610ff107816 */ /* 0x000fc40000000010 */
[----:B0-----:R-:W-:-:S05]  /*10730*/  LOP3.LUT R26, R3, 0x50, RZ, 0x3c, !PT ;  /* 0x00000050031a7812 */ /* 0x001fca00078e3cff */
[----:B------:R-:W-:Y:S04]  /*10740*/  STS.U16 [R26+UR8+0x280], R53 ;  /* 0x000280351a007988 */ /* 0x000fe80008000408 */
        /* <DEDUP_REMOVED lines=8> */
[----:B------:R0:W-:Y:S02]  /*107d0*/  STS.U16 [R26+UR8+0x2680], R18 ;  /* 0x002680121a007988 */ /* 0x0001e40008000408 */
[----:B0-----:R-:W-:-:S02]  /*107e0*/  PRMT R18, RZ, 0x7610, R18 ;  /* 0x00007610ff127816 */ /* 0x001fc40000000012 */
[----:B------:R-:W-:Y:S01]  /*107f0*/  STS.U16 [R26+UR8+0x2a80], R50 ;  /* 0x002a80321a007988 */ /* 0x000fe20008000408 */
[----:B--2---:R-:W-:-:S05]  /*10800*/  IMAD R11, R73, UR6, RZ ;  /* 0x00000006490b7c24 */ /* 0x004fca000f8e02ff */
[----:B------:R-:W-:-:S04]  /*10810*/  LEA R15, P0, R11, R5, 0x1 ;  /* 0x000000050b0f7211 */ /* 0x000fc800078008ff */
[----:B------:R-:W-:Y:S01]  /*10820*/  LEA.HI.X.SX32 R19, R11, R4, 0x1, P0 ;  /* 0x000000040b137211 */ /* 0x000fe200000f0eff */
[----:B------:R3:W-:Y:S01]  /*10830*/  STL [R1+0x2f0], R15 ;  /* 0x0002f00f01007387 */ /* 0x0007e20000100800 */
[----:B-1----:R-:W-:Y:S01]  /*10840*/  @P1 IMAD.MOV.U32 R24, RZ, RZ, R15 ;  /* 0x000000ffff181224 */ /* 0x002fe200078e000f */
[----:B------:R-:W-:Y:S02]  /*10850*/  PRMT R11, RZ, 0x7610, R11 ;  /* 0x00007610ff0b7816 */ /* 0x000fe4000000000b */
[----:B------:R-:W-:Y:S01]  /*10860*/  @P1 IMAD.MOV.U32 R25, RZ, RZ, R19 ;  /* 0x000000ffff191224 */ /* 0x000fe200078e0013 */
[----:B------:R0:W-:Y:S04]  /*10870*/  STL [R1+0x2ec], R19 ;  /* 0x0002ec1301007387 */ /* 0x0001e80000100800 */
[----:B------:R1:W2:Y:S01]  /*10880*/  @P1 LDG.E.U16 R11, desc[UR24][R24.64] ;  /* 0x00000018180b1981 */ /* 0x0002a2000c1e1500 */
[----:B---3--:R-:W-:-:S05]  /*10890*/  IMAD R15, R63, UR6, RZ ;  /* 0x000000063f0f7c24 */ /* 0x008fca000f8e02ff */
[----:B0-----:R-:W-:-:S04]  /*108a0*/  LEA R19, P0, R15, R5, 0x1 ;  /* 0x000000050f137211 */ /* 0x001fc800078008ff */
[----:B-1----:R-:W-:Y:S01]  /*108b0*/  LEA.HI.X.SX32 R24, R15, R4, 0x1, P0 ;  /* 0x000000040f187211 */ /* 0x002fe200000f0eff */
[----:B------:R-:W-:Y:S01]  /*108c0*/  IMAD R15, R93, UR4, RZ ;  /* 0x000000045d0f7c24 */ /* 0x000fe2000f8e02ff */
[----:B------:R-:W-:Y:S01]  /*108d0*/  STL [R1+0x330], R19 ;  /* 0x0003301301007387 */ /* 0x000fe20000100800 */
[----:B------:R-:W0:Y:S02]  /*108e0*/  LDCU UR4, c[0x0][0x3b0] ;  /* 0x00007600ff0477ac */ /* 0x000e240008000800 */
[----:B------:R-:W-:Y:S01]  /*108f0*/  @P1 IMAD.MOV.U32 R25, RZ, RZ, R24 ;  /* 0x000000ffff191224 */ /* 0x000fe200078e0018 */
[----:B------:R1:W-:Y:S02]  /*10900*/  STL [R1+0x32c], R24 ;  /* 0x00032c1801007387 */ /* 0x0003e40000100800 */
[----:B-1----:R-:W-:Y:S01]  /*10910*/  @P1 IMAD.MOV.U32 R24, RZ, RZ, R19 ;  /* 0x000000ffff181224 */ /* 0x002fe200078e0013 */
[----:B------:R-:W-:-:S04]  /*10920*/  LEA R19, P0, R15, R5, 0x1 ;  /* 0x000000050f137211 */ /* 0x000fc800078008ff */
[----:B------:R1:W3:Y:S01]  /*10930*/  @P1 LDG.E.U16 R16, desc[UR24][R24.64] ;  /* 0x0000001818101981 */ /* 0x0002e2000c1e1500 */
[----:B------:R-:W-:-:S03]  /*10940*/  LEA.HI.X.SX32 R27, R15, R4, 0x1, P0 ;  /* 0x000000040f1b7211 */ /* 0x000fc600000f0eff */
[----:B------:R0:W-:Y:S01]  /*10950*/  STL [R1+0x36c], R19 ;  /* 0x00036c1301007387 */ /* 0x0001e20000100800 */
[----:B-1----:R-:W-:Y:S02]  /*10960*/  @P1 IMAD.MOV.U32 R24, RZ, RZ, R19 ;  /* 0x000000ffff181224 */ /* 0x002fe400078e0013 */
[----:B0-----:R-:W-:Y:S01]  /*10970*/  IMAD R19, R92, UR5, RZ ;  /* 0x000000055c137c24 */ /* 0x001fe2000f8e02ff */
[----:B------:R0:W-:Y:S01]  /*10980*/  STL [R1+0x368], R27 ;  /* 0x0003681b01007387 */ /* 0x0001e20000100800 */
[----:B------:R-:W-:Y:S01]  /*10990*/  @P1 IMAD.MOV.U32 R25, RZ, RZ, R27 ;  /* 0x000000ffff191224 */ /* 0x000fe200078e001b */
[----:B------:R-:W-:Y:S01]  /*109a0*/  PRMT R15, RZ, 0x7610, R15 ;  /* 0x00007610ff0f7816 */ /* 0x000fe2000000000f */
[----:B------:R-:W1:Y:S05]  /*109b0*/  LDCU UR5, c[0x0][0x3b0] ;  /* 0x00007600ff0577ac */ /* 0x000e6a0008000800 */
[----:B------:R1:W2:Y:S01]  /*109c0*/  @P1 LDG.E.U16 R15, desc[UR24][R24.64] ;  /* 0x00000018180f1981 */ /* 0x0002a2000c1e1500 */
[----:B0-----:R-:W-:-:S04]  /*109d0*/  LEA R27, P0, R19, R5, 0x1 ;  /* 0x00000005131b7211 */ /* 0x001fc800078008ff */
[----:B------:R-:W-:Y:S02]  /*109e0*/  LEA.HI.X.SX32 R28, R19, R4, 0x1, P0 ;  /* 0x00000004131c7211 */ /* 0x000fe400000f0eff */
[----:B------:R-:W-:Y:S01]  /*109f0*/  PRMT R19, RZ, 0x7610, R19 ;  /* 0x00007610ff137816 */ /* 0x000fe20000000013 */
[----:B-1----:R-:W-:Y:S02]  /*10a00*/  @P1 IMAD.MOV.U32 R24, RZ, RZ, R27 ;  /* 0x000000ffff181224 */ /* 0x002fe400078e001b */
[----:B------:R-:W-:-:S05]  /*10a10*/  @P1 IMAD.MOV.U32 R25, RZ, RZ, R28 ;  /* 0x000000ffff191224 */ /* 0x000fca00078e001c */
[----:B------:R0:W2:Y:S04]  /*10a20*/  @P1 LDG.E.U16 R19, desc[UR24][R24.64] ;  /* 0x0000001818131981 */ /* 0x0000a8000c1e1500 */
[----:B------:R1:W-:Y:S01]  /*10a30*/  STL [R1+0x39c], R27 ;  /* 0x00039c1b01007387 */ /* 0x0003e20000100800 */
[----:B0-----:R-:W-:-:S03]  /*10a40*/  IMAD R24, R88, UR4, RZ ;  /* 0x0000000458187c24 */ /* 0x001fc6000f8e02ff */
[----:B------:R0:W-:Y:S01]  /*10a50*/  STL [R1+0x398], R28 ;  /* 0x0003981c01007387 */ /* 0x0001e20000100800 */
[----:B------:R-:W4:Y:S01]  /*10a60*/  LDCU UR4, c[0x0][0x3b0] ;  /* 0x00007600ff0477ac */ /* 0x000f220008000800 */
[----:B-1----:R-:W-:-:S04]  /*10a70*/  LEA R27, P0, R24, R5, 0x1 ;  /* 0x00000005181b7211 */ /* 0x002fc800078008ff */
[----:B0-----:R-:W-:Y:S01]  /*10a80*/  LEA.HI.X.SX32 R28, R24, R4, 0x1, P0 ;  /* 0x00000004181c7211 */ /* 0x001fe200000f0eff */
[----:B------:R-:W-:-:S04]  /*10a90*/  @P1 IMAD.MOV.U32 R24, RZ, RZ, R27 ;  /* 0x000000ffff181224 */ /* 0x000fc800078e001b */
[----:B------:R-:W-:Y:S01]  /*10aa0*/  @P1 IMAD.MOV.U32 R25, RZ, RZ, R28 ;  /* 0x000000ffff191224 */ /* 0x000fe200078e001c */
[----:B------:R0:W-:Y:S04]  /*10ab0*/  STL [R1+0x3cc], R27 ;  /* 0x0003cc1b01007387 */ /* 0x0001e80000100800 */
[----:B------:R1:W2:Y:S04]  /*10ac0*/  @P1 LDG.E.U16 R18, desc[UR24][R24.64] ;  /* 0x0000001818121981 */ /* 0x0002a8000c1e1500 */
[----:B------:R0:W-:Y:S04]  /*10ad0*/  STL [R1+0x3c8], R28 ;  /* 0x0003c81c01007387 */ /* 0x0001e80000100800 */
[----:B------:R-:W2:Y:S01]  /*10ae0*/  LDL.LU R74, [R1+0x278] ;  /* 0x00027800014a7983 */ /* 0x000ea20000300800 */
[----:B-1----:R-:W-:Y:S01]  /*10af0*/  IMAD R24, R86, UR5, RZ ;  /* 0x0000000556187c24 */ /* 0x002fe2000f8e02ff */
[----:B------:R-:W1:Y:S04]  /*10b00*/  LDCU UR5, c[0x0][0x3b0] ;  /* 0x00007600ff0577ac */ /* 0x000e680008000800 */
[C---:B0-----:R-:W-:Y:S01]  /*10b10*/  LEA R27, P0, R24.reuse, R5, 0x1 ;  /* 0x00000005181b7211 */ /* 0x041fe200078008ff */
[----:B------:R0:W-:Y:S03]  /*10b20*/  STS.U16 [R26+UR8+0x2e80], R23 ;  /* 0x002e80171a007988 */ /* 0x0001e60008000408 */
[----:B------:R-:W-:Y:S01]  /*10b30*/  LEA.HI.X.SX32 R28, R24, R4, 0x1, P0 ;  /* 0x00000004181c7211 */ /* 0x000fe200000f0eff */
[----:B------:R1:W-:Y:S01]  /*10b40*/  STL [R1+0x3fc], R27 ;  /* 0x0003fc1b01007387 */ /* 0x0003e20000100800 */
[----:B------:R-:W-:-:S03]  /*10b50*/  @P1 IMAD.MOV.U32 R24, RZ, RZ, R27 ;  /* 0x000000ffff181224 */ /* 0x000fc600078e001b */
[----:B------:R1:W-:Y:S01]  /*10b60*/  STL [R1+0x3f8], R28 ;  /* 0x0003f81c01007387 */ /* 0x0003e20000100800 */
[----:B------:R-:W-:Y:S01]  /*10b70*/  @P1 IMAD.MOV.U32 R25, RZ, RZ, R28 ;  /* 0x000000ffff191224 */ /* 0x000fe200078e001c */
[----:B0-----:R-:W-:Y:S02]  /*10b80*/  PRMT R23, RZ, 0x7610, R23 ;  /* 0x00007610ff177816 */ /* 0x001fe40000000017 */
[----:B------:R-:W3:Y:S04]  /*10b90*/  LDL.LU R73, [R1+0x2b8] ;  /* 0x0002b80001497983 */ /* 0x000ee80000300800 */
[----:B------:R4:W3:Y:S02]  /*10ba0*/  @P1 LDG.E.U16 R23, desc[UR24][R24.64] ;  /* 0x0000001818171981 */ /* 0x0008e4000c1e1500 */
[----:B----4-:R-:W-:Y:S01]  /*10bb0*/  IMAD R24, R85, UR4, RZ ;  /* 0x0000000455187c24 */ /* 0x010fe2000f8e02ff */
[----:B------:R-:W0:Y:S04]  /*10bc0*/  LDCU UR4, c[0x0][0x3b0] ;  /* 0x00007600ff0477ac */ /* 0x000e280008000800 */
[----:B-1----:R-:W-:-:S04]  /*10bd0*/  LEA R27, P0, R24, R5, 0x1 ;  /* 0x00000005181b7211 */ /* 0x002fc800078008ff */
[----:B------:R-:W-:Y:S01]  /*10be0*/  LEA.HI.X.SX32 R28, R24, R4, 0x1, P0 ;  /* 0x00000004181c7211 */ /* 0x000fe200000f0eff */
[----:B------:R-:W-:Y:S04]  /*10bf0*/  STL [R1+0x42c], R27 ;  /* 0x00042c1b01007387 */ /* 0x000fe80000100800 */
[----:B------:R-:W-:Y:S04]  /*10c00*/  STL [R1+0x428], R28 ;  /* 0x0004281c01007387 */ /* 0x000fe80000100800 */
[----:B------:R-:W4:Y:S04]  /*10c10*/  LDL.LU R63, [R1+0x2f4] ;  /* 0x0002f400013f7983 */ /* 0x000f280000300800 */
[----:B------:R-:W4:Y:S04]  /*10c20*/  LDL.LU R67, [R1+0x370] ;  /* 0x0003700001437983 */ /* 0x000f280000300800 */
[----:B------:R-:W-:Y:S04]  /*10c30*/  STS.U16 [R26+UR8+0x3280], R22 ;  /* 0x003280161a007988 */ /* 0x000fe80008000408 */
[----:B------:R1:W-:Y:S04]  /*10c40*/  STS.U16 [R26+UR8+0x3680], R21 ;  /* 0x003680151a007988 */ /* 0x0003e80008000408 */
[----:B------:R0:W-:Y:S04]  /*10c50*/  STS.U16 [R26+UR8+0x3a80], R20 ;  /* 0x003a80141a007988 */ /* 0x0001e80008000408 */
[----:B------:R0:W-:Y:S01]  /*10c60*/  STS.U16 [R26+UR8+0x3e80], R17 ;  /* 0x003e80111a007988 */ /* 0x0001e20008000408 */
[----:B------:R-:W-:Y:S01]  /*10c70*/  @P1 IMAD.MOV.U32 R24, RZ, RZ, R27 ;  /* 0x000000ffff181224 */ /* 0x000fe200078e001b */
[----:B-1----:R-:W-:Y:S01]  /*10c80*/  PRMT R21, RZ, 0x7610, R21 ;  /* 0x00007610ff157816 */ /* 0x002fe20000000015 */
[----:B------:R-:W-:Y:S01]  /*10c90*/  @P1 IMAD.MOV.U32 R25, RZ, RZ, R28 ;  /* 0x000000ffff191224 */ /* 0x000fe200078e001c */
[----:B0-----:R-:W-:-:S04]  /*10ca0*/  LOP3.LUT R20, R3, 0x60, RZ, 0x3c, !PT ;  /* 0x0000006003147812 */ /* 0x001fc800078e3cff */
[----:B------:R0:W4:Y:S01]  /*10cb0*/  @P1 LDG.E.U16 R21, desc[UR24][R24.64] ;  /* 0x0000001818151981 */ /* 0x000122000c1e1500 */
[----:B------:R-:W-:Y:S01]  /*10cc0*/  IMAD R17, R77, UR4, RZ ;  /* 0x000000044d117c24 */ /* 0x000fe2000f8e02ff */
[----:B------:R-:W1:Y:S04]  /*10cd0*/  LDCU UR4, c[0x0][0x3b0] ;  /* 0x00007600ff0477ac */ /* 0x000e680008000800 */
[----:B------:R-:W-:-:S04]  /*10ce0*/  LEA R22, P0, R17, R5, 0x1 ;  /* 0x0000000511167211 */ /* 0x000fc800078008ff */
[----:B0-----:R-:W-:Y:S01]  /*10cf0*/  LEA.HI.X.SX32 R24, R17, R4, 0x1, P0 ;  /* 0x0000000411187211 */ /* 0x001fe200000f0eff */
[----:B------:R-:W-:Y:S04]  /*10d00*/  STL [R1+0x454], R22 ;  /* 0x0004541601007387 */ /* 0x000fe80000100800 */
[----:B------:R0:W-:Y:S01]  /*10d10*/  STL [R1+0x450], R24 ;  /* 0x0004501801007387 */ /* 0x0001e20000100800 */
[----:B------:R-:W-:-:S03]  /*10d20*/  @P1 IMAD.MOV.U32 R25, RZ, RZ, R24 ;  /* 0x000000ffff191224 */ /* 0x000fc600078e0018 */
[----:B------:R1:W-:Y:S01]  /*10d30*/  STS.U16 [R20+UR8+0x300], R14 ;  /* 0x0003000e14007988 */ /* 0x0003e20008000408 */
[----:B0-----:R-:W-:Y:S01]  /*10d40*/  @P1 IMAD.MOV.U32 R24, RZ, RZ, R22 ;  /* 0x000000ffff181224 */ /* 0x001fe200078e0016 */
[----:B-1----:R-:W-:Y:S02]  /*10d50*/  PRMT R14, RZ, 0x7610, R14 ;  /* 0x00007610ff0e7816 */ /* 0x002fe4000000000e */
[----:B------:R0:W-:Y:S04]  /*10d60*/  STS.U16 [R20+UR8+0x700], R13 ;  /* 0x0007000d14007988 */ /* 0x0001e80008000408 */
[----:B------:R1:W4:Y:S04]  /*10d70*/  @P1 LDG.E.U16 R14, desc[UR24][R24.64] ;  /* 0x00000018180e1981 */ /* 0x000328000c1e1500 */
[----:B------:R3:W-:Y:S01]  /*10d80*/  STS.U16 [R20+UR8+0xb00], R6 ;  /* 0x000b000614007988 */ /* 0x0007e20008000408 */
[----:B0-----:R-:W-:-:S03]  /*10d90*/  PRMT R13, RZ, 0x7610, R13 ;  /* 0x00007610ff0d7816 */ /* 0x001fc6000000000d */
[----:B------:R-:W-:Y:S04]  /*10da0*/  STS.U16 [R20+UR8+0xf00], R8 ;  /* 0x000f000814007988 */ /* 0x000fe80008000408 */
[----:B------:R-:W-:Y:S01]  /*10db0*/  STS.U16 [R20+UR8+0x1300], R7 ;  /* 0x0013000714007988 */ /* 0x000fe20008000408 */
[----:B--2---:R-:W-:-:S03]  /*10dc0*/  IMAD R17, R74, UR6, RZ ;  /* 0x000000064a117c24 */ /* 0x004fc6000f8e02ff */
[----:B------:R-:W2:Y:S02]  /*10dd0*/  LDL.LU R74, [R1+0x338] ;  /* 0x00033800014a7983 */ /* 0x000ea40000300800 */
[----:B------:R-:W-:-:S04]  /*10de0*/  LEA R22, P0, R17, R5, 0x1 ;  /* 0x0000000511167211 */ /* 0x000fc800078008ff */
[----:B-1----:R-:W-:Y:S01]  /*10df0*/  LEA.HI.X.SX32 R24, R17, R4, 0x1, P0 ;  /* 0x0000000411187211 */ /* 0x002fe200000f0eff */
[----:B------:R-:W-:Y:S04]  /*10e00*/  STL [R1+0xf0], R22 ;  /* 0x0000f01601007387 */ /* 0x000fe80000100800 */
[----:B------:R0:W-:Y:S01]  /*10e10*/  STL [R1+0xec], R24 ;  /* 0x0000ec1801007387 */ /* 0x0001e20000100800 */
[----:B------:R-:W-:Y:S02]  /*10e20*/  @P1 IMAD.MOV.U32 R25, RZ, RZ, R24 ;  /* 0x000000ffff191224 */ /* 0x000fe400078e0018 */
[----:B---3--:R-:W-:Y:S02]  /*10e30*/  IMAD R6, R73, UR6, RZ ;  /* 0x0000000649067c24 */ /* 0x008fe4000f8e02ff */
[----:B------:R-:W3:Y:S01]  /*10e40*/  LDL.LU R73, [R1+0x334] ;  /* 0x0003340001497983 */ /* 0x000ee20000300800 */
[----:B0-----:R-:W-:-:S02]  /*10e50*/  @P1 IMAD.MOV.U32 R24, RZ, RZ, R22 ;  /* 0x000000ffff181224 */ /* 0x001fc400078e0016 */
[----:B------:R-:W-:-:S03]  /*10e60*/  LEA R22, P0, R6, R5, 0x1 ;  /* 0x0000000506167211 */ /* 0x000fc600078008ff */
[----:B------:R0:W3:Y:S01]  /*10e70*/  @P1 LDG.E.U16 R13, desc[UR24][R24.64] ;  /* 0x00000018180d1981 */ /* 0x0000e2000c1e1500 */
[----:B------:R-:W-:Y:S02]  /*10e80*/  PRMT R17, RZ, 0x7610, R17 ;  /* 0x00007610ff117816 */ /* 0x000fe40000000011 */
[----:B0-----:R-:W-:Y:S01]  /*10e90*/  LEA.HI.X.SX32 R24, R6, R4, 0x1, P0 ;  /* 0x0000000406187211 */ /* 0x001fe200000f0eff */
[----:B------:R-:W-:-:S04]  /*10ea0*/  @P1 IMAD.MOV.U32 R6, RZ, RZ, R22 ;  /* 0x000000ffff061224 */ /* 0x000fc800078e0016 */
[----:B------:R-:W-:Y:S01]  /*10eb0*/  @P1 IMAD.MOV.U32 R7, RZ, RZ, R24 ;  /* 0x000000ffff071224 */ /* 0x000fe200078e0018 */
[----:B------:R0:W-:Y:S04]  /*10ec0*/  STL [R1+0x130], R22 ;  /* 0x0001301601007387 */ /* 0x0001e80000100800 */
[----:B------:R4:W3:Y:S04]  /*10ed0*/  @P1 LDG.E.U16 R17, desc[UR24][R6.64] ;  /* 0x0000001806111981 */ /* 0x0008e8000c1e1500 */
[----:B------:R-:W-:Y:S01]  /*10ee0*/  STL [R1+0x12c], R24 ;  /* 0x00012c1801007387 */ /* 0x000fe20000100800 */
[----:B----4-:R-:W-:-:S03]  /*10ef0*/  IMAD R6, R63, UR6, RZ ;  /* 0x000000063f067c24 */ /* 0x010fc6000f8e02ff */
[----:B------:R-:W4:Y:S02]  /*10f00*/  LDL.LU R63, [R1+0x2f8] ;  /* 0x0002f800013f7983 */ /* 0x000f240000300800 */
[C---:B------:R-:W-:Y:S02]  /*10f10*/  LEA R7, P0, R6.reuse, R5, 0x1 ;  /* 0x0000000506077211 */ /* 0x040fe400078008ff */
[----:B------:R-:W-:Y:S02]  /*10f20*/  STS.U16 [R20+UR8+0x1700], R10 ;  /* 0x0017000a14007988 */ /* 0x000fe40008000408 */
[----:B0-----:R-:W-:Y:S02]  /*10f30*/  LEA.HI.X.SX32 R22, R6, R4, 0x1, P0 ;  /* 0x0000000406167211 */ /* 0x001fe400000f0eff */
[----:B------:R0:W-:Y:S01]  /*10f40*/  STS.U16 [R20+UR8+0x1b00], R9 ;  /* 0x001b000914007988 */ /* 0x0001e20008000408 */
[----:B------:R-:W-:-:S03]  /*10f50*/  @P1 IMAD.MOV.U32 R6, RZ, RZ, R7 ;  /* 0x000000ffff061224 */ /* 0x000fc600078e0007 */
[----:B------:R1:W-:Y:S01]  /*10f60*/  STL [R1+0x170], R7 ;  /* 0x0001700701007387 */ /* 0x0003e20000100800 */
[----:B0-----:R-:W-:Y:S01]  /*10f70*/  PRMT R9, RZ, 0x7610, R9 ;  /* 0x00007610ff097816 */ /* 0x001fe20000000009 */
[----:B-1----:R-:W-:-:S05]  /*10f80*/  @P1 IMAD.MOV.U32 R7, RZ, RZ, R22 ;  /* 0x000000ffff071224 */ /* 0x002fca00078e0016 */
[----:B------:R0:W4:Y:S02]  /*10f90*/  @P1 LDG.E.U16 R9, desc[UR24][R6.64] ;  /* 0x0000001806091981 */ /* 0x000124000c1e1500 */
[----:B0-----:R-:W-:Y:S02]  /*10fa0*/  IMAD R6, R67, UR6, RZ ;  /* 0x0000000643067c24 */ /* 0x001fe4000f8e02ff */
[----:B------:R0:W-:Y:S03]  /*10fb0*/  STL [R1+0x16c], R22 ;  /* 0x00016c1601007387 */ /* 0x0001e60000100800 */
[C---:B------:R-:W-:Y:S02]  /*10fc0*/  LEA R7, P0, R6.reuse, R5, 0x1 ;  /* 0x0000000506077211 */ /* 0x040fe400078008ff */
[----:B------:R-:W-:Y:S02]  /*10fd0*/  PRMT R10, RZ, 0x7610, R10 ;  /* 0x00007610ff0a7816 */ /* 0x000fe4000000000a */
[----:B0-----:R-:W-:Y:S01]  /*10fe0*/  LEA.HI.X.SX32 R22, R6, R4, 0x1, P0 ;  /* 0x0000000406167211 */ /* 0x001fe200000f0eff */
[----:B------:R0:W-:Y:S01]  /*10ff0*/  STL [R1+0x1b8], R7 ;  /* 0x0001b80701007387 */ /* 0x0001e20000100800 */
[----:B------:R-:W-:-:S03]  /*11000*/  @P1 IMAD.MOV.U32 R6, RZ, RZ, R7 ;  /* 0x000000ffff061224 */ /* 0x000fc600078e0007 */
[----:B------:R-:W-:Y:S04]  /*11010*/  STL [R1+0x1b4], R22 ;  /* 0x0001b41601007387 */ /* 0x000fe80000100800 */
[----:B------:R-:W4:Y:S01]  /*11020*/  LDL.LU R87, [R1+0x718] ;  /* 0x0007180001577983 */ /* 0x000f220000300800 */
[----:B0-----:R-:W-:-:S05]  /*11030*/  @P1 IMAD.MOV.U32 R7, RZ, RZ, R22 ;  /* 0x000000ffff071224 */ /* 0x001fca00078e0016 */
[----:B------:R2:W4:Y:S04]  /*11040*/  @P1 LDG.E.U16 R10, desc[UR24][R6.64] ;  /* 0x00000018060a1981 */ /* 0x000528000c1e1500 */
[----:B------:R-:W-:Y:S04]  /*11050*/  STS.U16 [R20+UR8+0x1f00], R12 ;  /* 0x001f000c14007988 */ /* 0x000fe80008000408 */
[----:B------:R0:W-:Y:S04]  /*11060*/  STS.U16 [R20+UR8+0x2300], R11 ;  /* 0x0023000b14007988 */ /* 0x0001e80008000408 */
[----:B------:R-:W-:Y:S04]  /*11070*/  STS.U16 [R20+UR8+0x2700], R16 ;  /* 0x0027001014007988 */ /* 0x000fe80008000408 */
[----:B------:R-:W-:Y:S04]  /*11080*/  STS.U16 [R20+UR8+0x2b00], R15 ;  /* 0x002b000f14007988 */ /* 0x000fe80008000408 */
[----:B------:R-:W-:Y:S04]  /*11090*/  STS.U16 [R20+UR8+0x2f00], R19 ;  /* 0x002f001314007988 */ /* 0x000fe80008000408 */
[----:B------:R-:W-:Y:S01]  /*110a0*/  STS.U16 [R20+UR8+0x3300], R18 ;  /* 0x0033001214007988 */ /* 0x000fe20008000408 */
[----:B--2---:R-:W-:-:S03]  /*110b0*/  IMAD R6, R74, UR6, RZ ;  /* 0x000000064a067c24 */ /* 0x004fc6000f8e02ff */
[----:B------:R-:W2:Y:S02]  /*110c0*/  LDL.LU R74, [R1+0x2b4] ;  /* 0x0002b400014a7983 */ /* 0x000ea40000300800 */
[----:B------:R-:W-:-:S04]  /*110d0*/  LEA R7, P0, R6, R5, 0x1 ;  /* 0x0000000506077211 */ /* 0x000fc800078008ff */
[----:B0-----:R-:W-:Y:S01]  /*110e0*/  LEA.HI.X.SX32 R11, R6, R4, 0x1, P0 ;  /* 0x00000004060b7211 */ /* 0x001fe200000f0eff */
[----:B------:R3:W-:Y:S01]  /*110f0*/  STL [R1+0x1f8], R7 ;  /* 0x0001f80701007387 */ /* 0x0007e20000100800 */
[----:B------:R-:W-:-:S03]  /*11100*/  @P1 IMAD.MOV.U32 R24, RZ, RZ, R7 ;  /* 0x000000ffff181224 */ /* 0x000fc600078e0007 */
[----:B------:R0:W-:Y:S01]  /*11110*/  STL [R1+0x1f4], R11 ;  /* 0x0001f40b01007387 */ /* 0x0001e20000100800 */
[----:B---3--:R-:W-:-:S03]  /*11120*/  IMAD R7, R73, UR6, RZ ;  /* 0x0000000649077c24 */ /* 0x008fc6000f8e02ff */
[----:B------:R-:W3:Y:S01]  /*11130*/  LDL.LU R73, [R1+0x3d4] ;  /* 0x0003d40001497983 */ /* 0x000ee20000300800 */
[----:B------:R-:W-:Y:S01]  /*11140*/  @P1 IMAD.MOV.U32 R25, RZ, RZ, R11 ;  /* 0x000000ffff191224 */ /* 0x000fe200078e000b */
[----:B0-----:R-:W-:-:S04]  /*11150*/  LEA R11, P0, R7, R5, 0x1 ;  /* 0x00000005070b7211 */ /* 0x001fc800078008ff */
[----:B------:R-:W-:Y:S01]  /*11160*/  LEA.HI.X.SX32 R12, R7, R4, 0x1, P0 ;  /* 0x00000004070c7211 */ /* 0x000fe200000f0eff */
[----:B------:R0:W-:Y:S04]  /*11170*/  STL [R1+0x238], R11 ;  /* 0x0002380b01007387 */ /* 0x0001e80000100800 */
[----:B------:R1:W-:Y:S01]  /*11180*/  STL [R1+0x234], R12 ;  /* 0x0002340c01007387 */ /* 0x0003e20000100800 */
[----:B------:R-:W-:Y:S01]  /*11190*/  @P1 IMAD.MOV.U32 R18, RZ, RZ, R11 ;  /* 0x000000ffff121224 */ /* 0x000fe200078e000b */
[----:B------:R-:W-:Y:S01]  /*111a0*/  PRMT R6, RZ, 0x7610, R6 ;  /* 0x00007610ff067816 */ /* 0x000fe20000000006 */
[----:B------:R-:W-:-:S05]  /*111b0*/  @P1 IMAD.MOV.U32 R19, RZ, RZ, R12 ;  /* 0x000000ffff131224 */ /* 0x000fca00078e000c */
[----:B------:R-:W3:Y:S01]  /*111c0*/  @P1 LDG.E.U16 R6, desc[UR24][R24.64] ;  /* 0x0000001818061981 */ /* 0x000ee2000c1e1500 */
[----:B----4-:R-:W-:-:S03]  /*111d0*/  IMAD R7, R63, UR6, RZ ;  /* 0x000000063f077c24 */ /* 0x010fc6000f8e02ff */
[----:B------:R-:W4:Y:S02]  /*111e0*/  LDL.LU R63, [R1+0x3a4] ;  /* 0x0003a400013f7983 */ /* 0x000f240000300800 */
[----:B0-----:R-:W-:-:S04]  /*111f0*/  LEA R11, P0, R7, R5, 0x1 ;  /* 0x00000005070b7211 */ /* 0x001fc800078008ff */
[----:B-1----:R-:W-:Y:S01]  /*11200*/  LEA.HI.X.SX32 R12, R7, R4, 0x1, P0 ;  /* 0x00000004070c7211 */ /* 0x002fe200000f0eff */
[----:B------:R0:W-:Y:S04]  /*11210*/  STL [R1+0x278], R11 ;  /* 0x0002780b01007387 */ /* 0x0001e80000100800 */
[----:B------:R1:W-:Y:S04]  /*11220*/  STL [R1+0x274], R12 ;  /* 0x0002740c01007387 */ /* 0x0003e80000100800 */
[----:B------:R-:W4:Y:S01]  /*11230*/  LDL.LU R67, [R1+0x374] ;  /* 0x0003740001437983 */ /* 0x000f220000300800 */
[----:B------:R-:W-:-:S06]  /*11240*/  PRMT R8, RZ, 0x7610, R8 ;  /* 0x00007610ff087816 */ /* 0x000fcc0000000008 */
[----:B------:R0:W4:Y:S01]  /*11250*/  @P1 LDG.E.U16 R8, desc[UR24][R18.64] ;  /* 0x0000001812081981 */ /* 0x000122000c1e1500 */
[----:B------:R-:W-:Y:S01]  /*11260*/  LOP3.LUT R15, R3, 0x70, RZ, 0x3c, !PT ;  /* 0x00000070030f7812 */ /* 0x000fe200078e3cff */
[----:B0-----:R-:W-:Y:S02]  /*11270*/  @P1 IMAD.MOV.U32 R18, RZ, RZ, R11 ;  /* 0x000000ffff121224 */ /* 0x001fe400078e000b */
[----:B------:R-:W-:Y:S01]  /*11280*/  @P1 IMAD.MOV.U32 R19, RZ, RZ, R12 ;  /* 0x000000ffff131224 */ /* 0x000fe200078e000c */
[----:B------:R-:W-:Y:S04]  /*11290*/  STS.U16 [R20+UR8+0x3700], R23 ;  /* 0x0037001714007988 */ /* 0x000fe80008000408 */
[----:B------:R-:W-:Y:S04]  /*112a0*/  STS.U16 [R20+UR8+0x3b00], R21 ;  /* 0x003b001514007988 */ /* 0x000fe80008000408 */
[----:B------:R0:W-:Y:S01]  /*112b0*/  STS.U16 [R20+UR8+0x3f00], R14 ;  /* 0x003f000e14007988 */ /* 0x0001e20008000408 */
[----:B------:R-:W-:-:S05]  /*112c0*/  IMAD R11, R87, UR6, RZ ;  /* 0x00000006570b7c24 */ /* 0x000fca000f8e02ff */
[----:B-1----:R-:W-:-:S04]  /*112d0*/  LEA R12, P0, R11, R5, 0x1 ;  /* 0x000000050b0c7211 */ /* 0x002fc800078008ff */
[----:B0-----:R-:W-:Y:S02]  /*112e0*/  LEA.HI.X.SX32 R14, R11, R4, 0x1, P0 ;  /* 0x000000040b0e7211 */ /* 0x001fe400000f0eff */
[----:B------:R-:W-:Y:S01]  /*112f0*/  PRMT R11, RZ, 0x7610, R11 ;  /* 0x00007610ff0b7816 */ /* 0x000fe2000000000b */
[----:B------:R-:W-:Y:S04]  /*11300*/  STL [R1+0x2b8], R12 ;  /* 0x0002b80c01007387 */ /* 0x000fe80000100800 */
[----:B------:R-:W-:Y:S01]  /*11310*/  STL [R1+0x2b4], R14 ;  /* 0x0002b40e01007387 */ /* 0x000fe20000100800 */
[----:B------:R-:W-:-:S06]  /*11320*/  PRMT R7, RZ, 0x7610, R7 ;  /* 0x00007610ff077816 */ /* 0x000fcc0000000007 */
[----:B------:R-:W4:Y:S04]  /*11330*/  @P1 LDG.E.U16 R7, desc[UR24][R18.64] ;  /* 0x0000001812071981 */ /* 0x000f28000c1e1500 */
[----:B--2---:R0:W-:Y:S04]  /*11340*/  STS.U16 [R15+UR8+0x3f80], R74 ;  /* 0x003f804a0f007988 */ /* 0x0041e80008000408 */
[----:B------:R1:W-:Y:S04]  /*11350*/  STS.U16 [R15+UR8+0x380], R13 ;  /* 0x0003800d0f007988 */ /* 0x0003e80008000408 */
[----:B0-----:R-:W2:Y:S01]  /*11360*/  LDL.LU R74, [R1+0x3a0] ;  /* 0x0003a000014a7983 */ /* 0x001ea20000300800 */
[----:B-1----:R-:W-:-:S05]  /*11370*/  @P1 IMAD.MOV.U32 R13, RZ, RZ, R14 ;  /* 0x000000ffff0d1224 */ /* 0x002fca00078e000e */
[----:B------:R3:W2:Y:S02]  /*11380*/  @P1 LDG.E.U16 R11, desc[UR24][R12.64] ;  /* 0x000000180c0b1981 */ /* 0x0006a4000c1e1500 */
[----:B---3--:R-:W-:Y:S02]  /*11390*/  IMAD R12, R73, UR6, RZ ;  /* 0x00000006490c7c24 */ /* 0x008fe4000f8e02ff */
[----:B------:R-:W-:Y:S03]  /*113a0*/  STS.U16 [R15+UR8+0x780], R17 ;  /* 0x000780110f007988 */ /* 0x000fe60008000408 */
[C---:B------:R-:W-:Y:S01]  /*113b0*/  LEA R13, P0, R12.reuse, R5, 0x1 ;  /* 0x000000050c0d7211 */ /* 0x040fe200078008ff */
[----:B------:R-:W3:Y:S03]  /*113c0*/  LDL.LU R73, [R1+0x3d0] ;  /* 0x0003d00001497983 */ /* 0x000ee60000300800 */
[----:B------:R-:W-:Y:S01]  /*113d0*/  LEA.HI.X.SX32 R14, R12, R4, 0x1, P0 ;  /* 0x000000040c0e7211 */ /* 0x000fe200000f0eff */
[----:B------:R0:W-:Y:S01]  /*113e0*/  STS.U16 [R15+UR8+0xb80], R9 ;  /* 0x000b80090f007988 */ /* 0x0001e20008000408 */
[----:B------:R-:W-:-:S03]  /*113f0*/  @P1 IMAD.MOV.U32 R12, RZ, RZ, R13 ;  /* 0x000000ffff0c1224 */ /* 0x000fc600078e000d */
[----:B------:R1:W-:Y:S01]  /*11400*/  STL [R1+0x2f8], R13 ;  /* 0x0002f80d01007387 */ /* 0x0003e20000100800 */
[----:B0-----:R-:W-:Y:S01]  /*11410*/  PRMT R9, RZ, 0x7610, R9 ;  /* 0x00007610ff097816 */ /* 0x001fe20000000009 */
[----:B-1----:R-:W-:-:S05]  /*11420*/  @P1 IMAD.MOV.U32 R13, RZ, RZ, R14 ;  /* 0x000000ffff0d1224 */ /* 0x002fca00078e000e */
[----:B------:R4:W3:Y:S02]  /*11430*/  @P1 LDG.E.U16 R9, desc[UR24][R12.64] ;  /* 0x000000180c091981 */ /* 0x0008e4000c1e1500 */
[----:B----4-:R-:W-:Y:S02]  /*11440*/  IMAD R12, R63, UR4, RZ ;  /* 0x000000043f0c7c24 */ /* 0x010fe4000f8e02ff */
[----:B------:R0:W-:Y:S01]  /*11450*/  STL [R1+0x2f4], R14 ;  /* 0x0002f40e01007387 */ /* 0x0001e20000100800 */
[----:B------:R-:W2:Y:S02]  /*11460*/  LDCU UR4, c[0x0][0x3b0] ;  /* 0x00007600ff0477ac */ /* 0x000ea40008000800 */
[C---:B------:R-:W-:Y:S01]  /*11470*/  LEA R13, P0, R12.reuse, R5, 0x1 ;  /* 0x000000050c0d7211 */ /* 0x040fe200078008ff */
[----:B------:R-:W4:Y:S03]  /*11480*/  LDL.LU R63, [R1+0x404] ;  /* 0x00040400013f7983 */ /* 0x000f260000300800 */
[----:B0-----:R-:W-:Y:S01]  /*11490*/  LEA.HI.X.SX32 R14, R12, R4, 0x1, P0 ;  /* 0x000000040c0e7211 */ /* 0x001fe200000f0eff */
[----:B------:R0:W-:Y:S01]  /*114a0*/  STS.U16 [R15+UR8+0xf80], R10 ;  /* 0x000f800a0f007988 */ /* 0x0001e20008000408 */
[----:B------:R-:W-:-:S03]  /*114b0*/  @P1 IMAD.MOV.U32 R12, RZ, RZ, R13 ;  /* 0x000000ffff0c1224 */ /* 0x000fc600078e000d */
[----:B------:R1:W-:Y:S04]  /*114c0*/  STL [R1+0x338], R13 ;  /* 0x0003380d01007387 */ /* 0x0003e80000100800 */
[----:B------:R1:W-:Y:S01]  /*114d0*/  STS.U16 [R15+UR8+0x1380], R6 ;  /* 0x001380060f007988 */ /* 0x0003e20008000408 */
[----:B0-----:R-:W-:Y:S01]  /*114e0*/  PRMT R10, RZ, 0x7610, R10 ;  /* 0x00007610ff0a7816 */ /* 0x001fe2000000000a */
[----:B-1----:R-:W-:Y:S02]  /*114f0*/  @P1 IMAD.MOV.U32 R13, RZ, RZ, R14 ;  /* 0x000000ffff0d1224 */ /* 0x002fe400078e000e */
[----:B------:R-:W-:-:S03]  /*11500*/  IMAD R6, R67, UR5, RZ ;  /* 0x0000000543067c24 */ /* 0x000fc6000f8e02ff */
[----:B------:R0:W4:Y:S01]  /*11510*/  @P1 LDG.E.U16 R10, desc[UR24][R12.64] ;  /* 0x000000180c0a1981 */ /* 0x000122000c1e1500 */
[----:B------:R-:W1:Y:S01]  /*11520*/  LDCU UR5, c[0x0][0x3b0] ;  /* 0x00007600ff0577ac */ /* 0x000e620008000800 */
[----:B0-----:R-:W-:-:S04]  /*11530*/  LEA R12, P0, R6, R5, 0x1 ;  /* 0x00000005060c7211 */ /* 0x001fc800078008ff */
[----:B------:R-:W-:Y:S02]  /*11540*/  LEA.HI.X.SX32 R13, R6, R4, 0x1, P0 ;  /* 0x00000004060d7211 */ /* 0x000fe400000f0eff */
[----:B------:R-:W-:-:S06]  /*11550*/  PRMT R6, RZ, 0x7610, R6 ;  /* 0x00007610ff067816 */ /* 0x000fcc0000000006 */
[----:B------:R0:W4:Y:S04]  /*11560*/  @P1 LDG.E.U16 R6, desc[UR24][R12.64] ;  /* 0x000000180c061981 */ /* 0x000128000c1e1500 */
[----:B------:R-:W-:Y:S04]  /*11570*/  STS.U16 [R15+UR8+0x1780], R8 ;  /* 0x001780080f007988 */ /* 0x000fe80008000408 */
[----:B------:R-:W-:Y:S04]  /*11580*/  STL [R1+0x334], R14 ;  /* 0x0003340e01007387 */ /* 0x000fe80000100800 */
[----:B------:R2:W-:Y:S04]  /*11590*/  STS.U16 [R15+UR8+0x1b80], R7 ;  /* 0x001b80070f007988 */ /* 0x0005e80008000408 */
[----:B------:R0:W-:Y:S04]  /*115a0*/  STL [R1+0x374], R12 ;  /* 0x0003740c01007387 */ /* 0x0001e80000100800 */
[----:B------:R-:W-:Y:S01]  /*115b0*/  STL [R1+0x370], R13 ;  /* 0x0003700d01007387 */ /* 0x000fe20000100800 */
[----:B--2---:R-:W-:Y:S01]  /*115c0*/  IMAD R7, R74, UR4, RZ ;  /* 0x000000044a077c24 */ /* 0x004fe2000f8e02ff */
[----:B------:R-:W2:Y:S04]  /*115d0*/  LDCU UR4, c[0x0][0x3b0] ;  /* 0x00007600ff0477ac */ /* 0x000ea80008000800 */
[----:B------:R-:W-:-:S04]  /*115e0*/  LEA R8, P0, R7, R5, 0x1 ;  /* 0x0000000507087211 */ /* 0x000fc800078008ff */
[----:B0-----:R-:W-:Y:S01]  /*115f0*/  LEA.HI.X.SX32 R12, R7, R4, 0x1, P0 ;  /* 0x00000004070c7211 */ /* 0x001fe200000f0eff */
[----:B------:R-:W-:Y:S01]  /*11600*/  STS.U16 [R15+UR8+0x1f80], R11 ;  /* 0x001f800b0f007988 */ /* 0x000fe20008000408 */
[----:B------:R-:W-:-:S03]  /*11610*/  PRMT R7, RZ, 0x7610, R7 ;  /* 0x00007610ff077816 */ /* 0x000fc60000000007 */
[----:B------:R-:W-:Y:S04]  /*11620*/  STL [R1+0x3a4], R8 ;  /* 0x0003a40801007387 */ /* 0x000fe80000100800 */
[----:B------:R-:W-:Y:S04]  /*11630*/  STL [R1+0x3a0], R12 ;  /* 0x0003a00c01007387 */ /* 0x000fe80000100800 */
[----:B---3--:R0:W-:Y:S02]  /*11640*/  STS.U16 [R15+UR8+0x2380], R9 ;  /* 0x002380090f007988 */ /* 0x0081e40008000408 */
[----:B0-----:R-:W-:-:S05]  /*11650*/  @P1 IMAD.MOV.U32 R9, RZ, RZ, R12 ;  /* 0x000000ffff091224 */ /* 0x001fca00078e000c */
[----:B------:R1:W3:Y:S02]  /*11660*/  @P1 LDG.E.U16 R7, desc[UR24][R8.64] ;  /* 0x0000001808071981 */ /* 0x0002e4000c1e1500 */
[----:B-1----:R-:W-:Y:S01]  /*11670*/  IMAD R8, R73, UR5, RZ ;  /* 0x0000000549087c24 */ /* 0x002fe2000f8e02ff */
[----:B------:R-:W0:Y:S04]  /*11680*/  LDCU UR5, c[0x0][0x3b0] ;  /* 0x00007600ff0577ac */ /* 0x000e280008000800 */
[----:B------:R-:W-:-:S04]  /*11690*/  LEA R9, P0, R8, R5, 0x1 ;  /* 0x0000000508097211 */ /* 0x000fc800078008ff */
[----:B------:R-:W-:Y:S01]  /*116a0*/  LEA.HI.X.SX32 R11, R8, R4, 0x1, P0 ;  /* 0x00000004080b7211 */ /* 0x000fe200000f0eff */
[----:B------:R1:W-:Y:S01]  /*116b0*/  STL [R1+0x3d4], R9 ;  /* 0x0003d40901007387 */ /* 0x0003e20000100800 */
[----:B------:R-:W-:-:S03]  /*116c0*/  @P1 IMAD.MOV.U32 R8, RZ, RZ, R9 ;  /* 0x000000ffff081224 */ /* 0x000fc600078e0009 */
[----:B----4-:R-:W-:Y:S01]  /*116d0*/  STS.U16 [R15+UR8+0x2780], R10 ;  /* 0x0027800a0f007988 */ /* 0x010fe20008000408 */
[----:B-1----:R-:W-:-:S03]  /*116e0*/  @P1 IMAD.MOV.U32 R9, RZ, RZ, R11 ;  /* 0x000000ffff091224 */ /* 0x002fc600078e000b */
[----:B------:R1:W-:Y:S02]  /*116f0*/  STS.U16 [R15+UR8+0x2b80], R6 ;  /* 0x002b80060f007988 */ /* 0x0003e40008000408 */
[----:B-1----:R-:W-:-:S06]  /*11700*/  PRMT R6, RZ, 0x7610, R6 ;  /* 0x00007610ff067816 */ /* 0x002fcc0000000006 */
[----:B------:R2:W4:Y:S02]  /*11710*/  @P1 LDG.E.U16 R6, desc[UR24][R8.64] ;  /* 0x0000001808061981 */ /* 0x000524000c1e1500 */
[----:B--2---:R-:W-:-:S05]  /*11720*/  IMAD R8, R63, UR4, RZ ;  /* 0x000000043f087c24 */ /* 0x004fca000f8e02ff */
[CC--:B------:R-:W-:Y:S01]  /*11730*/  LEA R9, P0, R8.reuse, R5.reuse, 0x1 ;  /* 0x0000000508097211 */ /* 0x0c0fe200078008ff */
[----:B------:R-:W-:Y:S03]  /*11740*/  STL [R1+0x3d0], R11 ;  /* 0x0003d00b01007387 */ /* 0x000fe60000100800 */
[----:B------:R-:W-:Y:S01]  /*11750*/  LEA.HI.X.SX32 R8, R8, R4, 0x1, P0 ;  /* 0x0000000408087211 */ /* 0x000fe200000f0eff */
[----:B---3--:R0:W-:Y:S02]  /*11760*/  STS.U16 [R15+UR8+0x2f80], R7 ;  /* 0x002f80070f007988 */ /* 0x0081e40008000408 */
[----:B0-----:R-:W-:Y:S02]  /*11770*/  IMAD R7, R0, UR5, RZ ;  /* 0x0000000500077c24 */ /* 0x001fe4000f8e02ff */
[----:B------:R-:W5:Y:S04]  /*11780*/  LDL.LU R0, [R1+0x720] ;  /* 0x0007200001007983 */ /* 0x000f680000300800 */
[----:B------:R0:W-:Y:S01]  /*11790*/  STL [R1+0x404], R9 ;  /* 0x0004040901007387 */ /* 0x0001e20000100800 */
[----:B------:R-:W-:-:S03]  /*117a0*/  LEA R5, P0, R7, R5, 0x1 ;  /* 0x0000000507057211 */ /* 0x000fc600078008ff */
[----:B------:R1:W-:Y:S01]  /*117b0*/  STL [R1+0x400], R8 ;  /* 0x0004000801007387 */ /* 0x0003e20000100800 */
[----:B0-----:R-:W-:-:S04]  /*117c0*/  @P1 LOP3.LUT R9, R9, R8, RZ, 0x3c, !PT ;  /* 0x0000000809091212 */ /* 0x001fc800078e3cff */
[----:B-1----:R-:W-:Y:S02]  /*117d0*/  @P1 LOP3.LUT R8, R9, R8, RZ, 0x3c, !PT ;  /* 0x0000000809081212 */ /* 0x002fe400078e3cff */
[----:B------:R-:W-:Y:S02]  /*117e0*/  LEA.HI.X.SX32 R10, R7, R4, 0x1, P0 ;  /* 0x00000004070a7211 */ /* 0x000fe400000f0eff */
[----:B------:R-:W-:Y:S02]  /*117f0*/  @P1 LOP3.LUT R9, R9, R8, RZ, 0x3c, !PT ;  /* 0x0000000809091212 */ /* 0x000fe400078e3cff */
[----:B------:R-:W-:Y:S01]  /*11800*/  PRMT R4, RZ, 0x7610, R4 ;  /* 0x00007610ff047816 */ /* 0x000fe20000000004 */
[----:B----4-:R0:W-:Y:S02]  /*11810*/  STS.U16 [R15+UR8+0x3380], R6 ;  /* 0x003380060f007988 */ /* 0x0101e40008000408 */
[----:B0-----:R-:W-:-:S06]  /*11820*/  PRMT R6, RZ, 0x7610, R6 ;  /* 0x00007610ff067816 */ /* 0x001fcc0000000006 */
[----:B------:R0:W2:Y:S02]  /*11830*/  @P1 LDG.E.U16 R6, desc[UR24][R8.64] ;  /* 0x0000001808061981 */ /* 0x0000a4000c1e1500 */
[----:B0-----:R-:W-:Y:S02]  /*11840*/  @P1 IMAD.MOV.U32 R8, RZ, RZ, R5 ;  /* 0x000000ffff081224 */ /* 0x001fe400078e0005 */
[----:B------:R-:W-:-:S05]  /*11850*/  @P1 IMAD.MOV.U32 R9, RZ, RZ, R10 ;  /* 0x000000ffff091224 */ /* 0x000fca00078e000a */
[----:B------:R-:W3:Y:S01]  /*11860*/  @P1 LDG.E.U16 R4, desc[UR24][R8.64] ;  /* 0x0000001808041981 */ /* 0x000ee2000c1e1500 */
[----:B------:R-:W-:Y:S02]  /*11870*/  UISETP.NE.U32.AND UP1, UPT, UR12, URZ, UPT ;  /* 0x000000ff0c00728c */ /* 0x000fe4000bf25070 */
[----:B------:R-:W-:Y:S02]  /*11880*/  UIADD3 UR12, UPT, UPT, UR8, 0x8000, URZ ;  /* 0x00008000080c7890 */ /* 0x000fe4000fffe0ff */
[----:B------:R-:W-:Y:S02]  /*11890*/  USHF.L.U32 UR7, UR14, 0x7, URZ ;  /* 0x000000070e077899 */ /* 0x000fe400080006ff */
[----:B------:R-:W-:Y:S01]  /*118a0*/  USHF.R.U32.HI UR14, URZ, 0x4, UR12 ;  /* 0x00000004ff0e7899 */ /* 0x000fe2000801160c */
[----:B------:R0:W-:Y:S01]  /*118b0*/  STL [R1+0x178], R5 ;  /* 0x0001780501007387 */ /* 0x0001e20000100800 */
[----:B------:R-:W-:Y:S02]  /*118c0*/  USHF.R.S32.HI UR6, URZ, 0x1f, UR26 ;  /* 0x0000001fff067899 */ /* 0x000fe4000801141a */
[----:B------:R-:W-:Y:S01]  /*118d0*/  USGXT.U32 UR14, UR14, 0xe ;  /* 0x0000000e0e0e789a */ /* 0x000fe20008000000 */
[----:B------:R0:W-:Y:S01]  /*118e0*/  STL [R1+0x174], R10 ;  /* 0x0001740a01007387 */ /* 0x0001e20000100800 */
[----:B------:R-:W-:-:S02]  /*118f0*/  ULEA.HI UR13, UR6, UR26, URZ, 0x7 ;  /* 0x0000001a060d7291 */ /* 0x000fc4000f8f38ff */
[----:B------:R-:W-:Y:S01]  /*11900*/  UIADD3 UR20, UP3, UPT, UR14, 0x2, URZ ;  /* 0x000000020e147890 */ /* 0x000fe2000ff7e0ff */
[----:B------:R-:W-:Y:S01]  /*11910*/  UMOV UR5, URZ ;  /* 0x000000ff00057c82 */ /* 0x000fe20008000000 */
[----:B------:R-:W-:Y:S02]  /*11920*/  UIADD3 UR6, UPT, UPT, UR8, 0x14000, URZ ;  /* 0x0001400008067890 */ /* 0x000fe4000fffe0ff */
[----:B------:R-:W-:Y:S02]  /*11930*/  USHF.R.S32.HI UR13, URZ, 0x7, UR13 ;  /* 0x00000007ff0d7899 */ /* 0x000fe4000801140d */
[----:B------:R-:W-:Y:S02]  /*11940*/  UIADD3.X UR27, UPT, UPT, UR5, 0x40004040, URZ, UP3, !UPT ;  /* 0x40004040051b7890 */ /* 0x000fe40009ffe4ff */
[----:B------:R-:W-:Y:S02]  /*11950*/  UISETP.LT.OR UP3, UPT, UR26, 0x80, UP1 ;  /* 0x000000801a00788c */ /* 0x000fe40008f61670 */
[----:B------:R-:W-:-:S02]  /*11960*/  USHF.R.U32.HI UR6, URZ, 0x4, UR6 ;  /* 0x00000004ff067899 */ /* 0x000fc40008011606 */
[----:B------:R-:W-:Y:S02]  /*11970*/  UISETP.LT.AND UP2, UPT, UR13, 0x1, UPT ;  /* 0x000000010d00788c */ /* 0x000fe4000bf41270 */
[----:B------:R-:W-:Y:S02]  /*11980*/  USGXT.U32 UR12, UR6, 0xe ;  /* 0x0000000e060c789a */ /* 0x000fe40008000000 */
[----:B------:R-:W-:Y:S02]  /*11990*/  USEL UR13, UR13, 0x1, !UP2 ;  /* 0x000000010d0d7887 */ /* 0x000fe4000d000000 */
[----:B------:R-:W-:Y:S02]  /*119a0*/  UIADD3 UR21, UP2, UPT, UR12, 0x80, URZ ;  /* 0x000000800c157890 */ /* 0x000fe4000ff5e0ff */
[----:B------:R-:W-:Y:S01]  /*119b0*/  UIADD3 UR13, UPT, UPT, UR13, -0x1, URZ ;  /* 0xffffffff0d0d7890 */ /* 0x000fe2000fffe0ff */
[----:B------:R-:W-:Y:S01]  /*119c0*/  UMOV UR4, URZ ;  /* 0x000000ff00047c82 */ /* 0x000fe20008000000 */
[----:B------:R-:W-:-:S02]  /*119d0*/  USHF.L.U32 UR15, UR15, 0x7, URZ ;  /* 0x000000070f0f7899 */ /* 0x000fc400080006ff */
[----:B------:R-:W-:Y:S02]  /*119e0*/  UIADD3.X UR68, UPT, UPT, UR4, 0x40004040, URZ, UP2, !UPT ;  /* 0x4000404004447890 */ /* 0x000fe400097fe4ff */
[----:B------:R-:W-:Y:S01]  /*119f0*/  UISETP.NE.U32.AND UP2, UPT, UR13, URZ, UPT ;  /* 0x000000ff0d00728c */ /* 0x000fe2000bf45070 */
[----:B--2---:R0:W-:Y:S04]  /*11a00*/  STS.U16 [R15+UR8+0x3780], R6 ;  /* 0x003780060f007988 */ /* 0x0041e80008000408 */
[----:B---3--:R0:W-:Y:S01]  /*11a10*/  STS.U16 [R15+UR8+0x3b80], R4 ;  /* 0x003b80040f007988 */ /* 0x0081e20008000408 */
[----:B------:R1:W-:Y:S06]  /*11a20*/  MEMBAR.ALL.CTA ;  /* 0x0000000000007992 */ /* 0x0003ec0000008000 */
[----:B-1----:R-:W1:Y:S02]  /*11a30*/  FENCE.VIEW.ASYNC.S ;  /* 0x00000000000073c6 */ /* 0x002e640000000000 */
[----:B-1----:R-:W-:Y:S06]  /*11a40*/  BAR.SYNC.DEFER_BLOCKING 0x0 ;  /* 0x0000000000007b1d */ /* 0x002fec0000010000 */
[----:B------:R-:W-:Y:S05]  /*11a50*/  BRA.U UP3, `(.L_x_6) ;  /* 0x0000000103d87547 */ /* 0x000fea000b800000 */
[----:B------:R-:W-:Y:S02]  /*11a60*/  USHF.R.U32.HI UR18, URZ, 0x4, UR8 ;  /* 0x00000004ff127899 */ /* 0x000fe40008011608 */
[----:B------:R-:W-:Y:S02]  /*11a70*/  UIADD3 UR5, UPT, UPT, UR8, 0x10000, URZ ;  /* 0x0001000008057890 */ /* 0x000fe4000fffe0ff */
[----:B------:R-:W-:Y:S02]  /*11a80*/  USGXT.U32 UR18, UR18, 0xe ;  /* 0x0000000e1212789a */ /* 0x000fe40008000000 */
[----:B------:R-:W-:Y:S02]  /*11a90*/  USHF.R.U32.HI UR5, URZ, 0x4, UR5 ;  /* 0x00000004ff057899 */ /* 0x000fe40008011605 */
[----:B------:R-:W-:Y:S02]  /*11aa0*/  UIADD3 UR36, UP3, UPT, UR18, 0x2, URZ ;  /* 0x0000000212247890 */ /* 0x000fe4000ff7e0ff */
[----:B------:R-:W-:Y:S01]  /*11ab0*/  USGXT.U32 UR16, UR5, 0xe ;  /* 0x0000000e0510789a */ /* 0x000fe20008000000 */
[----:B------:R-:W-:Y:S01]  /*11ac0*/  UMOV UR4, URZ ;  /* 0x000000ff00047c82 */ /* 0x000fe20008000000 */
[----:B------:R-:W-:Y:S01]  /*11ad0*/  UMOV UR6, URZ ;  /* 0x000000ff00067c82 */ /* 0x000fe20008000000 */
[----:B------:R-:W-:-:S02]  /*11ae0*/  UIADD3.X UR37, UPT, UPT, UR4, 0x40004040, URZ, UP3, !UPT ;  /* 0x4000404004257890 */ /* 0x000fc40009ffe4ff */
[----:B------:R-:W-:Y:S01]  /*11af0*/  UIADD3 UR44, UP3, UPT, UR16, 0x80, URZ ;  /* 0x00000080102c7890 */ /* 0x000fe2000ff7e0ff */
[----:B------:R-:W-:Y:S01]  /*11b00*/  UMOV UR4, UR11 ;  /* 0x0000000b00047c82 */ /* 0x000fe20008000000 */
[----:B------:R-:W-:Y:S02]  /*11b10*/  UMOV UR5, URZ ;  /* 0x000000ff00057c82 */ /* 0x000fe40008000000 */
[----:B------:R-:W-:Y:S01]  /*11b20*/  UIADD3.X UR45, UPT, UPT, UR6, 0x40004040, URZ, UP3, !UPT ;  /* 0x40004040062d7890 */ /* 0x000fe20009ffe4ff */
[----:B------:R-:W-:Y:S01]  /*11b30*/  UMOV UR69, UR4 ;  /* 0x0000000400457c82 */ /* 0x000fe20008000000 */
[----:B------:R-:W-:Y:S02]  /*11b40*/  UIADD3.64 UR4, UPT, UPT, UR36, 0x2, URZ ;  /* 0x0000000224047897 */ /* 0x000fe4000fffe0ff */
[----:B------:R-:W-:Y:S02]  /*11b50*/  UIADD3.64 UR56, UPT, UPT, UR44, 0x80, URZ ;  /* 0x000000802c387897 */ /* 0x000fe4000fffe0ff */
[----:B------:R-:W-:-:S02]  /*11b60*/  UIADD3.64 UR46, UPT, UPT, UR36, 0x4, URZ ;  /* 0x00000004242e7897 */ /* 0x000fc4000fffe0ff */
[----:B------:R-:W-:Y:S02]  /*11b70*/  UIADD3.64 UR58, UPT, UPT, UR44, 0x100, URZ ;  /* 0x000001002c3a7897 */ /* 0x000fe4000fffe0ff */
[----:B------:R-:W-:Y:S02]  /*11b80*/  UIADD3.64 UR48, UPT, UPT, UR36, 0x3fe, URZ ;  /* 0x000003fe24307897 */ /* 0x000fe4000fffe0ff */
[----:B------:R-:W-:Y:S02]  /*11b90*/  UIADD3.64 UR60, UPT, UPT, UR44, 0x180, URZ ;  /* 0x000001802c3c7897 */ /* 0x000fe4000fffe0ff */
[----:B------:R-:W-:Y:S02]  /*11ba0*/  UIADD3.64 UR50, UPT, UPT, UR36, 0x400, URZ ;  /* 0x0000040024327897 */ /* 0x000fe4000fffe0ff */
[----:B------:R-:W-:Y:S02]  /*11bb0*/  UIADD3.64 UR62, UPT, UPT, UR44, 0x200, URZ ;  /* 0x000002002c3e7897 */ /* 0x000fe4000fffe0ff */
[----:B------:R-:W-:-:S02]  /*11bc0*/  UIADD3.64 UR52, UPT, UPT, UR36, 0x402, URZ ;  /* 0x0000040224347897 */ /* 0x000fc4000fffe0ff */
[----:B------:R-:W-:Y:S01]  /*11bd0*/  UIADD3.64 UR64, UPT, UPT, UR44, 0x280, URZ ;  /* 0x000002802c407897 */ /* 0x000fe2000fffe0ff */
[----:B------:R-:W-:Y:S01]  /*11be0*/  UMOV UR40, 0x0 ;  /* 0x0000000000287882 */ /* 0x000fe20000000000 */
[----:B------:R-:W-:Y:S01]  /*11bf0*/  UMOV UR41, 0x4208490 ;  /* 0x0420849000297882 */ /* 0x000fe20000000000 */
[----:B------:R-:W-:Y:S01]  /*11c00*/  UIADD3.64 UR54, UPT, UPT, UR36, 0x404, URZ ;  /* 0x0000040424367897 */ /* 0x000fe2000fffe0ff */
[----:B------:R-:W-:Y:S01]  /*11c10*/  UMOV UR19, 0x40004040 ;  /* 0x4000404000137882 */ /* 0x000fe20000000000 */
[----:B------:R-:W-:Y:S01]  /*11c20*/  UIADD3.64 UR66, UPT, UPT, UR44, 0x300, URZ ;  /* 0x000003002c427897 */ /* 0x000fe2000fffe0ff */
[----:B------:R-:W-:Y:S01]  /*11c30*/  UMOV UR17, 0x40004040 ;  /* 0x4000404000117882 */ /* 0x000fe20000000000 */
[----:B------:R-:W-:Y:S01]  /*11c40*/  UMOV UR38, 0x0 ;  /* 0x0000000000267882 */ /* 0x000fe20000000000 */
[----:B------:R-:W-:Y:S01]  /*11c50*/  UMOV UR39, 0x4208490 ;  /* 0x0420849000277882 */ /* 0x000fe20000000000 */
[----:B------:R-:W-:Y:S01]  /*11c60*/  UMOV UR34, 0x0 ;  /* 0x0000000000227882 */ /* 0x000fe20000000000 */
[----:B------:R-:W-:Y:S01]  /*11c70*/  UMOV UR35, 0x4208490 ;  /* 0x0420849000237882 */ /* 0x000fe20000000000 */
[----:B------:R1:W-:Y:S01]  /*11c80*/  UTCHMMA gdesc[UR16], gdesc[UR18], tmem[UR9], tmem[UR40], idesc[UR41], !UPT ;  /* 0x00ff2812100075ea */ /* 0x0003e2000f800009 */
[----:B------:R-:W-:Y:S01]  /*11c90*/  UMOV UR32, 0x0 ;  /* 0x0000000000207882 */ /* 0x000fe20000000000 */
[----:B------:R-:W-:Y:S01]  /*11ca0*/  UMOV UR33, 0x4208490 ;  /* 0x0420849000217882 */ /* 0x000fe20000000000 */
[----:B------:R1:W-:Y:S01]  /*11cb0*/  UTCHMMA gdesc[UR44], gdesc[UR36], tmem[UR9], tmem[UR38], idesc[UR39], UPT ;  /* 0x00ff26242c0075ea */ /* 0x0003e2000b800009 */
        /* <DEDUP_REMOVED lines=12> */
[----:B------:R1:W-:Y:S01]  /*11d80*/  UTCHMMA gdesc[UR64], gdesc[UR52], tmem[UR9], tmem[UR22], idesc[UR23], UPT ;  /* 0x00ff1634400075ea */ /* 0x0003e2000b800009 */
[----:B------:R1:W-:Y:S01]  /*11d90*/  UTCHMMA gdesc[UR66], gdesc[UR54], tmem[UR9], tmem[UR42], idesc[UR43], UPT ;  /* 0x00ff2a36420075ea */ /* 0x0003e2000b800009 */
[----:B------:R1:W-:Y:S01]  /*11da0*/  UTCBAR [UR69], URZ ;  /* 0x000000ff450073e9 */ /* 0x0003e200080000ff */
[----:B------:R-:W-:Y:S01]  /*11db0*/  NOP ;  /* 0x0000000000007918 */ /* 0x000fe20000000000 */
.L_x_6:
[----:B------:R-:W-:Y:S01]  /*11dc0*/  UMOV UR6, URZ ;  /* 0x000000ff00067c82 */ /* 0x000fe20008000000 */
[----:B-1----:R-:W-:Y:S01]  /*11dd0*/  UMOV UR4, URZ ;  /* 0x000000ff00047c82 */ /* 0x002fe20008000000 */
[----:B------:R-:W-:Y:S01]  /*11de0*/  UMOV UR16, UR21 ;  /* 0x0000001500107c82 */ /* 0x000fe20008000000 */
[----:B------:R-:W-:Y:S01]  /*11df0*/  UMOV UR17, UR68 ;  /* 0x0000004400117c82 */ /* 0x000fe20008000000 */
[----:B------:R-:W-:Y:S01]  /*11e00*/  UMOV UR18, UR20 ;  /* 0x0000001400127c82 */ /* 0x000fe20008000000 */
[----:B------:R-:W-:Y:S01]  /*11e10*/  UMOV UR19, UR27 ;  /* 0x0000001b00137c82 */ /* 0x000fe20008000000 */
[----:B------:R-:W-:Y:S05]  /*11e20*/  BRA.U !UP2, `(.L_x_7) ;  /* 0x000000b10afc7547 */ /* 0x000fea000b800000 */
[----:B------:R-:W-:Y:S02]  /*11e30*/  USHF.R.S32.HI UR66, URZ, 0x1f, UR7 ;  /* 0x0000001fff427899 */ /* 0x000fe40008011407 */
[----:B------:R-:W-:Y:S02]  /*11e40*/  USHF.R.S32.HI UR27, URZ, 0x1f, UR15 ;  /* 0x0000001fff1b7899 */ /* 0x000fe4000801140f */
[----:B------:R-:W-:Y:S02]  /*11e50*/  USHF.L.U32 UR70, UR7, 0x1, URZ ;  /* 0x0000000107467899 */ /* 0x000fe400080006ff */
[----:B------:R-:W-:Y:S02]  /*11e60*/  USHF.L.U64.HI UR66, UR7, 0x1, UR66 ;  /* 0x0000000107427899 */ /* 0x000fe40008010242 */
        /* <DEDUP_REMOVED lines=8> */
[----:B------:R-:W-:Y:S02]  /*11ef0*/  UIADD3.64 UR44, UPT, UPT, UR16, 0x280, URZ ;  /* 0x00000280102c7897 */ /* 0x000fe4000fffe0ff */
[----:B------:R-:W-:Y:S02]  /*11f00*/  UIADD3.64 UR46, UPT, UPT, UR18, 0x402, URZ ;  /* 0x00000402122e7897 */ /* 0x000fe4000fffe0ff */
[----:B------:R-:W-:Y:S01]  /*11f10*/  UIADD3.64 UR48, UPT, UPT, UR16, 0x300, URZ ;  /* 0x0000030010307897 */ /* 0x000fe2000fffe0ff */
[----:B------:R-:W1:Y:S01]  /*11f20*/  LDCU UR68, c[0x0][0x3a0] ;  /* 0x00007400ff4477ac */ /* 0x000e620008000800 */
[----:B------:R-:W-:Y:S02]  /*11f30*/  UIADD3.64 UR50, UPT, UPT, UR18, 0x404, URZ ;  /* 0x0000040412327897 */ /* 0x000fe4000fffe0ff */
[----:B------:R-:W-:Y:S02]  /*11f40*/  USHF.L.U32 UR69, UR15, 0x1, URZ ;  /* 0x000000010f457899 */ /* 0x000fe400080006ff */
[----:B------:R-:W-:Y:S01]  /*11f50*/  USHF.L.U64.HI UR27, UR15, 0x1, UR27 ;  /* 0x000000010f1b7899 */ /* 0x000fe2000801021b */
[----:B------:R-:W-:Y:S01]  /*11f60*/  UMOV UR67, 0x1 ;  /* 0x0000000100437882 */ /* 0x000fe20000000000 */
[----:B------:R-:W-:-:S10]  /*11f70*/  UMOV UR7, URZ ;  /* 0x000000ff00077c82 */ /* 0x000fd40008000000 */
.L_x_10:
[----:B------:R-:W2:Y:S04]  /*11f80*/  LDL.LU R18, [R1+0x4b0] ;  /* 0x0004b00001127983 */ /* 0x000ea80000300800 */
[----:B------:R-:W3:Y:S04]  /*11f90*/  LDL.LU R17, [R1+0x454] ;  /* 0x0004540001117983 */ /* 0x000ee80000300800 */
[----:B------:R-:W4:Y:S04]  /*11fa0*/  LDL.LU R16, [R1+0x44c] ;  /* 0x00044c0001107983 */ /* 0x000f280000300800 */
[----:B0-----:R-:W4:Y:S04]  /*11fb0*/  LDL.LU R15, [R1+0x444] ;  /* 0x00044400010f7983 */ /* 0x001f280000300800 */
        /* <DEDUP_REMOVED lines=8> */
[----:B------:R-:W4:Y:S01]  /*12040*/  LDL.LU R8, [R1+0x178] ;  /* 0x0001780001087983 */ /* 0x000f220000300800 */
[----:B------:R-:W-:-:S02]  /*12050*/  UIADD3 UR6, UPT, UPT, UR6, 0x1, URZ ;  /* 0x0000000106067890 */ /* 0x000fc4000fffe0ff */
[----:B------:R-:W-:Y:S01]  /*12060*/  USHF.L.U32 UR4, UR4, 0x1f, URZ ;  /* 0x0000001f04047899 */ /* 0x000fe200080006ff */
[----:B------:R-:W0:Y:S01]  /*12070*/  S2R R10, SR_TID.X ;  /* 0x00000000000a7919 */ /* 0x000e220000002100 */
[----:B-1----:R-:W-:Y:S01]  /*12080*/  UIMAD UR5, UR6, -0x80, UR68 ;  /* 0xffffff80060578a4 */ /* 0x002fe2000f8e0244 */
[----:B0-----:R-:W-:-:S04]  /*12090*/  SHF.R.U32.HI R4, RZ, 0x6, R10 ;  /* 0x00000006ff047819 */ /* 0x001fc8000001160a */
[----:B------:R-:W-:-:S04]  /*120a0*/  SGXT.U32 R4, R4, 0x1 ;  /* 0x000000010404781a */ /* 0x000fc80000000000 */
[----:B------:R-:W-:Y:S02]  /*120b0*/  ISETP.GE.AND P0, PT, R4, UR5, PT ;  /* 0x0000000504007c0c */ /* 0x000fe4000bf06270 */
[----:B--2---:R-:W-:Y:S02]  /*120c0*/  IADD3 R18, P6, PT, R18, UR69, RZ ;  /* 0x0000004512127c10 */ /* 0x004fe4000ffde0ff */
[----:B---3--:R-:W-:-:S03]  /*120d0*/  IADD3 R17, P1, PT, R17, UR69, RZ ;  /* 0x0000004511117c10 */ /* 0x008fc6000ff3e0ff */
[----:B------:R-:W-:Y:S01]  /*120e0*/  STL [R1+0x4b0], R18 ;  /* 0x0004b01201007387 */ /* 0x000fe20000100800 */
[----:B----4-:R-:W-:-:S03]  /*120f0*/  IADD3 R16, P3, PT, R16, UR69, RZ ;  /* 0x0000004510107c10 */ /* 0x010fc6000ff7e0ff */
[----:B------:R-:W-:Y:S01]  /*12100*/  STL [R1+0x454], R17 ;  /* 0x0004541101007387 */ /* 0x000fe20000100800 */
[----:B------:R-:W-:-:S03]  /*12110*/  IADD3 R15, P4, PT, R15, UR69, RZ ;  /* 0x000000450f0f7c10 */ /* 0x000fc6000ff9e0ff */
[----:B------:R-:W-:Y:S01]  /*12120*/  STL [R1+0x44c], R16 ;  /* 0x00044c1001007387 */ /* 0x000fe20000100800 */
[----:B------:R-:W-:-:S03]  /*12130*/  IADD3 R14, P5, PT, R14, UR69, RZ ;  /* 0x000000450e0e7c10 */ /* 0x000fc6000ffbe0ff */
[----:B------:R-:W-:Y:S01]  /*12140*/  STL [R1+0x444], R15 ;  /* 0x0004440f01007387 */ /* 0x000fe20000100800 */
[----:B------:R-:W-:-:S03]  /*12150*/  IADD3.X R13, PT, PT, R13, UR27, RZ, P6, !PT ;  /* 0x0000001b0d0d7c10 */ /* 0x000fc6000b7fe4ff */
[----:B------:R-:W-:Y:S01]  /*12160*/  STL [R1+0x43c], R14 ;  /* 0x00043c0e01007387 */ /* 0x000fe20000100800 */
[----:B------:R-:W-:-:S03]  /*12170*/  IADD3 R12, P6, PT, R12, UR69, RZ ;  /* 0x000000450c0c7c10 */ /* 0x000fc6000ffde0ff */
[----:B------:R-:W-:Y:S01]  /*12180*/  STL [R1+0x4ac], R13 ;  /* 0x0004ac0d01007387 */ /* 0x000fe20000100800 */
[----:B------:R-:W-:Y:S02]  /*12190*/  IADD3.X R7, PT, PT, R7, UR27, RZ, P1, !PT ;  /* 0x0000001b07077c10 */ /* 0x000fe40008ffe4ff */
[----:B------:R-:W-:-:S03]  /*121a0*/  IADD3 R6, P1, PT, R6, UR69, RZ ;  /* 0x0000004506067c10 */ /* 0x000fc6000ff3e0ff */
[----:B------:R0:W-:Y:S01]  /*121b0*/  STL [R1+0x450], R7 ;  /* 0x0004500701007387 */ /* 0x0001e20000100800 */
[----:B------:R-:W-:-:S03]  /*121c0*/  IADD3.X R11, PT, PT, R11, UR27, RZ, P3, !PT ;  /* 0x0000001b0b0b7c10 */ /* 0x000fc60009ffe4ff */
[----:B------:R-:W-:Y:S01]  /*121d0*/  STL [R1+0x434], R12 ;  /* 0x0004340c01007387 */ /* 0x000fe20000100800 */
[----:B------:R-:W-:-:S03]  /*121e0*/  IADD3 R9, P3, PT, R9, UR69, RZ ;  /* 0x0000004509097c10 */ /* 0x000fc6000ff7e0ff */
[----:B0-----:R-:W2:Y:S01]  /*121f0*/  LDL.LU R7, [R1+0x438] ;  /* 0x0004380001077983 */ /* 0x001ea20000300800 */
[----:B------:R-:W-:-:S03]  /*12200*/  IADD3.X R5, PT, PT, R5, UR27, RZ, P4, !PT ;  /* 0x0000001b05057c10 */ /* 0x000fc6000a7fe4ff */
[----:B------:R0:W-:Y:S01]  /*12210*/  STL [R1+0x4a8], R6 ;  /* 0x0004a80601007387 */ /* 0x0001e20000100800 */
[----:B------:R-:W-:-:S03]  /*12220*/  IADD3 R8, P4, PT, R8, UR69, RZ ;  /* 0x0000004508087c10 */ /* 0x000fc6000ff9e0ff */
[----:B0-----:R-:W3:Y:S04]  /*12230*/  LDL.LU R6, [R1+0x42c] ;  /* 0x00042c0001067983 */ /* 0x001ee80000300800 */
[----:B------:R-:W4:Y:S04]  /*12240*/  LDL.LU R32, [R1+0x430] ;  /* 0x0004300001207983 */ /* 0x000f280000300800 */
[----:B------:R-:W-:Y:S04]  /*12250*/  STL [R1+0x448], R11 ;  /* 0x0004480b01007387 */ /* 0x000fe80000100800 */
[----:B------:R-:W4:Y:S04]  /*12260*/  LDL.LU R31, [R1+0x424] ;  /* 0x00042400011f7983 */ /* 0x000f280000300800 */
[----:B------:R-:W-:Y:S04]  /*12270*/  STL [R1+0x4a0], R9 ;  /* 0x0004a00901007387 */ /* 0x000fe80000100800 */
[----:B------:R-:W4:Y:S04]  /*12280*/  LDL.LU R30, [R1+0x4a4] ;  /* 0x0004a400011e7983 */ /* 0x000f280000300800 */
[----:B------:R0:W-:Y:S04]  /*12290*/  STL [R1+0x440], R5 ;  /* 0x0004400501007387 */ /* 0x0001e80000100800 */
[----:B0-----:R-:W4:Y:S04]  /*122a0*/  LDL.LU R5, [R1+0x41c] ;  /* 0x00041c0001057983 */ /* 0x001f280000300800 */
[----:B------:R-:W4:Y:S04]  /*122b0*/  LDL.LU R29, [R1+0x49c] ;  /* 0x00049c00011d7983 */ /* 0x000f280000300800 */
[----:B------:R-:W4:Y:S04]  /*122c0*/  LDL.LU R28, [R1+0x414] ;  /* 0x00041400011c7983 */ /* 0x000f280000300800 */
[----:B------:R-:W4:Y:S04]  /*122d0*/  LDL.LU R27, [R1+0x174] ;  /* 0x00017400011b7983 */ /* 0x000f280000300800 */
        /* <DEDUP_REMOVED lines=19> */
[----:B------:R-:W4:Y:S01]  /*12410*/  LDL.LU R9, [R1+0x488] ;  /* 0x0004880001097983 */ /* 0x000f220000300800 */
[----:B--2---:R-:W-:-:S05]  /*12420*/  IADD3.X R7, PT, PT, R7, UR27, RZ, P5, !PT ;  /* 0x0000001b07077c10 */ /* 0x004fca000affe4ff */
[----:B------:R0:W-:Y:S01]  /*12430*/  STL [R1+0x438], R7 ;  /* 0x0004380701007387 */ /* 0x0001e20000100800 */
[----:B---3--:R-:W-:-:S03]  /*12440*/  IADD3 R6, P5, PT, R6, UR69, RZ ;  /* 0x0000004506067c10 */ /* 0x008fc6000ffbe0ff */
[----:B0-----:R-:W2:Y:S01]  /*12450*/  LDL.LU R7, [R1+0x3f0] ;  /* 0x0003f00001077983 */ /* 0x001ea20000300800 */
[----:B----4-:R-:W-:-:S03]  /*12460*/  IADD3.X R32, PT, PT, R32, UR27, RZ, P6, !PT ;  /* 0x0000001b20207c10 */ /* 0x010fc6000b7fe4ff */
[----:B------:R0:W-:Y:S01]  /*12470*/  STL [R1+0x42c], R6 ;  /* 0x00042c0601007387 */ /* 0x0001e20000100800 */
[----:B------:R-:W-:-:S03]  /*12480*/  IADD3 R31, P6, PT, R31, UR69, RZ ;  /* 0x000000451f1f7c10 */ /* 0x000fc6000ffde0ff */
[----:B0-----:R-:W3:Y:S01]  /*12490*/  LDL.LU R6, [R1+0x480] ;  /* 0x0004800001067983 */ /* 0x001ee20000300800 */
[----:B------:R-:W-:-:S03]  /*124a0*/  IADD3.X R30, PT, PT, R30, UR27, RZ, P1, !PT ;  /* 0x0000001b1e1e7c10 */ /* 0x000fc60008ffe4ff */
[----:B------:R-:W-:Y:S01]  /*124b0*/  STL [R1+0x430], R32 ;  /* 0x0004302001007387 */ /* 0x000fe20000100800 */
[----:B------:R-:W-:Y:S02]  /*124c0*/  IADD3 R5, P1, PT, R5, UR69, RZ ;  /* 0x0000004505057c10 */ /* 0x000fe4000ff3e0ff */
[----:B------:R-:W-:-:S03]  /*124d0*/  IADD3.X R29, PT, PT, R29, UR27, RZ, P3, !PT ;  /* 0x0000001b1d1d7c10 */ /* 0x000fc60009ffe4ff */
[----:B------:R0:W-:Y:S01]  /*124e0*/  STL [R1+0x41c], R5 ;  /* 0x00041c0501007387 */ /* 0x0001e20000100800 */
[----:B------:R-:W-:-:S03]  /*124f0*/  IADD3 R28, P3, PT, R28, UR69, RZ ;  /* 0x000000451c1c7c10 */ /* 0x000fc6000ff7e0ff */
[----:B------:R-:W-:Y:S01]  /*12500*/  STL [R1+0x424], R31 ;  /* 0x0004241f01007387 */ /* 0x000fe20000100800 */
[----:B------:R-:W-:-:S03]  /*12510*/  IADD3.X R27, PT, PT, R27, UR27, RZ, P4, !PT ;  /* 0x0000001b1b1b7c10 */ /* 0x000fc6000a7fe4ff */
[----:B0-----:R-:W4:Y:S04]  /*12520*/  LDL.LU R5, [R1+0x3e8] ;  /* 0x0003e80001057983 */ /* 0x001f280000300800 */
[----:B------:R-:W-:Y:S01]  /*12530*/  STL [R1+0x4a4], R30 ;  /* 0x0004a41e01007387 */ /* 0x000fe20000100800 */
[----:B------:R-:W-:-:S03]  /*12540*/  IADD3 R26, P4, PT, R26, UR69, RZ ;  /* 0x000000451a1a7c10 */ /* 0x000fc6000ff9e0ff */
[----:B------:R-:W-:Y:S01]  /*12550*/  STL [R1+0x49c], R29 ;  /* 0x00049c1d01007387 */ /* 0x000fe20000100800 */
[----:B------:R-:W-:-:S03]  /*12560*/  IADD3.X R25, PT, PT, R25, UR27, RZ, P5, !PT ;  /* 0x0000001b19197c10 */ /* 0x000fc6000affe4ff */
        /* <DEDUP_REMOVED lines=25> */
[----:B------:R-:W-:Y:S02]  /*12700*/  IADD3 R12, P6, PT, R12, UR69, RZ ;  /* 0x000000450c0c7c10 */ /* 0x000fe4000ffde0ff */
[----:B------:R-:W-:Y:S01]  /*12710*/  IADD3.X R11, PT, PT, R11, UR27, RZ, P1, !PT ;  /* 0x0000001b0b0b7c10 */ /* 0x000fe20008ffe4ff */
[----:B------:R-:W-:Y:S01]  /*12720*/  STL [R1+0x494], R15 ;  /* 0x0004940f01007387 */ /* 0x000fe20000100800 */
[----:B------:R-:W-:-:S03]  /*12730*/  IADD3 R8, P1, PT, R8, UR69, RZ ;  /* 0x0000004508087c10 */ /* 0x000fc6000ff3e0ff */
[----:B------:R-:W-:Y:S01]  /*12740*/  STL [R1+0x3ec], R14 ;  /* 0x0003ec0e01007387 */ /* 0x000fe20000100800 */
[----:B------:R-:W-:-:S03]  /*12750*/  IADD3.X R4, PT, PT, R4, UR27, RZ, P3, !PT ;  /* 0x0000001b04047c10 */ /* 0x000fc60009ffe4ff */
[----:B------:R-:W-:Y:S04]  /*12760*/  STL [R1+0x48c], R13 ;  /* 0x00048c0d01007387 */ /* 0x000fe80000100800 */
[----:B------:R-:W-:Y:S04]  /*12770*/  STL [R1+0x3e4], R12 ;  /* 0x0003e40c01007387 */ /* 0x000fe80000100800 */
[----:B------:R0:W-:Y:S04]  /*12780*/  STL [R1+0x3dc], R8 ;  /* 0x0003dc0801007387 */ /* 0x0001e80000100800 */
[----:B------:R-:W-:Y:S04]  /*12790*/  STL [R1+0x400], R11 ;  /* 0x0004000b01007387 */ /* 0x000fe80000100800 */
[----:B0-----:R-:W4:Y:S04]  /*127a0*/  LDL.LU R8, [R1+0x3d4] ;  /* 0x0003d40001087983 */ /* 0x001f280000300800 */
[----:B------:R0:W-:Y:S04]  /*127b0*/  STL [R1+0x3f8], R4 ;  /* 0x0003f80401007387 */ /* 0x0001e80000100800 */
[----:B0-----:R-:W4:Y:S01]  /*127c0*/  LDL.LU R4, [R1+0x3e0] ;  /* 0x0003e00001047983 */ /* 0x001f220000300800 */
[----:B------:R-:W-:-:S03]  /*127d0*/  IADD3 R9, P3, PT, R9, UR69, RZ ;  /* 0x0000004509097c10 */ /* 0x000fc6000ff7e0ff */
[----:B------:R-:W4:Y:S04]  /*127e0*/  LDL.LU R32, [R1+0x3cc] ;  /* 0x0003cc0001207983 */ /* 0x000f280000300800 */
[----:B------:R-:W-:Y:S04]  /*127f0*/  STL [R1+0x488], R9 ;  /* 0x0004880901007387 */ /* 0x000fe80000100800 */
[----:B------:R-:W4:Y:S01]  /*12800*/  LDL.LU R31, [R1+0x3d8] ;  /* 0x0003d800011f7983 */ /* 0x000f220000300800 */
[----:B--2---:R-:W-:-:S05]  /*12810*/  IADD3.X R7, PT, PT, R7, UR27, RZ, P4, !PT ;  /* 0x0000001b07077c10 */ /* 0x004fca000a7fe4ff */
[----:B------:R-:W-:Y:S04]  /*12820*/  STL [R1+0x3f0], R7 ;  /* 0x0003f00701007387 */ /* 0x000fe80000100800 */
[----:B------:R-:W2:Y:S01]  /*12830*/  LDL.LU R30, [R1+0x3c4] ;  /* 0x0003c400011e7983 */ /* 0x000ea20000300800 */
[----:B---3--:R-:W-:-:S05]  /*12840*/  IADD3 R6, P4, PT, R6, UR69, RZ ;  /* 0x0000004506067c10 */ /* 0x008fca000ff9e0ff */
[----:B------:R0:W-:Y:S04]  /*12850*/  STL [R1+0x480], R6 ;  /* 0x0004800601007387 */ /* 0x0001e80000100800 */
[----:B0-----:R-:W3:Y:S04]  /*12860*/  LDL.LU R6, [R1+0x484] ;  /* 0x0004840001067983 */ /* 0x001ee80000300800 */
[----:B------:R-:W3:Y:S04]  /*12870*/  LDL.LU R29, [R1+0x3bc] ;  /* 0x0003bc00011d7983 */ /* 0x000ee80000300800 */
[----:B------:R-:W3:Y:S04]  /*12880*/  LDL.LU R28, [R1+0x47c] ;  /* 0x00047c00011c7983 */ /* 0x000ee80000300800 */
[----:B------:R-:W3:Y:S01]  /*12890*/  LDL.LU R27, [R1+0x3b4] ;  /* 0x0003b400011b7983 */ /* 0x000ee20000300800 */
[----:B----4-:R-:W-:-:S05]  /*128a0*/  IADD3.X R5, PT, PT, R5, UR27, RZ, P5, !PT ;  /* 0x0000001b05057c10 */ /* 0x010fca000affe4ff */
        /* <DEDUP_REMOVED lines=19> */
[----:B------:R-:W4:Y:S01]  /*129e0*/  LDL.LU R9, [R1+0x398] ;  /* 0x0003980001097983 */ /* 0x000f220000300800 */
[----:B------:R-:W-:-:S05]  /*129f0*/  IADD3 R8, P5, PT, R8, UR69, RZ ;  /* 0x0000004508087c10 */ /* 0x000fca000ffbe0ff */
[----:B------:R0:W-:Y:S01]  /*12a00*/  STL [R1+0x3d4], R8 ;  /* 0x0003d40801007387 */ /* 0x0001e20000100800 */
[----:B------:R-:W-:-:S03]  /*12a10*/  IADD3.X R4, PT, PT, R4, UR27, RZ, P6, !PT ;  /* 0x0000001b04047c10 */ /* 0x000fc6000b7fe4ff */
[----:B0-----:R-:W4:Y:S04]  /*12a20*/  LDL.LU R8, [R1+0x468] ;  /* 0x0004680001087983 */ /* 0x001f280000300800 */
[----:B------:R0:W-:Y:S04]  /*12a30*/  STL [R1+0x3e0], R4 ;  /* 0x0003e00401007387 */ /* 0x0001e80000100800 */
[----:B0-----:R-:W4:Y:S01]  /*12a40*/  LDL.LU R4, [R1+0x390] ;  /* 0x0003900001047983 */ /* 0x001f220000300800 */
[----:B------:R-:W-:Y:S02]  /*12a50*/  IADD3 R32, P6, PT, R32, UR69, RZ ;  /* 0x0000004520207c10 */ /* 0x000fe4000ffde0ff */
[----:B------:R-:W-:-:S03]  /*12a60*/  IADD3.X R31, PT, PT, R31, UR27, RZ, P1, !PT ;  /* 0x0000001b1f1f7c10 */ /* 0x000fc60008ffe4ff */
[----:B------:R-:W-:Y:S01]  /*12a70*/  STL [R1+0x3cc], R32 ;  /* 0x0003cc2001007387 */ /* 0x000fe20000100800 */
[----:B--2---:R-:W-:Y:S02]  /*12a80*/  IADD3 R30, P1, PT, R30, UR69, RZ ;  /* 0x000000451e1e7c10 */ /* 0x004fe4000ff3e0ff */
[----:B---3--:R-:W-:Y:S02]  /*12a90*/  IADD3.X R6, PT, PT, R6, UR27, RZ, P3, !PT ;  /* 0x0000001b06067c10 */ /* 0x008fe40009ffe4ff */
[----:B------:R-:W-:-:S03]  /*12aa0*/  IADD3 R29, P3, PT, R29, UR69, RZ ;  /* 0x000000451d1d7c10 */ /* 0x000fc6000ff7e0ff */
[----:B------:R0:W-:Y:S01]  /*12ab0*/  STL [R1+0x484], R6 ;  /* 0x0004840601007387 */ /* 0x0001e20000100800 */
[----:B------:R-:W-:-:S03]  /*12ac0*/  IADD3.X R28, PT, PT, R28, UR27, RZ, P4, !PT ;  /* 0x0000001b1c1c7c10 */ /* 0x000fc6000a7fe4ff */
[----:B------:R-:W-:Y:S01]  /*12ad0*/  STL [R1+0x3d8], R31 ;  /* 0x0003d81f01007387 */ /* 0x000fe20000100800 */
[----:B------:R-:W-:-:S03]  /*12ae0*/  IADD3 R27, P4, PT, R27, UR69, RZ ;  /* 0x000000451b1b7c10 */ /* 0x000fc6000ff9e0ff */
[----:B0-----:R-:W2:Y:S04]  /*12af0*/  LDL.LU R6, [R1+0x460] ;  /* 0x0004600001067983 */ /* 0x001ea80000300800 */
[----:B------:R-:W-:Y:S04]  /*12b00*/  STL [R1+0x3c4], R30 ;  /* 0x0003c41e01007387 */ /* 0x000fe80000100800 */
[----:B------:R-:W-:Y:S01]  /*12b10*/  STL [R1+0x3bc], R29 ;  /* 0x0003bc1d01007387 */ /* 0x000fe20000100800 */
[----:B----4-:R-:W-:-:S03]  /*12b20*/  IADD3.X R26, PT, PT, R26, UR27, RZ, P5, !PT ;  /* 0x0000001b1a1a7c10 */ /* 0x010fc6000affe4ff */
        /* <DEDUP_REMOVED lines=34> */
[----:B------:R0:W-:Y:S01]  /*12d50*/  STL [R1+0x3a0], R7 ;  /* 0x0003a00701007387 */ /* 0x0001e20000100800 */
[----:B------:R-:W-:-:S03]  /*12d60*/  IADD3.X R9, PT, PT, R9, UR27, RZ, P4, !PT ;  /* 0x0000001b09097c10 */ /* 0x000fc6000a7fe4ff */
[----:B------:R-:W-:Y:S04]  /*12d70*/  STL [R1+0x384], R11 ;  /* 0x0003840b01007387 */ /* 0x000fe80000100800 */
[----:B0-----:R-:W3:Y:S04]  /*12d80*/  LDL.LU R7, [R1+0x388] ;  /* 0x0003880001077983 */ /* 0x001ee80000300800 */
[----:B------:R0:W-:Y:S04]  /*12d90*/  STL [R1+0x37c], R5 ;  /* 0x00037c0501007387 */ /* 0x0001e80000100800 */
[----:B0-----:R-:W4:Y:S04]  /*12da0*/  LDL.LU R5, [R1+0x374] ;  /* 0x0003740001057983 */ /* 0x001f280000300800 */
[----:B------:R-:W4:Y:S01]  /*12db0*/  LDL.LU R32, [R1+0x380] ;  /* 0x0003800001207983 */ /* 0x000f220000300800 */
[----:B------:R-:W-:-:S03]  /*12dc0*/  IADD3 R8, P4, PT, R8, UR69, RZ ;  /* 0x0000004508087c10 */ /* 0x000fc6000ff9e0ff */
[----:B------:R-:W-:Y:S04]  /*12dd0*/  STL [R1+0x398], R9 ;  /* 0x0003980901007387 */ /* 0x000fe80000100800 */
[----:B------:R-:W4:Y:S04]  /*12de0*/  LDL.LU R31, [R1+0x36c] ;  /* 0x00036c00011f7983 */ /* 0x000f280000300800 */
[----:B------:R-:W-:Y:S01]  /*12df0*/  STL [R1+0x468], R8 ;  /* 0x0004680801007387 */ /* 0x000fe20000100800 */
[----:B------:R-:W-:-:S03]  /*12e00*/  IADD3.X R4, PT, PT, R4, UR27, RZ, P5, !PT ;  /* 0x0000001b04047c10 */ /* 0x000fc6000affe4ff */
[----:B------:R-:W4:Y:S04]  /*12e10*/  LDL.LU R30, [R1+0x378] ;  /* 0x00037800011e7983 */ /* 0x000f280000300800 */
[----:B------:R0:W-:Y:S04]  /*12e20*/  STL [R1+0x390], R4 ;  /* 0x0003900401007387 */ /* 0x0001e80000100800 */
[----:B0-----:R-:W4:Y:S04]  /*12e30*/  LDL.LU R4, [R1+0x364] ;  /* 0x0003640001047983 */ /* 0x001f280000300800 */
[----:B------:R-:W4:Y:S04]  /*12e40*/  LDL.LU R29, [R1+0x464] ;  /* 0x00046400011d7983 */ /* 0x000f280000300800 */
[----:B------:R-:W4:Y:S04]  /*12e50*/  LDL.LU R28, [R1+0x35c] ;  /* 0x00035c00011c7983 */ /* 0x000f280000300800 */
[----:B------:R-:W4:Y:S01]  /*12e60*/  LDL.LU R27, [R1+0x45c] ;  /* 0x00045c00011b7983 */ /* 0x000f220000300800 */
[----:B--2---:R-:W-:-:S05]  /*12e70*/  IADD3 R6, P5, PT, R6, UR69, RZ ;  /* 0x0000004506067c10 */ /* 0x004fca000ffbe0ff */
[----:B------:R0:W-:Y:S04]  /*12e80*/  STL [R1+0x460], R6 ;  /* 0x0004600601007387 */ /* 0x0001e80000100800 */
        /* <DEDUP_REMOVED lines=17> */
[----:B0-----:R-:W2:Y:S04]  /*12fa0*/  LDL.LU R6, [R1+0x334] ;  /* 0x0003340001067983 */ /* 0x001ea80000300800 */
[----:B------:R-:W2:Y:S01]  /*12fb0*/  LDL.LU R9, [R1+0x310] ;  /* 0x0003100001097983 */ /* 0x000ea20000300800 */
[----:B---3--:R-:W-:-:S05]  /*12fc0*/  IADD3.X R7, PT, PT, R7, UR27, RZ, P6, !PT ;  /* 0x0000001b07077c10 */ /* 0x008fca000b7fe4ff */
[----:B------:R0:W-:Y:S01]  /*12fd0*/  STL [R1+0x388], R7 ;  /* 0x0003880701007387 */ /* 0x0001e20000100800 */
[----:B----4-:R-:W-:-:S03]  /*12fe0*/  IADD3 R5, P6, PT, R5, UR69, RZ ;  /* 0x0000004505057c10 */ /* 0x010fc6000ffde0ff */
[----:B0-----:R-:W3:Y:S01]  /*12ff0*/  LDL.LU R7, [R1+0x32c] ;  /* 0x00032c0001077983 */ /* 0x001ee20000300800 */
[----:B------:R-:W-:-:S03]  /*13000*/  IADD3.X R32, PT, PT, R32, UR27, RZ, P1, !PT ;  /* 0x0000001b20207c10 */ /* 0x000fc60008ffe4ff */
[----:B------:R0:W-:Y:S01]  /*13010*/  STL [R1+0x374], R5 ;  /* 0x0003740501007387 */ /* 0x0001e20000100800 */
[----:B------:R-:W-:-:S03]  /*13020*/  IADD3 R31, P1, PT, R31, UR69, RZ ;  /* 0x000000451f1f7c10 */ /* 0x000fc6000ff3e0ff */
[----:B0-----:R-:W4:Y:S01]  /*13030*/  LDL.LU R5, [R1+0x308] ;  /* 0x0003080001057983 */ /* 0x001f220000300800 */
[----:B------:R-:W-:-:S03]  /*13040*/  IADD3.X R30, PT, PT, R30, UR27, RZ, P3, !PT ;  /* 0x0000001b1e1e7c10 */ /* 0x000fc60009ffe4ff */
[----:B------:R-:W-:Y:S01]  /*13050*/  STL [R1+0x380], R32 ;  /* 0x0003802001007387 */ /* 0x000fe20000100800 */
[----:B------:R-:W-:-:S05]  /*13060*/  IADD3 R4, P3, PT, R4, UR69, RZ ;  /* 0x0000004504047c10 */ /* 0x000fca000ff7e0ff */
[----:B------:R0:W-:Y:S04]  /*13070*/  STL [R1+0x364], R4 ;  /* 0x0003640401007387 */ /* 0x0001e80000100800 */
[----:B------:R-:W-:Y:S04]  /*13080*/  STL [R1+0x36c], R31 ;  /* 0x00036c1f01007387 */ /* 0x000fe80000100800 */
[----:B0-----:R-:W4:Y:S01]  /*13090*/  LDL.LU R4, [R1+0x324] ;  /* 0x0003240001047983 */ /* 0x001f220000300800 */
[----:B------:R-:W-:Y:S02]  /*130a0*/  IADD3.X R29, PT, PT, R29, UR27, RZ, P4, !PT ;  /* 0x0000001b1d1d7c10 */ /* 0x000fe4000a7fe4ff */
[----:B------:R-:W-:-:S02]  /*130b0*/  IADD3 R28, P4, PT, R28, UR69, RZ ;  /* 0x000000451c1c7c10 */ /* 0x000fc4000ff9e0ff */
[----:B------:R-:W-:Y:S01]  /*130c0*/  IADD3.X R27, PT, PT, R27, UR27, RZ, P5, !PT ;  /* 0x0000001b1b1b7c10 */ /* 0x000fe2000affe4ff */
[----:B------:R-:W-:Y:S04]  /*130d0*/  STL [R1+0x378], R30 ;  /* 0x0003781e01007387 */ /* 0x000fe80000100800 */
[----:B------:R-:W-:Y:S04]  /*130e0*/  STL [R1+0x464], R29 ;  /* 0x0004641d01007387 */ /* 0x000fe80000100800 */
[----:B------:R-:W-:Y:S04]  /*130f0*/  STL [R1+0x35c], R28 ;  /* 0x00035c1c01007387 */ /* 0x000fe80000100800 */
[----:B------:R-:W-:Y:S01]  /*13100*/  STL [R1+0x45c], R27 ;  /* 0x00045c1b01007387 */ /* 0x000fe20000100800 */
[----:B--2---:R-:W-:-:S02]  /*13110*/  IADD3 R26, P5, PT, R26, UR69, RZ ;  /* 0x000000451a1a7c10 */ /* 0x004fc4000ffbe0ff */
        /* <DEDUP_REMOVED lines=32> */
[----:B------:R0:W-:Y:S01]  /*13320*/  STL [R1+0x318], R8 ;  /* 0x0003180801007387 */ /* 0x0001e20000100800 */
[----:B------:R-:W-:-:S03]  /*13330*/  IADD3 R9, P4, PT, R9, UR69, RZ ;  /* 0x0000004509097c10 */ /* 0x000fc6000ff9e0ff */
[----:B------:R-:W-:Y:S04]  /*13340*/  STL [R1+0x33c], R11 ;  /* 0x00033c0b01007387 */ /* 0x000fe80000100800 */
[----:B0-----:R-:W2:Y:S04]  /*13350*/  LDL.LU R8, [R1+0x300] ;  /* 0x0003000001087983 */ /* 0x001ea80000300800 */
[----:B------:R0:W-:Y:S04]  /*13360*/  STL [R1+0x334], R6 ;  /* 0x0003340601007387 */ /* 0x0001e80000100800 */
[----:B0-----:R-:W2:Y:S04]  /*13370*/  LDL.LU R6, [R1+0x31c] ;  /* 0x00031c0001067983 */ /* 0x001ea80000300800 */
[----:B------:R-:W2:Y:S01]  /*13380*/  LDL.LU R32, [R1+0x2f8] ;  /* 0x0002f80001207983 */ /* 0x000ea20000300800 */
[----:B---3--:R-:W-:-:S03]  /*13390*/  IADD3.X R7, PT, PT, R7, UR27, RZ, P5, !PT ;  /* 0x0000001b07077c10 */ /* 0x008fc6000affe4ff */
[----:B------:R-:W-:Y:S04]  /*133a0*/  STL [R1+0x310], R9 ;  /* 0x0003100901007387 */ /* 0x000fe80000100800 */
[----:B------:R-:W3:Y:S04]  /*133b0*/  LDL.LU R31, [R1+0x314] ;  /* 0x00031400011f7983 */ /* 0x000ee80000300800 */
[----:B------:R-:W-:Y:S01]  /*133c0*/  STL [R1+0x32c], R7 ;  /* 0x00032c0701007387 */ /* 0x000fe20000100800 */
[----:B----4-:R-:W-:-:S03]  /*133d0*/  IADD3 R5, P5, PT, R5, UR69, RZ ;  /* 0x0000004505057c10 */ /* 0x010fc6000ffbe0ff */
[----:B------:R-:W4:Y:S04]  /*133e0*/  LDL.LU R30, [R1+0x2f0] ;  /* 0x0002f000011e7983 */ /* 0x000f280000300800 */
[----:B------:R0:W-:Y:S04]  /*133f0*/  STL [R1+0x308], R5 ;  /* 0x0003080501007387 */ /* 0x0001e80000100800 */
[----:B0-----:R-:W4:Y:S04]  /*13400*/  LDL.LU R5, [R1+0x30c] ;  /* 0x00030c0001057983 */ /* 0x001f280000300800 */
[----:B------:R-:W4:Y:S04]  /*13410*/  LDL.LU R29, [R1+0x2e8] ;  /* 0x0002e800011d7983 */ /* 0x000f280000300800 */
[----:B------:R-:W4:Y:S04]  /*13420*/  LDL.LU R28, [R1+0x304] ;  /* 0x00030400011c7983 */ /* 0x000f280000300800 */
[----:B------:R-:W4:Y:S01]  /*13430*/  LDL.LU R27, [R1+0x2e0] ;  /* 0x0002e000011b7983 */ /* 0x000f220000300800 */
[----:B------:R-:W-:-:S05]  /*13440*/  IADD3.X R4, PT, PT, R4, UR27, RZ, P6, !PT ;  /* 0x0000001b04047c10 */ /* 0x000fca000b7fe4ff */
        /* <DEDUP_REMOVED lines=20> */
[----:B--2---:R-:W-:-:S05]  /*13590*/  IADD3 R8, P6, PT, R8, UR69, RZ ;  /* 0x0000004508087c10 */ /* 0x004fca000ffde0ff */
[----:B------:R0:W-:Y:S01]  /*135a0*/  STL [R1+0x300], R8 ;  /* 0x0003000801007387 */ /* 0x0001e20000100800 */
[----:B------:R-:W-:-:S03]  /*135b0*/  IADD3.X R6, PT, PT, R6, UR27, RZ, P1, !PT ;  /* 0x0000001b06067c10 */ /* 0x000fc60008ffe4ff */
[----:B0-----:R-:W2:Y:S01]  /*135c0*/  LDL.LU R8, [R1+0x290] ;  /* 0x0002900001087983 */ /* 0x001ea20000300800 */
[----:B------:R-:W-:-:S03]  /*135d0*/  IADD3 R32, P1, PT, R32, UR69, RZ ;  /* 0x0000004520207c10 */ /* 0x000fc6000ff3e0ff */
[----:B------:R0:W-:Y:S01]  /*135e0*/  STL [R1+0x31c], R6 ;  /* 0x00031c0601007387 */ /* 0x0001e20000100800 */
[----:B---3--:R-:W-:-:S03]  /*135f0*/  IADD3.X R31, PT, PT, R31, UR27, RZ, P3, !PT ;  /* 0x0000001b1f1f7c10 */ /* 0x008fc60009ffe4ff */
[----:B0-----:R-:W3:Y:S04]  /*13600*/  LDL.LU R6, [R1+0x2ac] ;  /* 0x0002ac0001067983 */ /* 0x001ee80000300800 */
[----:B------:R-:W-:Y:S01]  /*13610*/  STL [R1+0x2f8], R32 ;  /* 0x0002f82001007387 */ /* 0x000fe20000100800 */
[----:B----4-:R-:W-:Y:S02]  /*13620*/  IADD3 R30, P3, PT, R30, UR69, RZ ;  /* 0x000000451e1e7c10 */ /* 0x010fe4000ff7e0ff */
[----:B------:R-:W-:Y:S02]  /*13630*/  IADD3.X R5, PT, PT, R5, UR27, RZ, P4, !PT ;  /* 0x0000001b05057c10 */ /* 0x000fe4000a7fe4ff */
[----:B------:R-:W-:-:S03]  /*13640*/  IADD3 R29, P4, PT, R29, UR69, RZ ;  /* 0x000000451d1d7c10 */ /* 0x000fc6000ff9e0ff */
[----:B------:R0:W-:Y:S01]  /*13650*/  STL [R1+0x30c], R5 ;  /* 0x00030c0501007387 */ /* 0x0001e20000100800 */
[----:B------:R-:W-:-:S03]  /*13660*/  IADD3.X R28, PT, PT, R28, UR27, RZ, P5, !PT ;  /* 0x0000001b1c1c7c10 */ /* 0x000fc6000affe4ff */
[----:B------:R-:W-:Y:S01]  /*13670*/  STL [R1+0x314], R31 ;  /* 0x0003141f01007387 */ /* 0x000fe20000100800 */
[----:B------:R-:W-:-:S03]  /*13680*/  IADD3 R27, P5, PT, R27, UR69, RZ ;  /* 0x000000451b1b7c10 */ /* 0x000fc6000ffbe0ff */
[----:B0-----:R-:W4:Y:S04]  /*13690*/  LDL.LU R5, [R1+0x288] ;  /* 0x0002880001057983 */ /* 0x001f280000300800 */
[----:B------:R-:W-:Y:S04]  /*136a0*/  STL [R1+0x2f0], R30 ;  /* 0x0002f01e01007387 */ /* 0x000fe80000100800 */
        /* <DEDUP_REMOVED lines=36> */
[----:B------:R0:W-:Y:S04]  /*138f0*/  STL [R1+0x2bc], R7 ;  /* 0x0002bc0701007387 */ /* 0x0001e80000100800 */
[----:B------:R-:W-:Y:S04]  /*13900*/  STL [R1+0x2a0], R11 ;  /* 0x0002a00b01007387 */ /* 0x000fe80000100800 */
[----:B0-----:R-:W4:Y:S04]  /*13910*/  LDL.LU R7, [R1+0x2a4] ;  /* 0x0002a40001077983 */ /* 0x001f280000300800 */
[----:B------:R0:W-:Y:S04]  /*13920*/  STL [R1+0x298], R4 ;  /* 0x0002980401007387 */ /* 0x0001e80000100800 */
[----:B0-----:R-:W4:Y:S01]  /*13930*/  LDL.LU R4, [R1+0x280] ;  /* 0x0002800001047983 */ /* 0x001f220000300800 */
[----:B------:R-:W-:-:S03]  /*13940*/  IADD3.X R9, PT, PT, R9, UR27, RZ, P5, !PT ;  /* 0x0000001b09097c10 */ /* 0x000fc6000affe4ff */
[----:B------:R-:W4:Y:S04]  /*13950*/  LDL.LU R32, [R1+0x29c] ;  /* 0x00029c0001207983 */ /* 0x000f280000300800 */
[----:B------:R-:W-:Y:S04]  /*13960*/  STL [R1+0x2b4], R9 ;  /* 0x0002b40901007387 */ /* 0x000fe80000100800 */
[----:B------:R-:W4:Y:S01]  /*13970*/  LDL.LU R31, [R1+0x278] ;  /* 0x00027800011f7983 */ /* 0x000f220000300800 */
[----:B--2---:R-:W-:-:S05]  /*13980*/  IADD3 R8, P5, PT, R8, UR69, RZ ;  /* 0x0000004508087c10 */ /* 0x004fca000ffbe0ff */
[----:B------:R-:W-:Y:S04]  /*13990*/  STL [R1+0x290], R8 ;  /* 0x0002900801007387 */ /* 0x000fe80000100800 */
[----:B------:R-:W2:Y:S01]  /*139a0*/  LDL.LU R30, [R1+0x294] ;  /* 0x00029400011e7983 */ /* 0x000ea20000300800 */
[----:B---3--:R-:W-:-:S05]  /*139b0*/  IADD3.X R6, PT, PT, R6, UR27, RZ, P6, !PT ;  /* 0x0000001b06067c10 */ /* 0x008fca000b7fe4ff */
[----:B------:R0:W-:Y:S04]  /*139c0*/  STL [R1+0x2ac], R6 ;  /* 0x0002ac0601007387 */ /* 0x0001e80000100800 */
[----:B0-----:R-:W3:Y:S04]  /*139d0*/  LDL.LU R6, [R1+0x270] ;  /* 0x0002700001067983 */ /* 0x001ee80000300800 */
[----:B------:R-:W3:Y:S04]  /*139e0*/  LDL.LU R29, [R1+0x28c] ;  /* 0x00028c00011d7983 */ /* 0x000ee80000300800 */
[----:B------:R-:W3:Y:S04]  /*139f0*/  LDL.LU R28, [R1+0x268] ;  /* 0x00026800011c7983 */ /* 0x000ee80000300800 */
[----:B------:R-:W3:Y:S01]  /*13a00*/  LDL.LU R27, [R1+0x284] ;  /* 0x00028400011b7983 */ /* 0x000ee20000300800 */
[----:B----4-:R-:W-:-:S05]  /*13a10*/  IADD3 R5, P6, PT, R5, UR69, RZ ;  /* 0x0000004505057c10 */ /* 0x010fca000ffde0ff */
        /* <DEDUP_REMOVED lines=20> */
[----:B------:R-:W-:-:S05]  /*13b60*/  IADD3.X R7, PT, PT, R7, UR27, RZ, P1, !PT ;  /* 0x0000001b07077c10 */ /* 0x000fca0008ffe4ff */
[----:B------:R0:W-:Y:S01]  /*13b70*/  STL [R1+0x2a4], R7 ;  /* 0x0002a40701007387 */ /* 0x0001e20000100800 */
[----:B------:R-:W-:-:S03]  /*13b80*/  IADD3 R4, P1, PT, R4, UR69, RZ ;  /* 0x0000004504047c10 */ /* 0x000fc6000ff3e0ff */
[----:B0-----:R-:W4:Y:S04]  /*13b90*/  LDL.LU R7, [R1+0x234] ;  /* 0x0002340001077983 */ /* 0x001f280000300800 */
[----:B------:R0:W-:Y:S04]  /*13ba0*/  STL [R1+0x280], R4 ;  /* 0x0002800401007387 */ /* 0x0001e80000100800 */
[----:B0-----:R-:W4:Y:S01]  /*13bb0*/  LDL.LU R4, [R1+0x210] ;  /* 0x0002100001047983 */ /* 0x001f220000300800 */
[----:B------:R-:W-:Y:S02]  /*13bc0*/  IADD3.X R32, PT, PT, R32, UR27, RZ, P3, !PT ;  /* 0x0000001b20207c10 */ /* 0x000fe40009ffe4ff */
[----:B------:R-:W-:-:S03]  /*13bd0*/  IADD3 R31, P3, PT, R31, UR69, RZ ;  /* 0x000000451f1f7c10 */ /* 0x000fc6000ff7e0ff */
[----:B------:R-:W-:Y:S01]  /*13be0*/  STL [R1+0x29c], R32 ;  /* 0x00029c2001007387 */ /* 0x000fe20000100800 */
[----:B--2---:R-:W-:Y:S02]  /*13bf0*/  IADD3.X R30, PT, PT, R30, UR27, RZ, P4, !PT ;  /* 0x0000001b1e1e7c10 */ /* 0x004fe4000a7fe4ff */
[----:B---3--:R-:W-:Y:S02]  /*13c00*/  IADD3 R6, P4, PT, R6, UR69, RZ ;  /* 0x0000004506067c10 */ /* 0x008fe4000ff9e0ff */
[----:B------:R-:W-:-:S03]  /*13c10*/  IADD3.X R29, PT, PT, R29, UR27, RZ, P5, !PT ;  /* 0x0000001b1d1d7c10 */ /* 0x000fc6000affe4ff */
[----:B------:R0:W-:Y:S01]  /*13c20*/  STL [R1+0x270], R6 ;  /* 0x0002700601007387 */ /* 0x0001e20000100800 */
[----:B------:R-:W-:-:S03]  /*13c30*/  IADD3 R28, P5, PT, R28, UR69, RZ ;  /* 0x000000451c1c7c10 */ /* 0x000fc6000ffbe0ff */
[----:B------:R-:W-:Y:S01]  /*13c40*/  STL [R1+0x278], R31 ;  /* 0x0002781f01007387 */ /* 0x000fe20000100800 */
[----:B------:R-:W-:-:S03]  /*13c50*/  IADD3.X R27, PT, PT, R27, UR27, RZ, P6, !PT ;  /* 0x0000001b1b1b7c10 */ /* 0x000fc6000b7fe4ff */
[----:B0-----:R-:W2:Y:S04]  /*13c60*/  LDL.LU R6, [R1+0x22c] ;  /* 0x00022c0001067983 */ /* 0x001ea80000300800 */
[----:B------:R-:W-:Y:S04]  /*13c70*/  STL [R1+0x294], R30 ;  /* 0x0002941e01007387 */ /* 0x000fe80000100800 */
[----:B------:R-:W-:Y:S01]  /*13c80*/  STL [R1+0x28c], R29 ;  /* 0x00028c1d01007387 */ /* 0x000fe20000100800 */
[----:B----4-:R-:W-:-:S03]  /*13c90*/  IADD3 R26, P6, PT, R26, UR69, RZ ;  /* 0x000000451a1a7c10 */ /* 0x010fc6000ffde0ff */
        /* <DEDUP_REMOVED lines=34> */
[----:B------:R0:W-:Y:S01]  /*13ec0*/  STL [R1+0x220], R8 ;  /* 0x0002200801007387 */ /* 0x0001e20000100800 */
[----:B------:R-:W-:-:S03]  /*13ed0*/  IADD3 R9, P5, PT, R9, UR69, RZ ;  /* 0x0000004509097c10 */ /* 0x000fc6000ffbe0ff */
[----:B------:R-:W-:Y:S04]  /*13ee0*/  STL [R1+0x244], R11 ;  /* 0x0002440b01007387 */ /* 0x000fe80000100800 */
[----:B0-----:R-:W3:Y:S04]  /*13ef0*/  LDL.LU R8, [R1+0x208] ;  /* 0x0002080001087983 */ /* 0x001ee80000300800 */
[----:B------:R0:W-:Y:S04]  /*13f00*/  STL [R1+0x23c], R5 ;  /* 0x00023c0501007387 */ /* 0x0001e80000100800 */
[----:B0-----:R-:W4:Y:S04]  /*13f10*/  LDL.LU R5, [R1+0x224] ;  /* 0x0002240001057983 */ /* 0x001f280000300800 */
[----:B------:R-:W4:Y:S01]  /*13f20*/  LDL.LU R32, [R1+0x200] ;  /* 0x0002000001207983 */ /* 0x000f220000300800 */
[----:B------:R-:W-:-:S03]  /*13f30*/  IADD3.X R7, PT, PT, R7, UR27, RZ, P6, !PT ;  /* 0x0000001b07077c10 */ /* 0x000fc6000b7fe4ff */
[----:B------:R-:W-:Y:S04]  /*13f40*/  STL [R1+0x218], R9 ;  /* 0x0002180901007387 */ /* 0x000fe80000100800 */
[----:B------:R-:W4:Y:S04]  /*13f50*/  LDL.LU R31, [R1+0x21c] ;  /* 0x00021c00011f7983 */ /* 0x000f280000300800 */
[----:B------:R-:W-:Y:S01]  /*13f60*/  STL [R1+0x234], R7 ;  /* 0x0002340701007387 */ /* 0x000fe20000100800 */
[----:B------:R-:W-:-:S03]  /*13f70*/  IADD3 R4, P6, PT, R4, UR69, RZ ;  /* 0x0000004504047c10 */ /* 0x000fc6000ffde0ff */
[----:B------:R-:W4:Y:S04]  /*13f80*/  LDL.LU R30, [R1+0x1f8] ;  /* 0x0001f800011e7983 */ /* 0x000f280000300800 */
[----:B------:R0:W-:Y:S04]  /*13f90*/  STL [R1+0x210], R4 ;  /* 0x0002100401007387 */ /* 0x0001e80000100800 */
[----:B0-----:R-:W4:Y:S04]  /*13fa0*/  LDL.LU R4, [R1+0x214] ;  /* 0x0002140001047983 */ /* 0x001f280000300800 */
[----:B------:R-:W4:Y:S04]  /*13fb0*/  LDL.LU R29, [R1+0x1f0] ;  /* 0x0001f000011d7983 */ /* 0x000f280000300800 */
[----:B------:R-:W4:Y:S04]  /*13fc0*/  LDL.LU R28, [R1+0x20c] ;  /* 0x00020c00011c7983 */ /* 0x000f280000300800 */
[----:B------:R-:W4:Y:S01]  /*13fd0*/  LDL.LU R27, [R1+0x1e8] ;  /* 0x0001e800011b7983 */ /* 0x000f220000300800 */
[----:B--2---:R-:W-:-:S05]  /*13fe0*/  IADD3.X R6, PT, PT, R6, UR27, RZ, P1, !PT ;  /* 0x0000001b06067c10 */ /* 0x004fca0008ffe4ff */
        /* <DEDUP_REMOVED lines=20> */
[----:B---3--:R-:W-:-:S05]  /*14130*/  IADD3 R8, P1, PT, R8, UR69, RZ ;  /* 0x0000004508087c10 */ /* 0x008fca000ff3e0ff */
[----:B------:R0:W-:Y:S01]  /*14140*/  STL [R1+0x208], R8 ;  /* 0x0002080801007387 */ /* 0x0001e20000100800 */
[----:B----4-:R-:W-:-:S03]  /*14150*/  IADD3.X R5, PT, PT, R5, UR27, RZ, P3, !PT ;  /* 0x0000001b05057c10 */ /* 0x010fc60009ffe4ff */
[----:B0-----:R-:W3:Y:S01]  /*14160*/  LDL.LU R8, [R1+0x198] ;  /* 0x0001980001087983 */ /* 0x001ee20000300800 */
[----:B------:R-:W-:-:S03]  /*14170*/  IADD3 R32, P3, PT, R32, UR69, RZ ;  /* 0x0000004520207c10 */ /* 0x000fc6000ff7e0ff */
[----:B------:R0:W-:Y:S01]  /*14180*/  STL [R1+0x224], R5 ;  /* 0x0002240501007387 */ /* 0x0001e20000100800 */
[----:B------:R-:W-:-:S03]  /*14190*/  IADD3.X R31, PT, PT, R31, UR27, RZ, P4, !PT ;  /* 0x0000001b1f1f7c10 */ /* 0x000fc6000a7fe4ff */
[----:B0-----:R-:W4:Y:S04]  /*141a0*/  LDL.LU R5, [R1+0x1b4] ;  /* 0x0001b40001057983 */ /* 0x001f280000300800 */
[----:B------:R-:W-:Y:S01]  /*141b0*/  STL [R1+0x200], R32 ;  /* 0x0002002001007387 */ /* 0x000fe20000100800 */
[----:B------:R-:W-:-:S05]  /*141c0*/  IADD3.X R4, PT, PT, R4, UR27, RZ, P5, !PT ;  /* 0x0000001b04047c10 */ /* 0x000fca000affe4ff */
[----:B------:R0:W-:Y:S04]  /*141d0*/  STL [R1+0x214], R4 ;  /* 0x0002140401007387 */ /* 0x0001e80000100800 */
[----:B------:R-:W-:Y:S04]  /*141e0*/  STL [R1+0x21c], R31 ;  /* 0x00021c1f01007387 */ /* 0x000fe80000100800 */
[----:B0-----:R-:W4:Y:S01]  /*141f0*/  LDL.LU R4, [R1+0x190] ;  /* 0x0001900001047983 */ /* 0x001f220000300800 */
[----:B------:R-:W-:Y:S02]  /*14200*/  IADD3 R30, P4, PT, R30, UR69, RZ ;  /* 0x000000451e1e7c10 */ /* 0x000fe4000ff9e0ff */
[----:B------:R-:W-:-:S02]  /*14210*/  IADD3 R29, P5, PT, R29, UR69, RZ ;  /* 0x000000451d1d7c10 */ /* 0x000fc4000ffbe0ff */
[----:B------:R-:W-:Y:S02]  /*14220*/  IADD3.X R28, PT, PT, R28, UR27, RZ, P6, !PT ;  /* 0x0000001b1c1c7c10 */ /* 0x000fe4000b7fe4ff */
[----:B------:R-:W-:Y:S01]  /*14230*/  IADD3 R27, P6, PT, R27, UR69, RZ ;  /* 0x000000451b1b7c10 */ /* 0x000fe2000ffde0ff */
[----:B------:R-:W-:Y:S04]  /*14240*/  STL [R1+0x1f8], R30 ;  /* 0x0001f81e01007387 */ /* 0x000fe80000100800 */
[----:B------:R-:W-:Y:S04]  /*14250*/  STL [R1+0x1f0], R29 ;  /* 0x0001f01d01007387 */ /* 0x000fe80000100800 */
[----:B------:R-:W-:Y:S04]  /*14260*/  STL [R1+0x20c], R28 ;  /* 0x00020c1c01007387 */ /* 0x000fe80000100800 */
[----:B------:R-:W-:Y:S01]  /*14270*/  STL [R1+0x1e8], R27 ;  /* 0x0001e81b01007387 */ /* 0x000fe20000100800 */
[----:B--2---:R-:W-:-:S02]  /*14280*/  IADD3.X R26, PT, PT, R26, UR27, RZ, P1, !PT ;  /* 0x0000001b1a1a7c10 */ /* 0x004fc40008ffe4ff */
        /* <DEDUP_REMOVED lines=32> */
[----:B------:R0:W-:Y:S01]  /*14490*/  STL [R1+0x1c4], R7 ;  /* 0x0001c40701007387 */ /* 0x0001e20000100800 */
[----:B------:R-:W-:-:S03]  /*144a0*/  IADD3.X R9, PT, PT, R9, UR27, RZ, P6, !PT ;  /* 0x0000001b09097c10 */ /* 0x000fc6000b7fe4ff */
[----:B------:R-:W-:Y:S04]  /*144b0*/  STL [R1+0x1a8], R11 ;  /* 0x0001a80b01007387 */ /* 0x000fe80000100800 */
[----:B0-----:R-:W2:Y:S04]  /*144c0*/  LDL.LU R7, [R1+0x1ac] ;  /* 0x0001ac0001077983 */ /* 0x001ea80000300800 */
[----:B------:R0:W-:Y:S04]  /*144d0*/  STL [R1+0x1a0], R6 ;  /* 0x0001a00601007387 */ /* 0x0001e80000100800 */
[----:B0-----:R-:W2:Y:S04]  /*144e0*/  LDL.LU R6, [R1+0x188] ;  /* 0x0001880001067983 */ /* 0x001ea80000300800 */
[----:B------:R-:W2:Y:S01]  /*144f0*/  LDL.LU R32, [R1+0x1a4] ;  /* 0x0001a40001207983 */ /* 0x000ea20000300800 */
[----:B---3--:R-:W-:-:S03]  /*14500*/  IADD3 R8, P6, PT, R8, UR69, RZ ;  /* 0x0000004508087c10 */ /* 0x008fc6000ffde0ff */
[----:B------:R-:W-:Y:S04]  /*14510*/  STL [R1+0x1bc], R9 ;  /* 0x0001bc0901007387 */ /* 0x000fe80000100800 */
[----:B------:R-:W3:Y:S04]  /*14520*/  LDL.LU R31, [R1+0x180] ;  /* 0x00018000011f7983 */ /* 0x000ee80000300800 */
[----:B------:R-:W-:Y:S01]  /*14530*/  STL [R1+0x198], R8 ;  /* 0x0001980801007387 */ /* 0x000fe20000100800 */
[----:B----4-:R-:W-:-:S03]  /*14540*/  IADD3.X R5, PT, PT, R5, UR27, RZ, P1, !PT ;  /* 0x0000001b05057c10 */ /* 0x010fc60008ffe4ff */
[----:B------:R-:W4:Y:S04]  /*14550*/  LDL.LU R30, [R1+0x19c] ;  /* 0x00019c00011e7983 */ /* 0x000f280000300800 */
[----:B------:R0:W-:Y:S04]  /*14560*/  STL [R1+0x1b4], R5 ;  /* 0x0001b40501007387 */ /* 0x0001e80000100800 */
[----:B0-----:R-:W4:Y:S04]  /*14570*/  LDL.LU R5, [R1+0x170] ;  /* 0x0001700001057983 */ /* 0x001f280000300800 */
[----:B------:R-:W4:Y:S04]  /*14580*/  LDL.LU R29, [R1+0x194] ;  /* 0x00019400011d7983 */ /* 0x000f280000300800 */
[----:B------:R-:W4:Y:S04]  /*14590*/  LDL.LU R28, [R1+0x168] ;  /* 0x00016800011c7983 */ /* 0x000f280000300800 */
[----:B------:R-:W4:Y:S01]  /*145a0*/  LDL.LU R27, [R1+0x18c] ;  /* 0x00018c00011b7983 */ /* 0x000f220000300800 */
[----:B------:R-:W-:-:S05]  /*145b0*/  IADD3 R4, P1, PT, R4, UR69, RZ ;  /* 0x0000004504047c10 */ /* 0x000fca000ff3e0ff */
        /* <DEDUP_REMOVED lines=20> */
[----:B--2---:R-:W-:-:S05]  /*14700*/  IADD3.X R7, PT, PT, R7, UR27, RZ, P3, !PT ;  /* 0x0000001b07077c10 */ /* 0x004fca0009ffe4ff */
[----:B------:R0:W-:Y:S01]  /*14710*/  STL [R1+0x1ac], R7 ;  /* 0x0001ac0701007387 */ /* 0x0001e20000100800 */
[----:B------:R-:W-:-:S03]  /*14720*/  IADD3 R6, P3, PT, R6, UR69, RZ ;  /* 0x0000004506067c10 */ /* 0x000fc6000ff7e0ff */
[----:B0-----:R-:W2:Y:S01]  /*14730*/  LDL.LU R7, [R1+0x134] ;  /* 0x0001340001077983 */ /* 0x001ea20000300800 */
[----:B------:R-:W-:-:S03]  /*14740*/  IADD3.X R32, PT, PT, R32, UR27, RZ, P4, !PT ;  /* 0x0000001b20207c10 */ /* 0x000fc6000a7fe4ff */
[----:B------:R0:W-:Y:S01]  /*14750*/  STL [R1+0x188], R6 ;  /* 0x0001880601007387 */ /* 0x0001e20000100800 */
[----:B---3--:R-:W-:-:S03]  /*14760*/  IADD3 R31, P4, PT, R31, UR69, RZ ;  /* 0x000000451f1f7c10 */ /* 0x008fc6000ff9e0ff */
[----:B0-----:R-:W3:Y:S01]  /*14770*/  LDL.LU R6, [R1+0x110] ;  /* 0x0001100001067983 */ /* 0x001ee20000300800 */
[----:B----4-:R-:W-:-:S03]  /*14780*/  IADD3.X R30, PT, PT, R30, UR27, RZ, P5, !PT ;  /* 0x0000001b1e1e7c10 */ /* 0x010fc6000affe4ff */
        /* <DEDUP_REMOVED lines=8> */
[----:B------:R-:W-:Y:S04]  /*14810*/  STL [R1+0x19c], R30 ;  /* 0x00019c1e01007387 */ /* 0x000fe80000100800 */
        /* <DEDUP_REMOVED lines=46> */
[----:B------:R0:W-:Y:S04]  /*14b00*/  STL [R1+0x134], R7 ;  /* 0x0001340701007387 */ /* 0x0001e80000100800 */
        /* <DEDUP_REMOVED lines=25> */
[----:B-1----:R-:W4:Y:S04]  /*14ca0*/  LDL.LU R6, [R1+0xc4] ;  /* 0x0000c40001067983 */ /* 0x002f280000300800 */
        /* <DEDUP_REMOVED lines=155> */
[----:B------:R-:W2:Y:S04]  /*15660*/  LDL.LU R32, [R1+0x570] ;  /* 0x0005700001207983 */ /* 0x000ea80000300800 */
[----:B------:R-:W-:Y:S01]  /*15670*/  STL [R1+0x588], R9 ;  /* 0x0005880901007387 */ /* 0x000fe20000100800 */
[----:B---3--:R-:W-:-:S03]  /*15680*/  IADD3.X R6, PT, PT, R6, UR66, RZ, P3, !PT ;  /* 0x0000004206067c10 */ /* 0x008fc60009ffe4ff */
[----:B------:R-:W3:Y:S04]  /*15690*/  LDL.LU R31, [R1+0x58c] ;  /* 0x00058c00011f7983 */ /* 0x000ee80000300800 */
[----:B------:R0:W-:Y:S04]  /*156a0*/  STL [R1+0x5bc], R6 ;  /* 0x0005bc0601007387 */ /* 0x0001e80000100800 */
[----:B------:R-:W3:Y:S01]  /*156b0*/  LDL.LU R30, [R1+0x568] ;  /* 0x00056800011e7983 */ /* 0x000ee20000300800 */
[----:B----4-:R-:W-:-:S05]  /*156c0*/  IADD3 R5, P3, PT, R5, UR70, RZ ;  /* 0x0000004605057c10 */ /* 0x010fca000ff7e0ff */
        /* <DEDUP_REMOVED lines=35> */
[----:B------:R-:W-:Y:S02]  /*15900*/  IADD3 R30, P6, PT, R30, UR70, RZ ;  /* 0x000000461e1e7c10 */ /* 0x000fe4000ffde0ff */
[----:B----4-:R-:W-:Y:S02]  /*15910*/  IADD3.X R6, PT, PT, R6, UR66, RZ, P1, !PT ;  /* 0x0000004206067c10 */ /* 0x010fe40008ffe4ff */
[----:B------:R-:W-:-:S03]  /*15920*/  IADD3 R29, P1, PT, R29, UR70, RZ ;  /* 0x000000461d1d7c10 */ /* 0x000fc6000ff3e0ff */
[----:B------:R0:W-:Y:S01]  /*15930*/  STL [R1+0x584], R6 ;  /* 0x0005840601007387 */ /* 0x0001e20000100800 */
[----:B------:R-:W-:-:S03]  /*15940*/  IADD3.X R28, PT, PT, R28, UR66, RZ, P3, !PT ;  /* 0x000000421c1c7c10 */ /* 0x000fc60009ffe4ff */
[----:B------:R-:W-:Y:S01]  /*15950*/  STL [R1+0x58c], R31 ;  /* 0x00058c1f01007387 */ /* 0x000fe20000100800 */
[----:B------:R-:W-:-:S03]  /*15960*/  IADD3 R27, P3, PT, R27, UR70, RZ ;  /* 0x000000461b1b7c10 */ /* 0x000fc6000ff7e0ff */
[----:B0-----:R-:W4:Y:S04]  /*15970*/  LDL.LU R6, [R1+0x4f8] ;  /* 0x0004f80001067983 */ /* 0x001f280000300800 */
[----:B------:R-:W-:Y:S04]  /*15980*/  STL [R1+0x568], R30 ;  /* 0x0005681e01007387 */ /* 0x000fe80000100800 */
        /* <DEDUP_REMOVED lines=34> */
[----:B------:R-:W-:Y:S04]  /*15bb0*/  STL [R1+0x534], R12 ;  /* 0x0005340c01007387 */ /* 0x000fe80000100800 */
[----:B------:R0:W-:Y:S04]  /*15bc0*/  STL [R1+0x52c], R5 ;  /* 0x00052c0501007387 */ /* 0x0001e80000100800 */
[----:B------:R-:W-:Y:S04]  /*15bd0*/  STL [R1+0x510], R11 ;  /* 0x0005100b01007387 */ /* 0x000fe80000100800 */
[----:B0-----:R-:W4:Y:S01]  /*15be0*/  LDL.LU R5, [R1+0x514] ;  /* 0x0005140001057983 */ /* 0x001f220000300800 */
[----:B------:R-:W-:-:S02]  /*15bf0*/  IADD3 R4, P1, PT, R4, UR70, RZ ;  /* 0x0000004604047c10 */ /* 0x000fc4000ff3e0ff */
[----:B------:R-:W-:-:S03]  /*15c00*/  IADD3.X R9, PT, PT, R9, UR66, RZ, P3, !PT ;  /* 0x0000004209097c10 */ /* 0x000fc60009ffe4ff */
[----:B------:R0:W-:Y:S04]  /*15c10*/  STL [R1+0x508], R4 ;  /* 0x0005080401007387 */ /* 0x0001e80000100800 */
[----:B0-----:R-:W4:Y:S04]  /*15c20*/  LDL.LU R4, [R1+0x4f0] ;  /* 0x0004f00001047983 */ /* 0x001f280000300800 */
[----:B------:R-:W4:Y:S04]  /*15c30*/  LDL.LU R32, [R1+0x50c] ;  /* 0x00050c0001207983 */ /* 0x000f280000300800 */
[----:B------:R-:W-:Y:S04]  /*15c40*/  STL [R1+0x524], R9 ;  /* 0x0005240901007387 */ /* 0x000fe80000100800 */
[----:B------:R-:W4:Y:S01]  /*15c50*/  LDL.LU R31, [R1+0x4e8] ;  /* 0x0004e800011f7983 */ /* 0x000f220000300800 */
[----:B--2---:R-:W-:-:S05]  /*15c60*/  IADD3 R8, P3, PT, R8, UR70, RZ ;  /* 0x0000004608087c10 */ /* 0x004fca000ff7e0ff */
[----:B------:R0:W-:Y:S04]  /*15c70*/  STL [R1+0x500], R8 ;  /* 0x0005000801007387 */ /* 0x0001e80000100800 */
        /* <DEDUP_REMOVED lines=28> */
[----:B------:R-:W-:-:S05]  /*15e40*/  IADD3.X R5, PT, PT, R5, UR66, RZ, P5, !PT ;  /* 0x0000004205057c10 */ /* 0x000fca000affe4ff */
[----:B------:R0:W-:Y:S04]  /*15e50*/  STL [R1+0x514], R5 ;  /* 0x0005140501007387 */ /* 0x0001e80000100800 */
[----:B0-----:R-:W4:Y:S01]  /*15e60*/  LDL.LU R5, [R1+0xa4] ;  /* 0x0000a40001057983 */ /* 0x001f220000300800 */
[----:B------:R-:W-:Y:S02]  /*15e70*/  IADD3 R4, P5, PT, R4, UR70, RZ ;  /* 0x0000004604047c10 */ /* 0x000fe4000ffbe0ff */
[----:B------:R-:W-:-:S03]  /*15e80*/  IADD3.X R32, PT, PT, R32, UR66, RZ, P6, !PT ;  /* 0x0000004220207c10 */ /* 0x000fc6000b7fe4ff */
[----:B------:R0:W-:Y:S01]  /*15e90*/  STL [R1+0x4f0], R4 ;  /* 0x0004f00401007387 */ /* 0x0001e20000100800 */
[----:B------:R-:W-:-:S03]  /*15ea0*/  IADD3 R31, P6, PT, R31, UR70, RZ ;  /* 0x000000461f1f7c10 */ /* 0x000fc6000ffde0ff */
[----:B0-----:R-:W4:Y:S04]  /*15eb0*/  LDL.LU R4, [R1+0x80] ;  /* 0x0000800001047983 */ /* 0x001f280000300800 */
        /* <DEDUP_REMOVED lines=55> */
[----:B------:R0:W-:Y:S04]  /*16230*/  STL [R1+0xa4], R5 ;  /* 0x0000a40501007387 */ /* 0x0001e80000100800 */
[----:B0-----:R-:W4:Y:S04]  /*16240*/  LDL.LU R5, [R1+0x70] ;  /* 0x0000700001057983 */ /* 0x001f280000300800 */
[----:B------:R-:W4:Y:S01]  /*16250*/  LDL.LU R11, [R1+0x84] ;  /* 0x00008400010b7983 */ /* 0x000f220000300800 */
[----:B------:R-:W-:-:S05]  /*16260*/  IADD3 R4, P4, PT, R4, UR70, RZ ;  /* 0x0000004604047c10 */ /* 0x000fca000ff9e0ff */
[----:B------:R-:W-:Y:S04]  /*16270*/  STL [R1+0x80], R4 ;  /* 0x0000800401007387 */ /* 0x000fe80000100800 */
        /* <DEDUP_REMOVED lines=22> */
[----:B0-----:R-:W2:Y:S01]  /*163e0*/  LDL.LU R8, [R1+0x2c] ;  /* 0x00002c0001087983 */ /* 0x001ea20000300800 */
[----:B---3--:R-:W-:-:S05]  /*163f0*/  IADD3 R7, P5, PT, R7, UR70, RZ ;  /* 0x0000004607077c10 */ /* 0x008fca000ffbe0ff */
[----:B------:R0:W-:Y:S01]  /*16400*/  STL [R1+0x78], R7 ;  /* 0x0000780701007387 */ /* 0x0001e20000100800 */
[----:B----4-:R-:W-:-:S03]  /*16410*/  IADD3.X R6, PT, PT, R6, UR66, RZ, P6, !PT ;  /* 0x0000004206067c10 */ /* 0x010fc6000b7fe4ff */
[----:B0-----:R-:W3:Y:S01]  /*16420*/  LDL.LU R7, [R1+0x1c] ;  /* 0x00001c0001077983 */ /* 0x001ee20000300800 */
[----:B------:R-:W-:-:S03]  /*16430*/  IADD3.X R31, PT, PT, R31, UR66, RZ, P1, !PT ;  /* 0x000000421f1f7c10 */ /* 0x000fc60008ffe4ff */
[----:B------:R0:W-:Y:S04]  /*16440*/  STL [R1+0x94], R6 ;  /* 0x0000940601007387 */ /* 0x0001e80000100800 */
[----:B0-----:R-:W4:Y:S01]  /*16450*/  LDL.LU R6, [R1+0x18] ;  /* 0x0000180001067983 */ /* 0x001f220000300800 */
[----:B------:R-:W-:Y:S02]  /*16460*/  IADD3 R5, P1, PT, R5, UR70, RZ ;  /* 0x0000004605057c10 */ /* 0x000fe4000ff3e0ff */
[----:B------:R-:W-:-:S03]  /*16470*/  IADD3.X R11, PT, PT, R11, UR66, RZ, P3, !PT ;  /* 0x000000420b0b7c10 */ /* 0x000fc60009ffe4ff */
[----:B------:R0:W-:Y:S04]  /*16480*/  STL [R1+0x70], R5 ;  /* 0x0000700501007387 */ /* 0x0001e80000100800 */
[----:B0-----:R-:W4:Y:S04]  /*16490*/  LDL.LU R5, [R1+0x14] ;  /* 0x0000140001057983 */ /* 0x001f280000300800 */
[----:B------:R-:W-:Y:S04]  /*164a0*/  STL [R1+0x8c], R31 ;  /* 0x00008c1f01007387 */ /* 0x000fe80000100800 */
[----:B------:R0:W-:Y:S04]  /*164b0*/  STL [R1+0x84], R11 ;  /* 0x0000840b01007387 */ /* 0x0001e80000100800 */
[----:B0-----:R-:W4:Y:S01]  /*164c0*/  LDL.LU R11, [R1+0x24] ;  /* 0x00002400010b7983 */ /* 0x001f220000300800 */
[----:B------:R-:W-:-:S02]  /*164d0*/  IADD3 R30, P3, PT, R30, UR70, RZ ;  /* 0x000000461e1e7c10 */ /* 0x000fc4000ff7e0ff */
[----:B------:R-:W-:Y:S01]  /*164e0*/  IADD3.X R29, PT, PT, R29, UR66, RZ, P4, !PT ;  /* 0x000000421d1d7c10 */ /* 0x000fe2000a7fe4ff */
[----:B------:R-:W-:Y:S01]  /*164f0*/  IMAD.U32 R4, RZ, RZ, UR4 ;  /* 0x00000004ff047e24 */ /* 0x000fe2000f8e00ff */
[----:B------:R-:W-:Y:S01]  /*16500*/  IADD3 R28, P4, PT, R28, UR70, RZ ;  /* 0x000000461c1c7c10 */ /* 0x000fe2000ff9e0ff */
[----:B------:R-:W-:Y:S02]  /*16510*/  STL [R1+0x68], R30 ;  /* 0x0000681e01007387 */ /* 0x000fe40000100800 */
[----:B------:R-:W0:Y:S02]  /*16520*/  SYNCS.PHASECHK.TRANS64.TRYWAIT P6, [UR11], R4 ;  /* 0x00000004ff0075a7 */ /* 0x000e2400080c110b */
[----:B------:R-:W-:Y:S04]  /*16530*/  STL [R1+0x7c], R29 ;  /* 0x00007c1d01007387 */ /* 0x000fe80000100800 */
[----:B------:R-:W-:Y:S01]  /*16540*/  STL [R1+0x60], R28 ;  /* 0x0000601c01007387 */ /* 0x000fe20000100800 */
[----:B------:R-:W-:-:S02]  /*16550*/  PRMT R62, RZ, 0x7610, R62 ;  /* 0x00007610ff3e7816 */ /* 0x000fc4000000003e */
[----:B------:R-:W-:Y:S02]  /*16560*/  PRMT R53, RZ, 0x7610, R53 ;  /* 0x00007610ff357816 */ /* 0x000fe40000000035 */
[----:B--2---:R-:W-:Y:S02]  /*16570*/  IADD3.X R27, PT, PT, R27, UR66, RZ, P5, !PT ;  /* 0x000000421b1b7c10 */ /* 0x004fe4000affe4ff */
        /* <DEDUP_REMOVED lines=25> */
[----:B------:R-:W-:Y:S02]  /*16710*/  IADD3.X R13, PT, PT, R13, UR66, RZ, P4, !PT ;  /* 0x000000420d0d7c10 */ /* 0x000fe4000a7fe4ff */
[----:B------:R-:W-:Y:S01]  /*16720*/  IADD3 R12, P4, PT, R12, UR70, RZ ;  /* 0x000000460c0c7c10 */ /* 0x000fe2000ff9e0ff */
[----:B------:R-:W-:Y:S01]  /*16730*/  STL [R1+0x44], R15 ;  /* 0x0000440f01007387 */ /* 0x000fe20000100800 */
[----:B------:R-:W-:-:S03]  /*16740*/  IADD3.X R9, PT, PT, R9, UR66, RZ, P5, !PT ;  /* 0x0000004209097c10 */ /* 0x000fc6000affe4ff */
[----:B------:R-:W-:Y:S01]  /*16750*/  STL [R1+0x28], R14 ;  /* 0x0000280e01007387 */ /* 0x000fe20000100800 */
[----:B------:R-:W-:-:S03]  /*16760*/  IADD3.X R8, PT, PT, R8, UR66, RZ, P1, !PT ;  /* 0x0000004208087c10 */ /* 0x000fc60008ffe4ff */
[----:B------:R-:W-:Y:S04]  /*16770*/  STL [R1+0x3c], R13 ;  /* 0x00003c0d01007387 */ /* 0x000fe80000100800 */
[----:B------:R1:W-:Y:S04]  /*16780*/  STL [R1+0x2c], R8 ;  /* 0x00002c0801007387 */ /* 0x0003e80000100800 */
[----:B------:R-:W-:Y:S04]  /*16790*/  STL [R1+0x20], R12 ;  /* 0x0000200c01007387 */ /* 0x000fe80000100800 */
[----:B------:R2:W-:Y:S01]  /*167a0*/  STL [R1+0x34], R9 ;  /* 0x0000340901007387 */ /* 0x0005e20000100800 */
[----:B-1----:R-:W-:-:S02]  /*167b0*/  SHF.R.U32.HI R8, RZ, 0x6, R10 ;  /* 0x00000006ff087819 */ /* 0x002fc4000001160a */
[----:B---3--:R-:W-:Y:S02]  /*167c0*/  IADD3.X R7, PT, PT, R7, UR66, RZ, P4, !PT ;  /* 0x0000004207077c10 */ /* 0x008fe4000a7fe4ff */
[----:B----4-:R-:W-:Y:S02]  /*167d0*/  IADD3 R6, P4, PT, R6, UR70, RZ ;  /* 0x0000004606067c10 */ /* 0x010fe4000ff9e0ff */
[--C-:B--2---:R-:W-:Y:S02]  /*167e0*/  SHF.R.U32.HI R9, RZ, 0x6, R10.reuse ;  /* 0x00000006ff097819 */ /* 0x104fe4000001160a */
[----:B------:R-:W-:Y:S02]  /*167f0*/  SHF.R.U32.HI R10, RZ, 0x6, R10 ;  /* 0x00000006ff0a7819 */ /* 0x000fe4000001160a */
[----:B------:R-:W-:Y:S02]  /*16800*/  SGXT.U32 R8, R8, 0x1 ;  /* 0x000000010808781a */ /* 0x000fe40000000000 */
[----:B------:R-:W-:-:S02]  /*16810*/  SGXT.U32 R9, R9, 0x1 ;  /* 0x000000010909781a */ /* 0x000fc40000000000 */
[----:B------:R-:W-:Y:S02]  /*16820*/  SGXT.U32 R10, R10, 0x1 ;  /* 0x000000010a0a781a */ /* 0x000fe40000000000 */
[----:B------:R-:W-:Y:S02]  /*16830*/  IADD3.X R5, PT, PT, R5, UR66, RZ, P4, !PT ;  /* 0x0000004205057c10 */ /* 0x000fe4000a7fe4ff */
[----:B------:R-:W-:-:S05]  /*16840*/  IADD3.X R11, PT, PT, R11, UR66, RZ, P3, !PT ;  /* 0x000000420b0b7c10 */ /* 0x000fca0009ffe4ff */
[----:B------:R1:W-:Y:S04]  /*16850*/  STL [R1+0x24], R11 ;  /* 0x0000240b01007387 */ /* 0x0003e80000100800 */
[----:B------:R1:W-:Y:S04]  /*16860*/  STL [R1+0x1c], R7 ;  /* 0x00001c0701007387 */ /* 0x0003e80000100800 */
[----:B------:R1:W-:Y:S04]  /*16870*/  STL [R1+0x18], R6 ;  /* 0x0000180601007387 */ /* 0x0003e80000100800 */
[----:B------:R1:W-:Y:S01]  /*16880*/  STL [R1+0x14], R5 ;  /* 0x0000140501007387 */ /* 0x0003e20000100800 */
[----:B------:R-:W-:-:S02]  /*16890*/  LOP3.LUT R10, R10, 0x2, RZ, 0xfc, !PT ;  /* 0x000000020a0a7812 */ /* 0x000fc400078efcff */
[----:B------:R-:W-:Y:S02]  /*168a0*/  LOP3.LUT R9, R9, 0x4, RZ, 0xfc, !PT ;  /* 0x0000000409097812 */ /* 0x000fe400078efcff */
[----:B------:R-:W-:Y:S02]  /*168b0*/  LOP3.LUT R8, R8, 0x6, RZ, 0xfc, !PT ;  /* 0x0000000608087812 */ /* 0x000fe400078efcff */
[----:B------:R-:W-:Y:S02]  /*168c0*/  ISETP.GE.AND P5, PT, R10, UR5, PT ;  /* 0x000000050a007c0c */ /* 0x000fe4000bfa6270 */
[----:B------:R-:W-:Y:S02]  /*168d0*/  ISETP.GE.AND P1, PT, R9, UR5, PT ;  /* 0x0000000509007c0c */ /* 0x000fe4000bf26270 */
[----:B------:R-:W-:Y:S01]  /*168e0*/  ISETP.GE.AND P3, PT, R8, UR5, PT ;  /* 0x0000000508007c0c */ /* 0x000fe2000bf66270 */
[----:B01----:R-:W-:-:S12]  /*168f0*/  @!P6 BRA `(.L_x_8) ;  /* 0x0000008800ece947 */ /* 0x003fd80003800000 */
.L_x_16:
[----:B------:R-:W2:Y:S04]  /*16900*/  LDL R4, [R1+0x14] ;  /* 0x0000140001047983 */ /* 0x000ea80000100800 */
[----:B------:R-:W2:Y:S04]  /*16910*/  LDL R5, [R1+0x18] ;  /* 0x0000180001057983 */ /* 0x000ea80000100800 */
[----:B------:R-:W3:Y:S04]  /*16920*/  LDL R19, [R1+0x24] ;  /* 0x0000240001137983 */ /* 0x000ee80000100800 */
[----:B------:R-:W4:Y:S04]  /*16930*/  LDL R18, [R1+0x28] ;  /* 0x0000280001127983 */ /* 0x000f280000100800 */
[----:B------:R-:W3:Y:S04]  /*16940*/  LDL R13, [R1+0x2c] ;  /* 0x00002c00010d7983 */ /* 0x000ee80000100800 */
[----:B------:R-:W3:Y:S04]  /*16950*/  LDL R11, [R1+0x30] ;  /* 0x00003000010b7983 */ /* 0x000ee80000100800 */
[----:B------:R0:W-:Y:S04]  /*16960*/  STL [R1+0x730], R74 ;  /* 0x0007304a01007387 */ /* 0x0001e80000100800 */
[----:B0-----:R-:W3:Y:S04]  /*16970*/  LDL R74, [R1+0x20] ;  /* 0x00002000014a7983 */ /* 0x001ee80000100800 */
[----:B------:R0:W-:Y:S04]  /*16980*/  STL [R1+0x72c], R75 ;  /* 0x00072c4b01007387 */ /* 0x0001e80000100800 */
[----:B0-----:R-:W4:Y:S01]  /*16990*/  LDL R75, [R1+0x1c] ;  /* 0x00001c00014b7983 */ /* 0x001f220000100800 */
[----:B------:R-:W0:Y:S03]  /*169a0*/  S2R R12, SR_TID.X ;  /* 0x00000000000c7919 */ /* 0x000e260000002100 */
[----:B------:R1:W-:Y:S04]  /*169b0*/  STL [R1+0x728], R73 ;  /* 0x0007284901007387 */ /* 0x0003e80000100800 */
[----:B------:R-:W-:Y:S04]  /*169c0*/  STL [R1+0x724], R3 ;  /* 0x0007240301007387 */ /* 0x000fe80000100800 */
[----:B-----5:R-:W-:Y:S01]  /*169d0*/  STL [R1+0x720], R0 ;  /* 0x0007200001007387 */ /* 0x020fe20000100800 */
[----:B------:R-:W-:-:S03]  /*169e0*/  PRMT R42, RZ, 0x7610, R42 ;  /* 0x00007610ff2a7816 */ /* 0x000fc6000000002a */
[----:B-1----:R-:W4:Y:S01]  /*169f0*/  LDL R73, [R1+0x40] ;  /* 0x0000400001497983 */ /* 0x002f220000100800 */
[----:B0-----:R-:W-:-:S04]  /*16a00*/  SHF.R.U32.HI R12, RZ, 0x6, R12 ;  /* 0x00000006ff0c7819 */ /* 0x001fc8000001160c */
[----:B------:R-:W-:-:S04]  /*16a10*/  SGXT.U32 R12, R12, 0x1 ;  /* 0x000000010c0c781a */ /* 0x000fc80000000000 */
[----:B------:R-:W-:Y:S02]  /*16a20*/  LOP3.LUT R12, R12, 0x8, RZ, 0xfc, !PT ;  /* 0x000000080c0c7812 */ /* 0x000fe400078efcff */
[----:B------:R-:W-:Y:S02]  /*16a30*/  PRMT R64, RZ, 0x7610, R64 ;  /* 0x00007610ff407816 */ /* 0x000fe40000000040 */
[----:B--2---:R-:W-:-:S04]  /*16a40*/  @!P0 LOP3.LUT R5, R5, R4, RZ, 0x3c, !PT ;  /* 0x0000000405058212 */ /* 0x004fc800078e3cff */
[----:B------:R-:W-:-:S04]  /*16a50*/  @!P0 LOP3.LUT R4, R5, R4, RZ, 0x3c, !PT ;  /* 0x0000000405048212 */ /* 0x000fc800078e3cff */
[----:B------:R-:W-:-:S05]  /*16a60*/  @!P0 LOP3.LUT R5, R5, R4, RZ, 0x3c, !PT ;  /* 0x0000000405058212 */ /* 0x000fca00078e3cff */
[----:B------:R3:W2:Y:S02]  /*16a70*/  @!P0 LDG.E.U16 R62, desc[UR24][R4.64] ;  /* 0x00000018043e8981 */ /* 0x0006a4000c1e1500 */
[----:B---3--:R-:W-:Y:S02]  /*16a80*/  @!P5 IMAD.MOV.U32 R4, RZ, RZ, R74 ;  /* 0x000000ffff04d224 */ /* 0x008fe400078e004a */
[----:B------:R-:W0:Y:S01]  /*16a90*/  S2R R74, SR_TID.X ;  /* 0x00000000004a7919 */ /* 0x000e220000002100 */
[----:B----4-:R-:W-:Y:S02]  /*16aa0*/  @!P5 IMAD.MOV.U32 R5, RZ, RZ, R75 ;  /* 0x000000ffff05d224 */ /* 0x010fe400078e004b */
[----:B------:R-:W3:Y:S04]  /*16ab0*/  LDL R75, [R1+0x34] ;  /* 0x00003400014b7983 */ /* 0x000ee80000100800 */
[----:B------:R1:W4:Y:S01]  /*16ac0*/  @!P5 LDG.E.U16 R53, desc[UR24][R4.64] ;  /* 0x000000180435d981 */ /* 0x000322000c1e1500 */
[----:B------:R-:W-:-:S02]  /*16ad0*/  ISETP.GE.AND P5, PT, R12, UR5, PT ;  /* 0x000000050c007c0c */ /* 0x000fc4000bfa6270 */
[----:B0-----:R-:W-:Y:S01]  /*16ae0*/  SHF.R.U32.HI R12, RZ, 0x6, R74 ;  /* 0x00000006ff0c7819 */ /* 0x001fe2000001164a */
[----:B-1----:R-:W-:Y:S01]  /*16af0*/  @!P1 IMAD.MOV.U32 R4, RZ, RZ, R18 ;  /* 0x000000ffff049224 */ /* 0x002fe200078e0012 */
[----:B------:R-:W-:Y:S02]  /*16b00*/  SHF.R.U32.HI R74, RZ, 0x6, R74 ;  /* 0x00000006ff4a7819 */ /* 0x000fe4000001164a */
[----:B------:R-:W-:Y:S01]  /*16b10*/  SGXT.U32 R12, R12, 0x1 ;  /* 0x000000010c0c781a */ /* 0x000fe20000000000 */
[----:B------:R-:W0:Y:S01]  /*16b20*/  S2R R18, SR_TID.X ;  /* 0x0000000000127919 */ /* 0x000e220000002100 */
[----:B------:R-:W-:Y:S02]  /*16b30*/  SGXT.U32 R74, R74, 0x1 ;  /* 0x000000014a4a781a */ /* 0x000fe40000000000 */
[----:B------:R-:W-:Y:S01]  /*16b40*/  LOP3.LUT R12, R12, 0xa, RZ, 0xfc, !PT ;  /* 0x0000000a0c0c7812 */ /* 0x000fe200078efcff */
[----:B------:R-:W-:Y:S01]  /*16b50*/  @!P1 IMAD.MOV.U32 R5, RZ, RZ, R19 ;  /* 0x000000ffff059224 */ /* 0x000fe200078e0013 */
[----:B------:R-:W-:Y:S01]  /*16b60*/  LOP3.LUT R74, R74, 0xc, RZ, 0xfc, !PT ;  /* 0x0000000c4a4a7812 */ /* 0x000fe200078efcff */
[----:B------:R-:W2:Y:S01]  /*16b70*/  LDL R19, [R1+0x44] ;  /* 0x0000440001137983 */ /* 0x000ea20000100800 */
[----:B------:R-:W-:-:S03]  /*16b80*/  ISETP.GE.AND P4, PT, R12, UR5, PT ;  /* 0x000000050c007c0c */ /* 0x000fc6000bf86270 */
[----:B------:R-:W2:Y:S01]  /*16b90*/  LDL R12, [R1+0x38] ;  /* 0x00003800010c7983 */ /* 0x000ea20000100800 */
[----:B------:R-:W-:-:S03]  /*16ba0*/  ISETP.GE.AND P0, PT, R74, UR5, PT ;  /* 0x000000054a007c0c */ /* 0x000fc6000bf06270 */
[----:B------:R1:W4:Y:S04]  /*16bb0*/  @!P1 LDG.E.U16 R42, desc[UR24][R4.64] ;  /* 0x00000018042a9981 */ /* 0x000328000c1e1500 */
[----:B------:R-:W4:Y:S01]  /*16bc0*/  LDL R74, [R1+0x3c] ;  /* 0x00003c00014a7983 */ /* 0x000f220000100800 */
[----:B-1----:R-:W-:Y:S01]  /*16bd0*/  @!P3 IMAD.MOV.U32 R4, RZ, RZ, R11 ;  /* 0x000000ffff04b224 */ /* 0x002fe200078e000b */
[----:B0-----:R-:W-:Y:S01]  /*16be0*/  SHF.R.U32.HI R11, RZ, 0x6, R18 ;  /* 0x00000006ff0b7819 */ /* 0x001fe20000011612 */
[----:B------:R-:W-:Y:S01]  /*16bf0*/  @!P3 IMAD.MOV.U32 R5, RZ, RZ, R13 ;  /* 0x000000ffff05b224 */ /* 0x000fe200078e000d */
[----:B------:R-:W-:Y:S01]  /*16c00*/  LEA.HI R18, R18, 0xe, RZ, 0x1a ;  /* 0x0000000e12127811 */ /* 0x000fe200078fd0ff */
[----:B------:R-:W4:Y:S01]  /*16c10*/  LDL R13, [R1+0x48] ;  /* 0x00004800010d7983 */ /* 0x000f220000100800 */
[----:B------:R-:W-:-:S03]  /*16c20*/  SGXT.U32 R11, R11, 0x1 ;  /* 0x000000010b0b781a */ /* 0x000fc60000000000 */
[----:B------:R3:W4:Y:S01]  /*16c30*/  @!P3 LDG.E.U16 R64, desc[UR24][R4.64] ;  /* 0x000000180440b981 */ /* 0x000722000c1e1500 */
[----:B------:R-:W-:Y:S02]  /*16c40*/  LOP3.LUT R11, R11, 0x10, RZ, 0xfc, !PT ;  /* 0x000000100b0b7812 */ /* 0x000fe400078efcff */
[----:B------:R-:W-:Y:S02]  /*16c50*/  ISETP.GE.AND P1, PT, R18, UR5, PT ;  /* 0x0000000512007c0c */ /* 0x000fe4000bf26270 */
[----:B------:R-:W-:Y:S01]  /*16c60*/  ISETP.GE.AND P3, PT, R11, UR5, PT ;  /* 0x000000050b007c0c */ /* 0x000fe2000bf66270 */
[----:B------:R-:W4:Y:S04]  /*16c70*/  LDL R18, [R1+0x4c] ;  /* 0x00004c0001127983 */ /* 0x000f280000100800 */
[----:B------:R-:W4:Y:S01]  /*16c80*/  LDL R11, [R1+0x50] ;  /* 0x00005000010b7983 */ /* 0x000f220000100800 */
[----:B------:R-:W-:-:S02]  /*16c90*/  PRMT R24, RZ, 0x7610, R24 ;  /* 0x00007610ff187816 */ /* 0x000fc40000000018 */
[----:B------:R-:W-:Y:S02]  /*16ca0*/  PRMT R39, RZ, 0x7610, R39 ;  /* 0x00007610ff277816 */ /* 0x000fe40000000027 */
[----:B------:R-:W-:Y:S02]  /*16cb0*/  PRMT R35, RZ, 0x7610, R35 ;  /* 0x00007610ff237816 */ /* 0x000fe40000000023 */
[----:B------:R-:W-:Y:S01]  /*16cc0*/  PRMT R68, RZ, 0x7610, R68 ;  /* 0x00007610ff447816 */ /* 0x000fe20000000044 */
[----:B---3--:R-:W-:Y:S02]  /*16cd0*/  @!P5 IMAD.MOV.U32 R5, RZ, RZ, R75 ;  /* 0x000000ffff05d224 */ /* 0x008fe400078e004b */
[----:B--2---:R-:W-:Y:S02]  /*16ce0*/  @!P5 IMAD.MOV.U32 R4, RZ, RZ, R12 ;  /* 0x000000ffff04d224 */ /* 0x004fe400078e000c */
[----:B------:R-:W0:Y:S03]  /*16cf0*/  S2R R12, SR_TID.X ;  /* 0x00000000000c7919 */ /* 0x000e260000002100 */
[----:B------:R1:W2:Y:S02]  /*16d00*/  @!P5 LDG.E.U16 R24, desc[UR24][R4.64] ;  /* 0x000000180418d981 */ /* 0x0002a4000c1e1500 */
[----:B-1----:R-:W-:-:S02]  /*16d10*/  @!P4 IMAD.MOV.U32 R4, RZ, RZ, R73 ;  /* 0x000000ffff04c224 */ /* 0x002fc400078e0049 */
[----:B----4-:R-:W-:Y:S01]  /*16d20*/  @!P4 IMAD.MOV.U32 R5, RZ, RZ, R74 ;  /* 0x000000ffff05c224 */ /* 0x010fe200078e004a */
[----:B------:R-:W3:Y:S04]  /*16d30*/  LDL R73, [R1+0x5c] ;  /* 0x00005c0001497983 */ /* 0x000ee80000100800 */
[----:B------:R1:W4:Y:S04]  /*16d40*/  @!P4 LDG.E.U16 R39, desc[UR24][R4.64] ;  /* 0x000000180427c981 */ /* 0x000328000c1e1500 */
[----:B------:R-:W2:Y:S01]  /*16d50*/  LDL R74, [R1+0x58] ;  /* 0x00005800014a7983 */ /* 0x000ea20000100800 */
[----:B-1----:R-:W-:Y:S01]  /*16d60*/  @!P0 IMAD.MOV.U32 R4, RZ, RZ, R13 ;  /* 0x000000ffff048224 */ /* 0x002fe200078e000d */
[----:B0-----:R-:W-:Y:S01]  /*16d70*/  SHF.R.U32.HI R12, RZ, 0x6, R12 ;  /* 0x00000006ff0c7819 */ /* 0x001fe2000001160c */
[----:B------:R-:W-:-:S03]  /*16d80*/  @!P0 IMAD.MOV.U32 R5, RZ, RZ, R19 ;  /* 0x000000ffff058224 */ /* 0x000fc600078e0013 */
[----:B------:R-:W-:Y:S02]  /*16d90*/  SGXT.U32 R12, R12, 0x1 ;  /* 0x000000010c0c781a */ /* 0x000fe40000000000 */
[----:B------:R0:W3:Y:S02]  /*16da0*/  @!P0 LDG.E.U16 R35, desc[UR24][R4.64] ;  /* 0x0000001804238981 */ /* 0x0000e4000c1e1500 */
[----:B------:R-:W-:Y:S01]  /*16db0*/  LOP3.LUT R12, R12, 0x12, RZ, 0xfc, !PT ;  /* 0x000000120c0c7812 */ /* 0x000fe200078efcff */
[----:B0-----:R-:W-:Y:S02]  /*16dc0*/  @!P1 IMAD.MOV.U32 R4, RZ, RZ, R11 ;  /* 0x000000ffff049224 */ /* 0x001fe400078e000b */
[----:B------:R-:W-:Y:S01]  /*16dd0*/  @!P1 IMAD.MOV.U32 R5, RZ, RZ, R18 ;  /* 0x000000ffff059224 */ /* 0x000fe200078e0012 */
[----:B------:R-:W-:Y:S01]  /*16de0*/  ISETP.GE.AND P5, PT, R12, UR5, PT ;  /* 0x000000050c007c0c */ /* 0x000fe2000bfa6270 */
[----:B------:R-:W0:Y:S03]  /*16df0*/  S2R R19, SR_TID.X ;  /* 0x0000000000137919 */ /* 0x000e260000002100 */
[----:B------:R2:W3:Y:S04]  /*16e00*/  @!P1 LDG.E.U16 R68, desc[UR24][R4.64] ;  /* 0x0000001804449981 */ /* 0x0004e8000c1e1500 */
[----:B------:R-:W3:Y:S04]  /*16e10*/  LDL R12, [R1+0x60] ;  /* 0x00006000010c7983 */ /* 0x000ee80000100800 */
[----:B------:R-:W3:Y:S04]  /*16e20*/  LDL R11, [R1+0x70] ;  /* 0x00007000010b7983 */ /* 0x000ee80000100800 */
[----:B------:R-:W3:Y:S04]  /*16e30*/  LDL R5, [R1+0x54] ;  /* 0x0000540001057983 */ /* 0x000ee80000100800 */
[----:B------:R-:W4:Y:S01]  /*16e40*/  LDL R18, [R1+0x6c] ;  /* 0x00006c0001127983 */ /* 0x000f220000100800 */
[----:B0-----:R-:W-:-:S04]  /*16e50*/  SHF.R.U32.HI R13, RZ, 0x6, R19 ;  /* 0x00000006ff0d7819 */ /* 0x001fc80000011613 */
[----:B------:R-:W-:-:S04]  /*16e60*/  SGXT.U32 R13, R13, 0x1 ;  /* 0x000000010d0d781a */ /* 0x000fc80000000000 */
[----:B------:R-:W-:-:S04]  /*16e70*/  LOP3.LUT R13, R13, 0x14, RZ, 0xfc, !PT ;  /* 0x000000140d0d7812 */ /* 0x000fc800078efcff */
[----:B------:R-:W-:Y:S02]  /*16e80*/  ISETP.GE.AND P4, PT, R13, UR5, PT ;  /* 0x000000050d007c0c */ /* 0x000fe4000bf86270 */
[----:B------:R-:W4:Y:S01]  /*16e90*/  LDL R13, [R1+0x68] ;  /* 0x00006800010d7983 */ /* 0x000f220000100800 */
[----:B------:R-:W-:-:S03]  /*16ea0*/  SHF.R.U32.HI R75, RZ, 0x6, R19 ;  /* 0x00000006ff4b7819 */ /* 0x000fc60000011613 */
[----:B------:R-:W4:Y:S01]  /*16eb0*/  LDL R19, [R1+0x64] ;  /* 0x0000640001137983 */ /* 0x000f220000100800 */
[----:B------:R-:W-:-:S04]  /*16ec0*/  SGXT.U32 R75, R75, 0x1 ;  /* 0x000000014b4b781a */ /* 0x000fc80000000000 */
[----:B------:R-:W-:-:S04]  /*16ed0*/  LOP3.LUT R75, R75, 0x16, RZ, 0xfc, !PT ;  /* 0x000000164b4b7812 */ /* 0x000fc800078efcff */
[----:B------:R-:W-:Y:S02]  /*16ee0*/  ISETP.GE.AND P0, PT, R75, UR5, PT ;  /* 0x000000054b007c0c */ /* 0x000fe4000bf06270 */
[----:B------:R-:W0:Y:S01]  /*16ef0*/  S2R R75, SR_TID.X ;  /* 0x00000000004b7919 */ /* 0x000e220000002100 */
[----:B------:R-:W-:Y:S02]  /*16f00*/  PRMT R23, RZ, 0x7610, R23 ;  /* 0x00007610ff177816 */ /* 0x000fe40000000017 */
[----:B------:R-:W-:Y:S01]  /*16f10*/  PRMT R34, RZ, 0x7610, R34 ;  /* 0x00007610ff227816 */ /* 0x000fe20000000022 */
[----:B--2---:R-:W-:Y:S01]  /*16f20*/  @!P3 IMAD.MOV.U32 R4, RZ, RZ, R74 ;  /* 0x000000ffff04b224 */ /* 0x004fe200078e004a */
[----:B0-----:R-:W-:-:S04]  /*16f30*/  SHF.R.U32.HI R74, RZ, 0x6, R75 ;  /* 0x00000006ff4a7819 */ /* 0x001fc8000001164b */
[----:B------:R-:W-:-:S04]  /*16f40*/  SGXT.U32 R74, R74, 0x1 ;  /* 0x000000014a4a781a */ /* 0x000fc80000000000 */
[----:B------:R-:W-:Y:S01]  /*16f50*/  LOP3.LUT R74, R74, 0x1a, RZ, 0xfc, !PT ;  /* 0x0000001a4a4a7812 */ /* 0x000fe200078efcff */
[----:B---3--:R0:W2:Y:S02]  /*16f60*/  @!P3 LDG.E.U16 R23, desc[UR24][R4.64] ;  /* 0x000000180417b981 */ /* 0x0080a4000c1e1500 */
[----:B0-----:R-:W-:Y:S02]  /*16f70*/  @!P5 IMAD.MOV.U32 R4, RZ, RZ, R12 ;  /* 0x000000ffff04d224 */ /* 0x001fe400078e000c */
[----:B------:R-:W3:Y:S01]  /*16f80*/  LDL R12, [R1+0x78] ;  /* 0x00007800010c7983 */ /* 0x000ee20000100800 */
[----:B------:R-:W-:-:S03]  /*16f90*/  ISETP.GE.AND P3, PT, R74, UR5, PT ;  /* 0x000000054a007c0c */ /* 0x000fc6000bf66270 */
[----:B------:R-:W2:Y:S01]  /*16fa0*/  LDL R74, [R1+0x74] ;  /* 0x00007400014a7983 */ /* 0x000ea20000100800 */
[----:B------:R-:W-:Y:S01]  /*16fb0*/  @!P5 IMAD.MOV.U32 R5, RZ, RZ, R73 ;  /* 0x000000ffff05d224 */ /* 0x000fe200078e0049 */
[----:B------:R-:W-:Y:S02]  /*16fc0*/  PRMT R33, RZ, 0x7610, R33 ;  /* 0x00007610ff217816 */ /* 0x000fe40000000021 */
[----:B------:R-:W2:Y:S04]  /*16fd0*/  LDL R73, [R1+0x7c] ;  /* 0x00007c0001497983 */ /* 0x000ea80000100800 */
[----:B------:R4:W2:Y:S02]  /*16fe0*/  @!P5 LDG.E.U16 R34, desc[UR24][R4.64] ;  /* 0x000000180422d981 */ /* 0x0008a4000c1e1500 */
[----:B----4-:R-:W-:-:S02]  /*16ff0*/  @!P4 IMAD.MOV.U32 R4, RZ, RZ, R13 ;  /* 0x000000ffff04c224 */ /* 0x010fc400078e000d */
[----:B------:R-:W0:Y:S01]  /*17000*/  S2R R13, SR_TID.X ;  /* 0x00000000000d7919 */ /* 0x000e220000002100 */
[----:B------:R-:W-:Y:S02]  /*17010*/  @!P4 IMAD.MOV.U32 R5, RZ, RZ, R19 ;  /* 0x000000ffff05c224 */ /* 0x000fe400078e0013 */
[----:B------:R-:W4:Y:S04]  /*17020*/  LDL R19, [R1+0x80] ;  /* 0x0000800001137983 */ /* 0x000f280000100800 */
[----:B------:R1:W4:Y:S02]  /*17030*/  @!P4 LDG.E.U16 R33, desc[UR24][R4.64] ;  /* 0x000000180421c981 */ /* 0x000324000c1e1500 */
[----:B-1----:R-:W-:Y:S01]  /*17040*/  @!P0 IMAD.MOV.U32 R4, RZ, RZ, R11 ;  /* 0x000000ffff048224 */ /* 0x002fe200078e000b */
[----:B0-----:R-:W-:-:S04]  /*17050*/  SHF.R.U32.HI R11, RZ, 0x6, R13 ;  /* 0x00000006ff0b7819 */ /* 0x001fc8000001160d */
[----:B------:R-:W-:-:S04]  /*17060*/  SGXT.U32 R11, R11, 0x1 ;  /* 0x000000010b0b781a */ /* 0x000fc80000000000 */
[----:B------:R-:W-:-:S04]  /*17070*/  LOP3.LUT R11, R11, 0x1c, RZ, 0xfc, !PT ;  /* 0x0000001c0b0b7812 */ /* 0x000fc800078efcff */
[----:B------:R-:W-:Y:S02]  /*17080*/  ISETP.GE.AND P5, PT, R11, UR5, PT ;  /* 0x000000050b007c0c */ /* 0x000fe4000bfa6270 */
[----:B------:R-:W0:Y:S01]  /*17090*/  S2R R11, SR_TID.X ;  /* 0x00000000000b7919 */ /* 0x000e220000002100 */
[----:B------:R-:W-:-:S04]  /*170a0*/  SHF.R.U32.HI R75, RZ, 0x6, R75 ;  /* 0x00000006ff4b7819 */ /* 0x000fc8000001164b */
[----:B------:R-:W-:-:S04]  /*170b0*/  SGXT.U32 R75, R75, 0x1 ;  /* 0x000000014b4b781a */ /* 0x000fc80000000000 */
[----:B------:R-:W-:Y:S01]  /*170c0*/  LOP3.LUT R75, R75, 0x18, RZ, 0xfc, !PT ;  /* 0x000000184b4b7812 */ /* 0x000fe200078efcff */
[----:B------:R-:W-:Y:S01]  /*170d0*/  @!P0 IMAD.MOV.U32 R5, RZ, RZ, R18 ;  /* 0x000000ffff058224 */ /* 0x000fe200078e0012 */
[----:B------:R-:W-:Y:S01]  /*170e0*/  PRMT R67, RZ, 0x7610, R67 ;  /* 0x00007610ff437816 */ /* 0x000fe20000000043 */
[----:B------:R-:W4:Y:S01]  /*170f0*/  LDL R18, [R1+0x88] ;  /* 0x0000880001127983 */ /* 0x000f220000100800 */
[----:B------:R-:W-:-:S03]  /*17100*/  ISETP.GE.AND P1, PT, R75, UR5, PT ;  /* 0x000000054b007c0c */ /* 0x000fc6000bf26270 */
[----:B------:R-:W4:Y:S01]  /*17110*/  LDL R75, [R1+0x84] ;  /* 0x00008400014b7983 */ /* 0x000f220000100800 */
[----:B------:R-:W-:-:S03]  /*17120*/  LEA.HI R13, R13, 0x1e, RZ, 0x1a ;  /* 0x0000001e0d0d7811 */ /* 0x000fc600078fd0ff */
[----:B------:R0:W4:Y:S01]  /*17130*/  @!P0 LDG.E.U16 R67, desc[UR24][R4.64] ;  /* 0x0000001804438981 */ /* 0x000122000c1e1500 */
[----:B------:R-:W-:-:S03]  /*17140*/  ISETP.GE.AND P4, PT, R13, UR5, PT ;  /* 0x000000050d007c0c */ /* 0x000fc6000bf86270 */
[----:B------:R-:W4:Y:S01]  /*17150*/  LDL R13, [R1+0x8c] ;  /* 0x00008c00010d7983 */ /* 0x000f220000100800 */
[----:B0-----:R-:W-:-:S03]  /*17160*/  SHF.R.U32.HI R5, RZ, 0x6, R11 ;  /* 0x00000006ff057819 */ /* 0x001fc6000001160b */
[----:B------:R-:W4:Y:S01]  /*17170*/  LDL R11, [R1+0x90] ;  /* 0x00009000010b7983 */ /* 0x000f220000100800 */
[----:B------:R-:W-:-:S04]  /*17180*/  SGXT.U32 R5, R5, 0x1 ;  /* 0x000000010505781a */ /* 0x000fc80000000000 */
[----:B------:R-:W-:-:S04]  /*17190*/  LOP3.LUT R5, R5, 0x20, RZ, 0xfc, !PT ;  /* 0x0000002005057812 */ /* 0x000fc800078efcff */
[----:B------:R-:W-:Y:S01]  /*171a0*/  ISETP.GE.AND P0, PT, R5, UR5, PT ;  /* 0x0000000505007c0c */ /* 0x000fe2000bf06270 */
[----:B---3--:R-:W-:Y:S02]  /*171b0*/  @!P1 IMAD.MOV.U32 R4, RZ, RZ, R12 ;  /* 0x000000ffff049224 */ /* 0x008fe400078e000c */
[----:B------:R-:W3:Y:S01]  /*171c0*/  LDL R12, [R1+0x98] ;  /* 0x00009800010c7983 */ /* 0x000ee20000100800 */
[----:B--2---:R-:W-:-:S03]  /*171d0*/  @!P1 IMAD.MOV.U32 R5, RZ, RZ, R74 ;  /* 0x000000ffff059224 */ /* 0x004fc600078e004a */
[----:B------:R-:W2:Y:S01]  /*171e0*/  LDL R74, [R1+0x94] ;  /* 0x00009400014a7983 */ /* 0x000ea20000100800 */
[----:B------:R-:W-:-:S06]  /*171f0*/  PRMT R21, RZ, 0x7610, R21 ;  /* 0x00007610ff157816 */ /* 0x000fcc0000000015 */
[----:B------:R0:W2:Y:S02]  /*17200*/  @!P1 LDG.E.U16 R21, desc[UR24][R4.64] ;  /* 0x0000001804159981 */ /* 0x0000a4000c1e1500 */
[----:B0-----:R-:W-:Y:S02]  /*17210*/  @!P3 IMAD.MOV.U32 R5, RZ, RZ, R73 ;  /* 0x000000ffff05b224 */ /* 0x001fe400078e0049 */
[----:B------:R-:W0:Y:S01]  /*17220*/  S2R R73, SR_TID.X ;  /* 0x0000000000497919 */ /* 0x000e220000002100 */
[----:B------:R-:W-:Y:S01]  /*17230*/  PRMT R38, RZ, 0x7610, R38 ;  /* 0x00007610ff267816 */ /* 0x000fe20000000026 */
[----:B----4-:R-:W-:-:S05]  /*17240*/  @!P3 IMAD.MOV.U32 R4, RZ, RZ, R19 ;  /* 0x000000ffff04b224 */ /* 0x010fca00078e0013 */
[----:B------:R0:W4:Y:S01]  /*17250*/  @!P3 LDG.E.U16 R38, desc[UR24][R4.64] ;  /* 0x000000180426b981 */ /* 0x000122000c1e1500 */
[----:B------:R-:W-:Y:S02]  /*17260*/  PRMT R32, RZ, 0x7610, R32 ;  /* 0x00007610ff207816 */ /* 0x000fe40000000020 */
[--C-:B0-----:R-:W-:Y:S02]  /*17270*/  SHF.R.U32.HI R5, RZ, 0x6, R73.reuse ;  /* 0x00000006ff057819 */ /* 0x101fe40000011649 */
[----:B------:R-:W-:Y:S02]  /*17280*/  SHF.R.U32.HI R19, RZ, 0x6, R73 ;  /* 0x00000006ff137819 */ /* 0x000fe40000011649 */
[----:B------:R-:W-:Y:S01]  /*17290*/  SGXT.U32 R5, R5, 0x1 ;  /* 0x000000010505781a */ /* 0x000fe20000000000 */
[----:B------:R-:W4:Y:S01]  /*172a0*/  LDL R73, [R1+0x9c] ;  /* 0x00009c0001497983 */ /* 0x000f220000100800 */
[----:B------:R-:W-:Y:S02]  /*172b0*/  SGXT.U32 R19, R19, 0x1 ;  /* 0x000000011313781a */ /* 0x000fe40000000000 */
[----:B------:R-:W-:-:S02]  /*172c0*/  LOP3.LUT R5, R5, 0x24, RZ, 0xfc, !PT ;  /* 0x0000002405057812 */ /* 0x000fc400078efcff */
[----:B------:R-:W-:Y:S02]  /*172d0*/  LOP3.LUT R19, R19, 0x22, RZ, 0xfc, !PT ;  /* 0x0000002213137812 */ /* 0x000fe400078efcff */
[----:B------:R-:W-:Y:S02]  /*172e0*/  ISETP.GE.AND P3, PT, R5, UR5, PT ;  /* 0x0000000505007c0c */ /* 0x000fe4000bf66270 */
[----:B------:R-:W-:Y:S02]  /*172f0*/  ISETP.GE.AND P1, PT, R19, UR5, PT ;  /* 0x0000000513007c0c */ /* 0x000fe4000bf26270 */
[----:B------:R-:W4:Y:S01]  /*17300*/  LDL R19, [R1+0xa0] ;  /* 0x0000a00001137983 */ /* 0x000f220000100800 */
[----:B------:R-:W-:Y:S01]  /*17310*/  @!P5 IMAD.MOV.U32 R4, RZ, RZ, R18 ;  /* 0x000000ffff04d224 */ /* 0x000fe200078e0012 */
[----:B------:R-:W-:Y:S02]  /*17320*/  PRMT R66, RZ, 0x7610, R66 ;  /* 0x00007610ff427816 */ /* 0x000fe40000000042 */
[----:B------:R-:W4:Y:S01]  /*17330*/  LDL R18, [R1+0xa4] ;  /* 0x0000a40001127983 */ /* 0x000f220000100800 */
[----:B------:R-:W-:Y:S01]  /*17340*/  @!P5 IMAD.MOV.U32 R5, RZ, RZ, R75 ;  /* 0x000000ffff05d224 */ /* 0x000fe200078e004b */
[----:B------:R-:W-:-:S02]  /*17350*/  PRMT R20, RZ, 0x7610, R20 ;  /* 0x00007610ff147816 */ /* 0x000fc40000000014 */
[----:B------:R-:W4:Y:S04]  /*17360*/  LDL R75, [R1+0x4b4] ;  /* 0x0004b400014b7983 */ /* 0x000f280000100800 */
[----:B------:R0:W4:Y:S02]  /*17370*/  @!P5 LDG.E.U16 R32, desc[UR24][R4.64] ;  /* 0x000000180420d981 */ /* 0x000124000c1e1500 */
[----:B0-----:R-:W-:Y:S02]  /*17380*/  @!P4 IMAD.MOV.U32 R4, RZ, RZ, R11 ;  /* 0x000000ffff04c224 */ /* 0x001fe400078e000b */
[----:B------:R-:W0:Y:S01]  /*17390*/  S2R R11, SR_TID.X ;  /* 0x00000000000b7919 */ /* 0x000e220000002100 */
[----:B------:R-:W-:Y:S02]  /*173a0*/  @!P4 IMAD.MOV.U32 R5, RZ, RZ, R13 ;  /* 0x000000ffff05c224 */ /* 0x000fe400078e000d */
[----:B------:R-:W4:Y:S04]  /*173b0*/  LDL R13, [R1+0xa8] ;  /* 0x0000a800010d7983 */ /* 0x000f280000100800 */
[----:B------:R3:W4:Y:S01]  /*173c0*/  @!P4 LDG.E.U16 R66, desc[UR24][R4.64] ;  /* 0x000000180442c981 */ /* 0x000722000c1e1500 */
[----:B0-----:R-:W-:-:S04]  /*173d0*/  SHF.R.U32.HI R11, RZ, 0x6, R11 ;  /* 0x00000006ff0b7819 */ /* 0x001fc8000001160b */
[----:B------:R-:W-:-:S04]  /*173e0*/  SGXT.U32 R11, R11, 0x1 ;  /* 0x000000010b0b781a */ /* 0x000fc80000000000 */
[----:B------:R-:W-:-:S04]  /*173f0*/  LOP3.LUT R11, R11, 0x26, RZ, 0xfc, !PT ;  /* 0x000000260b0b7812 */ /* 0x000fc800078efcff */
[----:B------:R-:W-:Y:S01]  /*17400*/  ISETP.GE.AND P5, PT, R11, UR5, PT ;  /* 0x000000050b007c0c */ /* 0x000fe2000bfa6270 */
[----:B---3--:R-:W-:Y:S02]  /*17410*/  @!P0 IMAD.MOV.U32 R4, RZ, RZ, R12 ;  /* 0x000000ffff048224 */ /* 0x008fe400078e000c */
[----:B------:R-:W0:Y:S01]  /*17420*/  S2R R12, SR_TID.X ;  /* 0x00000000000c7919 */ /* 0x000e220000002100 */
[----:B--2---:R-:W-:Y:S01]  /*17430*/  @!P0 IMAD.MOV.U32 R5, RZ, RZ, R74 ;  /* 0x000000ffff058224 */ /* 0x004fe200078e004a */
[----:B------:R-:W-:-:S04]  /*17440*/  PRMT R41, RZ, 0x7610, R41 ;  /* 0x00007610ff297816 */ /* 0x000fc80000000029 */
[----:B------:R4:W2:Y:S01]  /*17450*/  @!P0 LDG.E.U16 R20, desc[UR24][R4.64] ;  /* 0x0000001804148981 */ /* 0x0008a2000c1e1500 */
[--C-:B0-----:R-:W-:Y:S02]  /*17460*/  SHF.R.U32.HI R11, RZ, 0x6, R12.reuse ;  /* 0x00000006ff0b7819 */ /* 0x101fe4000001160c */
[----:B------:R-:W-:Y:S02]  /*17470*/  SHF.R.U32.HI R74, RZ, 0x6, R12 ;  /* 0x00000006ff4a7819 */ /* 0x000fe4000001160c */
[----:B------:R-:W-:Y:S01]  /*17480*/  SGXT.U32 R11, R11, 0x1 ;  /* 0x000000010b0b781a */ /* 0x000fe20000000000 */
[----:B------:R-:W3:Y:S03]  /*17490*/  LDL R12, [R1+0xac] ;  /* 0x0000ac00010c7983 */ /* 0x000ee60000100800 */
[----:B------:R-:W-:-:S04]  /*174a0*/  LOP3.LUT R11, R11, 0x28, RZ, 0xfc, !PT ;  /* 0x000000280b0b7812 */ /* 0x000fc800078efcff */
[----:B------:R-:W-:Y:S02]  /*174b0*/  ISETP.GE.AND P4, PT, R11, UR5, PT ;  /* 0x000000050b007c0c */ /* 0x000fe4000bf86270 */
[----:B------:R-:W2:Y:S01]  /*174c0*/  LDL R11, [R1+0xb0] ;  /* 0x0000b000010b7983 */ /* 0x000ea20000100800 */
[----:B------:R-:W-:Y:S01]  /*174d0*/  PRMT R31, RZ, 0x7610, R31 ;  /* 0x00007610ff1f7816 */ /* 0x000fe2000000001f */
[----:B----4-:R-:W-:Y:S02]  /*174e0*/  @!P1 IMAD.MOV.U32 R5, RZ, RZ, R73 ;  /* 0x000000ffff059224 */ /* 0x010fe400078e0049 */
[----:B------:R-:W-:Y:S01]  /*174f0*/  @!P1 IMAD.MOV.U32 R4, RZ, RZ, R19 ;  /* 0x000000ffff049224 */ /* 0x000fe200078e0013 */
[----:B------:R-:W-:Y:S01]  /*17500*/  SGXT.U32 R74, R74, 0x1 ;  /* 0x000000014a4a781a */ /* 0x000fe20000000000 */
[----:B------:R-:W4:Y:S04]  /*17510*/  LDL R73, [R1+0x4bc] ;  /* 0x0004bc0001497983 */ /* 0x000f280000100800 */
[----:B------:R0:W4:Y:S04]  /*17520*/  @!P1 LDG.E.U16 R41, desc[UR24][R4.64] ;  /* 0x0000001804299981 */ /* 0x000128000c1e1500 */
[----:B------:R-:W4:Y:S01]  /*17530*/  LDL R19, [R1+0x4c0] ;  /* 0x0004c00001137983 */ /* 0x000f220000100800 */
[----:B0-----:R-:W-:Y:S01]  /*17540*/  @!P3 IMAD.MOV.U32 R5, RZ, RZ, R18 ;  /* 0x000000ffff05b224 */ /* 0x001fe200078e0012 */
[----:B------:R-:W-:-:S02]  /*17550*/  LOP3.LUT R74, R74, 0x2a, RZ, 0xfc, !PT ;  /* 0x0000002a4a4a7812 */ /* 0x000fc400078efcff */
[----:B------:R-:W4:Y:S01]  /*17560*/  LDL R18, [R1+0x4c4] ;  /* 0x0004c40001127983 */ /* 0x000f220000100800 */
[----:B------:R-:W-:Y:S01]  /*17570*/  @!P3 IMAD.MOV.U32 R4, RZ, RZ, R13 ;  /* 0x000000ffff04b224 */ /* 0x000fe200078e000d */
[----:B------:R-:W-:Y:S02]  /*17580*/  ISETP.GE.AND P0, PT, R74, UR5, PT ;  /* 0x000000054a007c0c */ /* 0x000fe4000bf06270 */
[----:B------:R-:W4:Y:S04]  /*17590*/  LDL R13, [R1+0x4c8] ;  /* 0x0004c800010d7983 */ /* 0x000f280000100800 */
[----:B------:R0:W4:Y:S04]  /*175a0*/  @!P3 LDG.E.U16 R31, desc[UR24][R4.64] ;  /* 0x00000018041fb981 */ /* 0x000128000c1e1500 */
[----:B------:R-:W4:Y:S01]  /*175b0*/  LDL R74, [R1+0x4b8] ;  /* 0x0004b800014a7983 */ /* 0x000f220000100800 */
[----:B0-----:R-:W0:Y:S02]  /*175c0*/  S2R R5, SR_TID.X ;  /* 0x0000000000057919 */ /* 0x001e240000002100 */
[----:B0-----:R-:W-:-:S02]  /*175d0*/  SHF.R.U32.HI R4, RZ, 0x6, R5 ;  /* 0x00000006ff047819 */ /* 0x001fc40000011605 */
[----:B------:R-:W-:Y:S02]  /*175e0*/  LEA.HI R5, R5, 0x2e, RZ, 0x1a ;  /* 0x0000002e05057811 */ /* 0x000fe400078fd0ff */
[----:B------:R-:W-:Y:S02]  /*175f0*/  SGXT.U32 R4, R4, 0x1 ;  /* 0x000000010404781a */ /* 0x000fe40000000000 */
[----:B------:R-:W-:Y:S02]  /*17600*/  ISETP.GE.AND P3, PT, R5, UR5, PT ;  /* 0x0000000505007c0c */ /* 0x000fe4000bf66270 */
[----:B------:R-:W-:-:S04]  /*17610*/  LOP3.LUT R4, R4, 0x2c, RZ, 0xfc, !PT ;  /* 0x0000002c04047812 */ /* 0x000fc800078efcff */
[----:B------:R-:W-:Y:S01]  /*17620*/  ISETP.GE.AND P1, PT, R4, UR5, PT ;  /* 0x0000000504007c0c */ /* 0x000fe2000bf26270 */
[----:B---3--:R-:W-:Y:S02]  /*17630*/  @!P5 IMAD.MOV.U32 R5, RZ, RZ, R12 ;  /* 0x000000ffff05d224 */ /* 0x008fe400078e000c */
[----:B------:R-:W3:Y:S01]  /*17640*/  LDL R12, [R1+0x4cc] ;  /* 0x0004cc00010c7983 */ /* 0x000ee20000100800 */
[----:B--2---:R-:W-:-:S03]  /*17650*/  @!P5 IMAD.MOV.U32 R4, RZ, RZ, R11 ;  /* 0x000000ffff04d224 */ /* 0x004fc600078e000b */
[----:B------:R-:W2:Y:S01]  /*17660*/  LDL R11, [R1+0x4d0] ;  /* 0x0004d000010b7983 */ /* 0x000ea20000100800 */
[----:B------:R-:W-:Y:S02]  /*17670*/  PRMT R65, RZ, 0x7610, R65 ;  /* 0x00007610ff417816 */ /* 0x000fe40000000041 */
[----:B------:R-:W-:-:S04]  /*17680*/  PRMT R37, RZ, 0x7610, R37 ;  /* 0x00007610ff257816 */ /* 0x000fc80000000025 */
[----:B------:R0:W2:Y:S01]  /*17690*/  @!P5 LDG.E.U16 R65, desc[UR24][R4.64] ;  /* 0x000000180441d981 */ /* 0x0000a2000c1e1500 */
[----:B------:R-:W-:Y:S01]  /*176a0*/  PRMT R40, RZ, 0x7610, R40 ;  /* 0x00007610ff287816 */ /* 0x000fe20000000028 */
[----:B0-----:R-:W-:Y:S01]  /*176b0*/  @!P4 IMAD.MOV.U32 R5, RZ, RZ, R75 ;  /* 0x000000ffff05c224 */ /* 0x001fe200078e004b */
[----:B------:R-:W-:Y:S01]  /*176c0*/  PRMT R30, RZ, 0x7610, R30 ;  /* 0x00007610ff1e7816 */ /* 0x000fe2000000001e */
[----:B------:R-:W2:Y:S01]  /*176d0*/  LDL R75, [R1+0x4dc] ;  /* 0x0004dc00014b7983 */ /* 0x000ea20000100800 */
[----:B------:R-:W-:Y:S01]  /*176e0*/  PRMT R69, RZ, 0x7610, R69 ;  /* 0x00007610ff457816 */ /* 0x000fe20000000045 */
[----:B----4-:R-:W-:Y:S02]  /*176f0*/  @!P4 IMAD.MOV.U32 R4, RZ, RZ, R74 ;  /* 0x000000ffff04c224 */ /* 0x010fe400078e004a */
[----:B------:R-:W0:Y:S03]  /*17700*/  S2R R74, SR_TID.X ;  /* 0x00000000004a7919 */ /* 0x000e260000002100 */
[----:B------:R1:W4:Y:S02]  /*17710*/  @!P4 LDG.E.U16 R37, desc[UR24][R4.64] ;  /* 0x000000180425c981 */ /* 0x000324000c1e1500 */
[----:B-1----:R-:W-:-:S02]  /*17720*/  @!P0 IMAD.MOV.U32 R4, RZ, RZ, R19 ;  /* 0x000000ffff048224 */ /* 0x002fc400078e0013 */
[----:B------:R-:W-:-:S05]  /*17730*/  @!P0 IMAD.MOV.U32 R5, RZ, RZ, R73 ;  /* 0x000000ffff058224 */ /* 0x000fca00078e0049 */
[----:B------:R1:W4:Y:S02]  /*17740*/  @!P0 LDG.E.U16 R40, desc[UR24][R4.64] ;  /* 0x0000001804288981 */ /* 0x000324000c1e1500 */
[----:B-1----:R-:W-:Y:S02]  /*17750*/  @!P1 IMAD.MOV.U32 R4, RZ, RZ, R13 ;  /* 0x000000ffff049224 */ /* 0x002fe400078e000d */
[----:B------:R-:W-:Y:S01]  /*17760*/  @!P1 IMAD.MOV.U32 R5, RZ, RZ, R18 ;  /* 0x000000ffff059224 */ /* 0x000fe200078e0012 */
[----:B0-----:R-:W-:Y:S01]  /*17770*/  SHF.R.U32.HI R19, RZ, 0x6, R74 ;  /* 0x00000006ff137819 */ /* 0x001fe2000001164a */
[----:B------:R-:W4:Y:S04]  /*17780*/  LDL R18, [R1+0x4ec] ;  /* 0x0004ec0001127983 */ /* 0x000f280000100800 */
[----:B------:R3:W4:Y:S01]  /*17790*/  @!P1 LDG.E.U16 R30, desc[UR24][R4.64] ;  /* 0x00000018041e9981 */ /* 0x000722000c1e1500 */
[----:B------:R-:W-:-:S02]  /*177a0*/  SGXT.U32 R19, R19, 0x1 ;  /* 0x000000011313781a */ /* 0x000fc40000000000 */
[--C-:B------:R-:W-:Y:S01]  /*177b0*/  SHF.R.U32.HI R73, RZ, 0x6, R74.reuse ;  /* 0x00000006ff497819 */ /* 0x100fe2000001164a */
[----:B------:R-:W4:Y:S01]  /*177c0*/  LDL R13, [R1+0x4f0] ;  /* 0x0004f000010d7983 */ /* 0x000f220000100800 */
[----:B------:R-:W-:Y:S02]  /*177d0*/  SHF.R.U32.HI R74, RZ, 0x6, R74 ;  /* 0x00000006ff4a7819 */ /* 0x000fe4000001164a */
[----:B------:R-:W-:Y:S02]  /*177e0*/  LOP3.LUT R19, R19, 0x34, RZ, 0xfc, !PT ;  /* 0x0000003413137812 */ /* 0x000fe400078efcff */
[----:B------:R-:W-:Y:S02]  /*177f0*/  SGXT.U32 R74, R74, 0x1 ;  /* 0x000000014a4a781a */ /* 0x000fe40000000000 */
[----:B------:R-:W-:Y:S02]  /*17800*/  SGXT.U32 R73, R73, 0x1 ;  /* 0x000000014949781a */ /* 0x000fe40000000000 */
[----:B------:R-:W-:-:S02]  /*17810*/  ISETP.GE.AND P0, PT, R19, UR5, PT ;  /* 0x0000000513007c0c */ /* 0x000fc4000bf06270 */
[----:B------:R-:W-:Y:S01]  /*17820*/  LOP3.LUT R74, R74, 0x30, RZ, 0xfc, !PT ;  /* 0x000000304a4a7812 */ /* 0x000fe200078efcff */
[----:B------:R-:W4:Y:S01]  /*17830*/  LDL R19, [R1+0x4e0] ;  /* 0x0004e00001137983 */ /* 0x000f220000100800 */
[----:B------:R-:W-:Y:S02]  /*17840*/  LOP3.LUT R73, R73, 0x32, RZ, 0xfc, !PT ;  /* 0x0000003249497812 */ /* 0x000fe400078efcff */
[----:B------:R-:W-:Y:S02]  /*17850*/  ISETP.GE.AND P5, PT, R74, UR5, PT ;  /* 0x000000054a007c0c */ /* 0x000fe4000bfa6270 */
[----:B------:R-:W-:Y:S01]  /*17860*/  ISETP.GE.AND P4, PT, R73, UR5, PT ;  /* 0x0000000549007c0c */ /* 0x000fe2000bf86270 */
[----:B------:R-:W4:Y:S04]  /*17870*/  LDL R74, [R1+0x4e4] ;  /* 0x0004e400014a7983 */ /* 0x000f280000100800 */
[----:B------:R-:W4:Y:S01]  /*17880*/  LDL R73, [R1+0x4e8] ;  /* 0x0004e80001497983 */ /* 0x000f220000100800 */
[----:B---3--:R-:W-:-:S02]  /*17890*/  @!P3 IMAD.MOV.U32 R5, RZ, RZ, R12 ;  /* 0x000000ffff05b224 */ /* 0x008fc400078e000c */
[----:B------:R-:W0:Y:S01]  /*178a0*/  S2R R12, SR_TID.X ;  /* 0x00000000000c7919 */ /* 0x000e220000002100 */
[----:B--2---:R-:W-:-:S05]  /*178b0*/  @!P3 IMAD.MOV.U32 R4, RZ, RZ, R11 ;  /* 0x000000ffff04b224 */ /* 0x004fca00078e000b */
[----:B------:R1:W2:Y:S04]  /*178c0*/  @!P3 LDG.E.U16 R69, desc[UR24][R4.64] ;  /* 0x000000180445b981 */ /* 0x0002a8000c1e1500 */
[----:B------:R-:W1:Y:S04]  /*178d0*/  LDL R4, [R1+0x4d4] ;  /* 0x0004d40001047983 */ /* 0x000e680000100800 */
[----:B------:R-:W1:Y:S01]  /*178e0*/  LDL R5, [R1+0x4d8] ;  /* 0x0004d80001057983 */ /* 0x000e620000100800 */
[--C-:B0-----:R-:W-:Y:S02]  /*178f0*/  SHF.R.U32.HI R11, RZ, 0x6, R12.reuse ;  /* 0x00000006ff0b7819 */ /* 0x101fe4000001160c */
[----:B------:R-:W-:-:S02]  /*17900*/  SHF.R.U32.HI R12, RZ, 0x6, R12 ;  /* 0x00000006ff0c7819 */ /* 0x000fc4000001160c */
[----:B------:R-:W-:Y:S02]  /*17910*/  SGXT.U32 R11, R11, 0x1 ;  /* 0x000000010b0b781a */ /* 0x000fe40000000000 */
[----:B------:R-:W-:Y:S02]  /*17920*/  SGXT.U32 R12, R12, 0x1 ;  /* 0x000000010c0c781a */ /* 0x000fe40000000000 */
[----:B------:R-:W-:Y:S02]  /*17930*/  LOP3.LUT R11, R11, 0x38, RZ, 0xfc, !PT ;  /* 0x000000380b0b7812 */ /* 0x000fe400078efcff */
[----:B------:R-:W-:Y:S02]  /*17940*/  LOP3.LUT R12, R12, 0x36, RZ, 0xfc, !PT ;  /* 0x000000360c0c7812 */ /* 0x000fe400078efcff */
[----:B------:R-:W-:Y:S02]  /*17950*/  ISETP.GE.AND P3, PT, R11, UR5, PT ;  /* 0x000000050b007c0c */ /* 0x000fe4000bf66270 */
[----:B------:R-:W-:Y:S01]  /*17960*/  ISETP.GE.AND P1, PT, R12, UR5, PT ;  /* 0x000000050c007c0c */ /* 0x000fe2000bf26270 */
[----:B------:R-:W3:Y:S04]  /*17970*/  LDL R11, [R1+0x4f8] ;  /* 0x0004f800010b7983 */ /* 0x000ee80000100800 */
[----:B------:R-:W2:Y:S01]  /*17980*/  LDL R12, [R1+0x4f4] ;  /* 0x0004f400010c7983 */ /* 0x000ea20000100800 */
[----:B------:R-:W-:-:S02]  /*17990*/  PRMT R36, RZ, 0x7610, R36 ;  /* 0x00007610ff247816 */ /* 0x000fc40000000024 */
[----:B------:R-:W-:Y:S02]  /*179a0*/  PRMT R47, RZ, 0x7610, R47 ;  /* 0x00007610ff2f7816 */ /* 0x000fe4000000002f */
[----:B------:R-:W-:Y:S02]  /*179b0*/  PRMT R29, RZ, 0x7610, R29 ;  /* 0x00007610ff1d7816 */ /* 0x000fe4000000001d */
[----:B------:R-:W-:Y:S02]  /*179c0*/  PRMT R70, RZ, 0x7610, R70 ;  /* 0x00007610ff467816 */ /* 0x000fe40000000046 */
[----:B------:R-:W-:Y:S02]  /*179d0*/  PRMT R61, RZ, 0x7610, R61 ;  /* 0x00007610ff3d7816 */ /* 0x000fe4000000003d */
[----:B-1----:R-:W-:-:S04]  /*179e0*/  @!P5 LOP3.LUT R5, R5, R4, RZ, 0x3c, !PT ;  /* 0x000000040505d212 */ /* 0x002fc800078e3cff */
[----:B------:R-:W-:-:S04]  /*179f0*/  @!P5 LOP3.LUT R4, R5, R4, RZ, 0x3c, !PT ;  /* 0x000000040504d212 */ /* 0x000fc800078e3cff */
[----:B------:R-:W-:-:S05]  /*17a00*/  @!P5 LOP3.LUT R5, R5, R4, RZ, 0x3c, !PT ;  /* 0x000000040505d212 */ /* 0x000fca00078e3cff */
[----:B------:R4:W2:Y:S02]  /*17a10*/  @!P5 LDG.E.U16 R36, desc[UR24][R4.64] ;  /* 0x000000180424d981 */ /* 0x0008a4000c1e1500 */
[----:B----4-:R-:W-:Y:S02]  /*17a20*/  @!P4 IMAD.MOV.U32 R4, RZ, RZ, R19 ;  /* 0x000000ffff04c224 */ /* 0x010fe400078e0013 */
[----:B------:R-:W-:Y:S01]  /*17a30*/  @!P4 IMAD.MOV.U32 R5, RZ, RZ, R75 ;  /* 0x000000ffff05c224 */ /* 0x000fe200078e004b */
[----:B------:R-:W0:Y:S04]  /*17a40*/  S2R R19, SR_TID.X ;  /* 0x0000000000137919 */ /* 0x000e280000002100 */
[----:B------:R1:W4:Y:S04]  /*17a50*/  @!P4 LDG.E.U16 R47, desc[UR24][R4.64] ;  /* 0x00000018042fc981 */ /* 0x000328000c1e1500 */
[----:B------:R-:W4:Y:S01]  /*17a60*/  LDL R75, [R1+0x508] ;  /* 0x00050800014b7983 */ /* 0x000f220000100800 */
[----:B-1----:R-:W-:-:S02]  /*17a70*/  @!P0 IMAD.MOV.U32 R4, RZ, RZ, R73 ;  /* 0x000000ffff048224 */ /* 0x002fc400078e0049 */
[----:B------:R-:W-:-:S05]  /*17a80*/  @!P0 IMAD.MOV.U32 R5, RZ, RZ, R74 ;  /* 0x000000ffff058224 */ /* 0x000fca00078e004a */
[----:B------:R1:W4:Y:S02]  /*17a90*/  @!P0 LDG.E.U16 R29, desc[UR24][R4.64] ;  /* 0x00000018041d8981 */ /* 0x000324000c1e1500 */
[----:B-1----:R-:W-:Y:S02]  /*17aa0*/  @!P1 IMAD.MOV.U32 R4, RZ, RZ, R13 ;  /* 0x000000ffff049224 */ /* 0x002fe400078e000d */
[----:B------:R-:W-:Y:S01]  /*17ab0*/  @!P1 IMAD.MOV.U32 R5, RZ, RZ, R18 ;  /* 0x000000ffff059224 */ /* 0x000fe200078e0012 */
[--C-:B0-----:R-:W-:Y:S01]  /*17ac0*/  SHF.R.U32.HI R74, RZ, 0x6, R19.reuse ;  /* 0x00000006ff4a7819 */ /* 0x101fe20000011613 */
[----:B------:R-:W4:Y:S04]  /*17ad0*/  LDL R18, [R1+0x514] ;  /* 0x0005140001127983 */ /* 0x000f280000100800 */
[----:B------:R3:W4:Y:S01]  /*17ae0*/  @!P1 LDG.E.U16 R70, desc[UR24][R4.64] ;  /* 0x0000001804469981 */ /* 0x000722000c1e1500 */
[----:B------:R-:W-:-:S02]  /*17af0*/  SHF.R.U32.HI R73, RZ, 0x6, R19 ;  /* 0x00000006ff497819 */ /* 0x000fc40000011613 */
[----:B------:R-:W-:Y:S01]  /*17b00*/  PRMT R46, RZ, 0x7610, R46 ;  /* 0x00007610ff2e7816 */ /* 0x000fe2000000002e */
[----:B------:R-:W4:Y:S01]  /*17b10*/  LDL R13, [R1+0x518] ;  /* 0x00051800010d7983 */ /* 0x000f220000100800 */
[----:B---3--:R-:W-:Y:S02]  /*17b20*/  @!P3 IMAD.MOV.U32 R4, RZ, RZ, R11 ;  /* 0x000000ffff04b224 */ /* 0x008fe400078e000b */
[----:B--2---:R-:W-:-:S05]  /*17b30*/  @!P3 IMAD.MOV.U32 R5, RZ, RZ, R12 ;  /* 0x000000ffff05b224 */ /* 0x004fca00078e000c */
[----:B------:R0:W2:Y:S04]  /*17b40*/  @!P3 LDG.E.U16 R61, desc[UR24][R4.64] ;  /* 0x00000018043db981 */ /* 0x0000a8000c1e1500 */
[----:B------:R-:W0:Y:S04]  /*17b50*/  LDL R4, [R1+0x4fc] ;  /* 0x0004fc0001047983 */ /* 0x000e280000100800 */
[----:B------:R-:W0:Y:S01]  /*17b60*/  LDL R5, [R1+0x500] ;  /* 0x0005000001057983 */ /* 0x000e220000100800 */
[----:B------:R-:W1:Y:S01]  /*17b70*/  S2R R11, SR_TID.X ;  /* 0x00000000000b7919 */ /* 0x000e620000002100 */
[----:B------:R-:W-:-:S04]  /*17b80*/  SGXT.U32 R74, R74, 0x1 ;  /* 0x000000014a4a781a */ /* 0x000fc80000000000 */
[----:B------:R-:W-:-:S04]  /*17b90*/  LOP3.LUT R74, R74, 0x3a, RZ, 0xfc, !PT ;  /* 0x0000003a4a4a7812 */ /* 0x000fc800078efcff */
[----:B------:R-:W-:Y:S02]  /*17ba0*/  ISETP.GE.AND P5, PT, R74, UR5, PT ;  /* 0x000000054a007c0c */ /* 0x000fe4000bfa6270 */
[----:B------:R-:W-:Y:S02]  /*17bb0*/  SGXT.U32 R73, R73, 0x1 ;  /* 0x000000014949781a */ /* 0x000fe40000000000 */
[----:B------:R-:W-:Y:S02]  /*17bc0*/  LEA.HI R19, R19, 0x3e, RZ, 0x1a ;  /* 0x0000003e13137811 */ /* 0x000fe400078fd0ff */
[----:B------:R-:W-:Y:S02]  /*17bd0*/  LOP3.LUT R73, R73, 0x3c, RZ, 0xfc, !PT ;  /* 0x0000003c49497812 */ /* 0x000fe400078efcff */
[----:B------:R-:W-:Y:S02]  /*17be0*/  ISETP.GE.AND P0, PT, R19, UR5, PT ;  /* 0x0000000513007c0c */ /* 0x000fe4000bf06270 */
[----:B------:R-:W-:Y:S01]  /*17bf0*/  ISETP.GE.AND P4, PT, R73, UR5, PT ;  /* 0x0000000549007c0c */ /* 0x000fe2000bf86270 */
[----:B------:R-:W3:Y:S04]  /*17c00*/  LDL R19, [R1+0x510] ;  /* 0x0005100001137983 */ /* 0x000ee80000100800 */
[----:B------:R-:W2:Y:S01]  /*17c10*/  LDL R73, [R1+0x50c] ;  /* 0x00050c0001497983 */ /* 0x000ea20000100800 */
[----:B-1----:R-:W-:-:S02]  /*17c20*/  SHF.R.U32.HI R12, RZ, 0x6, R11 ;  /* 0x00000006ff0c7819 */ /* 0x002fc4000001160b */
[----:B------:R-:W-:Y:S02]  /*17c30*/  SHF.R.U32.HI R74, RZ, 0x6, R11 ;  /* 0x00000006ff4a7819 */ /* 0x000fe4000001160b */
[----:B------:R-:W-:Y:S01]  /*17c40*/  SGXT.U32 R12, R12, 0x1 ;  /* 0x000000010c0c781a */ /* 0x000fe20000000000 */
[----:B------:R-:W2:Y:S01]  /*17c50*/  LDL R11, [R1+0x520] ;  /* 0x00052000010b7983 */ /* 0x000ea20000100800 */
[----:B------:R-:W-:Y:S02]  /*17c60*/  SGXT.U32 R74, R74, 0x1 ;  /* 0x000000014a4a781a */ /* 0x000fe40000000000 */
[----:B------:R-:W-:Y:S02]  /*17c70*/  LOP3.LUT R12, R12, 0x40, RZ, 0xfc, !PT ;  /* 0x000000400c0c7812 */ /* 0x000fe400078efcff */
[----:B------:R-:W-:Y:S02]  /*17c80*/  LOP3.LUT R74, R74, 0x42, RZ, 0xfc, !PT ;  /* 0x000000424a4a7812 */ /* 0x000fe400078efcff */
[----:B------:R-:W-:-:S02]  /*17c90*/  ISETP.GE.AND P1, PT, R12, UR5, PT ;  /* 0x000000050c007c0c */ /* 0x000fc4000bf26270 */
[----:B------:R-:W2:Y:S01]  /*17ca0*/  LDL R12, [R1+0x51c] ;  /* 0x00051c00010c7983 */ /* 0x000ea20000100800 */
[----:B------:R-:W-:-:S03]  /*17cb0*/  ISETP.GE.AND P3, PT, R74, UR5, PT ;  /* 0x000000054a007c0c */ /* 0x000fc6000bf66270 */
[----:B------:R-:W2:Y:S01]  /*17cc0*/  LDL.LU R74, [R1+0x730] ;  /* 0x00073000014a7983 */ /* 0x000ea20000300800 */
[----:B0-----:R-:W-:-:S04]  /*17cd0*/  @!P5 LOP3.LUT R5, R5, R4, RZ, 0x3c, !PT ;  /* 0x000000040505d212 */ /* 0x001fc800078e3cff */
[----:B------:R-:W-:-:S04]  /*17ce0*/  @!P5 LOP3.LUT R4, R5, R4, RZ, 0x3c, !PT ;  /* 0x000000040504d212 */ /* 0x000fc800078e3cff */
[----:B------:R-:W-:-:S05]  /*17cf0*/  @!P5 LOP3.LUT R5, R5, R4, RZ, 0x3c, !PT ;  /* 0x000000040505d212 */ /* 0x000fca00078e3cff */
[----:B------:R4:W2:Y:S04]  /*17d00*/  @!P5 LDG.E.U16 R46, desc[UR24][R4.64] ;  /* 0x00000018042ed981 */ /* 0x0008a8000c1e1500 */
[----:B------:R-:W2:Y:S01]  /*17d10*/  LDL R5, [R1+0x504] ;  /* 0x0005040001057983 */ /* 0x000ea20000100800 */
[----:B----4-:R-:W-:Y:S02]  /*17d20*/  @!P4 IMAD.MOV.U32 R4, RZ, RZ, R75 ;  /* 0x000000ffff04c224 */ /* 0x010fe400078e004b */
[----:B------:R-:W0:Y:S01]  /*17d30*/  S2R R75, SR_TID.X ;  /* 0x00000000004b7919 */ /* 0x000e220000002100 */
[----:B------:R-:W-:Y:S02]  /*17d40*/  PRMT R28, RZ, 0x7610, R28 ;  /* 0x00007610ff1c7816 */ /* 0x000fe4000000001c */
[----:B------:R-:W-:-:S02]  /*17d50*/  PRMT R72, RZ, 0x7610, R72 ;  /* 0x00007610ff487816 */ /* 0x000fc40000000048 */
[----:B------:R-:W-:Y:S02]  /*17d60*/  PRMT R22, RZ, 0x7610, R22 ;  /* 0x00007610ff167816 */ /* 0x000fe40000000016 */
[----:B------:R-:W-:Y:S01]  /*17d70*/  PRMT R52, RZ, 0x7610, R52 ;  /* 0x00007610ff347816 */ /* 0x000fe20000000034 */
[----:B--2---:R3:W2:Y:S02]  /*17d80*/  @!P4 LDG.E.U16 R28, desc[UR24][R4.64] ;  /* 0x00000018041cc981 */ /* 0x0046a4000c1e1500 */
[----:B---3--:R-:W-:Y:S02]  /*17d90*/  @!P0 IMAD.MOV.U32 R4, RZ, RZ, R19 ;  /* 0x000000ffff048224 */ /* 0x008fe400078e0013 */
[----:B------:R-:W-:-:S05]  /*17da0*/  @!P0 IMAD.MOV.U32 R5, RZ, RZ, R73 ;  /* 0x000000ffff058224 */ /* 0x000fca00078e0049 */
[----:B------:R1:W3:Y:S02]  /*17db0*/  @!P0 LDG.E.U16 R72, desc[UR24][R4.64] ;  /* 0x0000001804488981 */ /* 0x0002e4000c1e1500 */
[----:B-1----:R-:W-:Y:S02]  /*17dc0*/  @!P1 IMAD.MOV.U32 R4, RZ, RZ, R13 ;  /* 0x000000ffff049224 */ /* 0x002fe400078e000d */
[----:B------:R-:W-:Y:S01]  /*17dd0*/  @!P1 IMAD.MOV.U32 R5, RZ, RZ, R18 ;  /* 0x000000ffff059224 */ /* 0x000fe200078e0012 */
[--C-:B0-----:R-:W-:Y:S01]  /*17de0*/  SHF.R.U32.HI R19, RZ, 0x6, R75.reuse ;  /* 0x00000006ff137819 */ /* 0x101fe2000001164b */
[----:B------:R-:W4:Y:S04]  /*17df0*/  LDL R13, [R1+0x534] ;  /* 0x00053400010d7983 */ /* 0x000f280000100800 */
[----:B------:R0:W2:Y:S01]  /*17e00*/  @!P1 LDG.E.U16 R22, desc[UR24][R4.64] ;  /* 0x0000001804169981 */ /* 0x0000a2000c1e1500 */
[----:B------:R-:W-:Y:S01]  /*17e10*/  SHF.R.U32.HI R73, RZ, 0x6, R75 ;  /* 0x00000006ff497819 */ /* 0x000fe2000001164b */
[----:B0-----:R-:W-:-:S02]  /*17e20*/  @!P3 IMAD.MOV.U32 R4, RZ, RZ, R11 ;  /* 0x000000ffff04b224 */ /* 0x001fc400078e000b */
[----:B------:R-:W-:Y:S01]  /*17e30*/  @!P3 IMAD.MOV.U32 R5, RZ, RZ, R12 ;  /* 0x000000ffff05b224 */ /* 0x000fe200078e000c */
[----:B------:R-:W-:Y:S01]  /*17e40*/  SGXT.U32 R19, R19, 0x1 ;  /* 0x000000011313781a */ /* 0x000fe20000000000 */
[----:B------:R-:W2:Y:S04]  /*17e50*/  LDL R12, [R1+0x538] ;  /* 0x00053800010c7983 */ /* 0x000ea80000100800 */
[----:B------:R0:W2:Y:S01]  /*17e60*/  @!P3 LDG.E.U16 R52, desc[UR24][R4.64] ;  /* 0x000000180434b981 */ /* 0x0000a2000c1e1500 */
[----:B------:R-:W-:-:S03]  /*17e70*/  SGXT.U32 R73, R73, 0x1 ;  /* 0x000000014949781a */ /* 0x000fc60000000000 */
[----:B------:R-:W0:Y:S04]  /*17e80*/  LDL R4, [R1+0x524] ;  /* 0x0005240001047983 */ /* 0x000e280000100800 */
[----:B------:R-:W0:Y:S01]  /*17e90*/  LDL R5, [R1+0x528] ;  /* 0x0005280001057983 */ /* 0x000e220000100800 */
[----:B------:R-:W-:Y:S02]  /*17ea0*/  LOP3.LUT R73, R73, 0x46, RZ, 0xfc, !PT ;  /* 0x0000004649497812 */ /* 0x000fe400078efcff */
[----:B------:R-:W-:Y:S02]  /*17eb0*/  LOP3.LUT R19, R19, 0x48, RZ, 0xfc, !PT ;  /* 0x0000004813137812 */ /* 0x000fe400078efcff */
[----:B------:R-:W-:Y:S02]  /*17ec0*/  ISETP.GE.AND P4, PT, R73, UR5, PT ;  /* 0x0000000549007c0c */ /* 0x000fe4000bf86270 */
[----:B------:R-:W-:Y:S01]  /*17ed0*/  ISETP.GE.AND P0, PT, R19, UR5, PT ;  /* 0x0000000513007c0c */ /* 0x000fe2000bf06270 */
[----:B------:R-:W2:Y:S04]  /*17ee0*/  LDL R73, [R1+0x52c] ;  /* 0x00052c0001497983 */ /* 0x000ea80000100800 */
[----:B------:R-:W2:Y:S01]  /*17ef0*/  LDL R19, [R1+0x530] ;  /* 0x0005300001137983 */ /* 0x000ea20000100800 */
[----:B------:R-:W-:-:S04]  /*17f00*/  SHF.R.U32.HI R75, RZ, 0x6, R75 ;  /* 0x00000006ff4b7819 */ /* 0x000fc8000001164b */
[----:B------:R-:W-:-:S04]  /*17f10*/  SGXT.U32 R75, R75, 0x1 ;  /* 0x000000014b4b781a */ /* 0x000fc80000000000 */
[----:B------:R-:W-:-:S04]  /*17f20*/  LOP3.LUT R75, R75, 0x44, RZ, 0xfc, !PT ;  /* 0x000000444b4b7812 */ /* 0x000fc800078efcff */
[----:B------:R-:W-:Y:S02]  /*17f30*/  ISETP.GE.AND P5, PT, R75, UR5, PT ;  /* 0x000000054b007c0c */ /* 0x000fe4000bfa6270 */
[----:B------:R-:W-:Y:S02]  /*17f40*/  PRMT R27, RZ, 0x7610, R27 ;  /* 0x00007610ff1b7816 */ /* 0x000fe4000000001b */
[----:B------:R-:W-:Y:S01]  /*17f50*/  PRMT R10, RZ, 0x7610, R10 ;  /* 0x00007610ff0a7816 */ /* 0x000fe2000000000a */
[----:B------:R-:W1:Y:S01]  /*17f60*/  S2R R18, SR_TID.X ;  /* 0x0000000000127919 */ /* 0x000e620000002100 */
[----:B------:R-:W-:Y:S01]  /*17f70*/  PRMT R60, RZ, 0x7610, R60 ;  /* 0x00007610ff3c7816 */ /* 0x000fe2000000003c */
[----:B------:R-:W3:Y:S06]  /*17f80*/  LDL R75, [R1+0x558] ;  /* 0x00055800014b7983 */ /* 0x000eec0000100800 */
[----:B0-----:R-:W-:-:S04]  /*17f90*/  @!P5 LOP3.LUT R5, R5, R4, RZ, 0x3c, !PT ;  /* 0x000000040505d212 */ /* 0x001fc800078e3cff */
[----:B------:R-:W-:-:S04]  /*17fa0*/  @!P5 LOP3.LUT R4, R5, R4, RZ, 0x3c, !PT ;  /* 0x000000040504d212 */ /* 0x000fc800078e3cff */
[----:B------:R-:W-:-:S05]  /*17fb0*/  @!P5 LOP3.LUT R5, R5, R4, RZ, 0x3c, !PT ;  /* 0x000000040505d212 */ /* 0x000fca00078e3cff */
[----:B------:R2:W3:Y:S02]  /*17fc0*/  @!P5 LDG.E.U16 R27, desc[UR24][R4.64] ;  /* 0x00000018041bd981 */ /* 0x0004e4000c1e1500 */
[----:B--2---:R-:W-:Y:S02]  /*17fd0*/  @!P4 IMAD.MOV.U32 R4, RZ, RZ, R19 ;  /* 0x000000ffff04c224 */ /* 0x004fe400078e0013 */
[----:B------:R-:W-:-:S05]  /*17fe0*/  @!P4 IMAD.MOV.U32 R5, RZ, RZ, R73 ;  /* 0x000000ffff05c224 */ /* 0x000fca00078e0049 */
[----:B------:R0:W2:Y:S01]  /*17ff0*/  @!P4 LDG.E.U16 R10, desc[UR24][R4.64] ;  /* 0x00000018040ac981 */ /* 0x0000a2000c1e1500 */
[--C-:B-1----:R-:W-:Y:S02]  /*18000*/  SHF.R.U32.HI R11, RZ, 0x6, R18.reuse ;  /* 0x00000006ff0b7819 */ /* 0x102fe40000011612 */
[----:B------:R-:W-:Y:S02]  /*18010*/  SHF.R.U32.HI R18, RZ, 0x6, R18 ;  /* 0x00000006ff127819 */ /* 0x000fe40000011612 */
[----:B------:R-:W-:Y:S02]  /*18020*/  SGXT.U32 R11, R11, 0x1 ;  /* 0x000000010b0b781a */ /* 0x000fe40000000000 */
[----:B------:R-:W-:Y:S02]  /*18030*/  SGXT.U32 R18, R18, 0x1 ;  /* 0x000000011212781a */ /* 0x000fe40000000000 */
[----:B------:R-:W-:Y:S02]  /*18040*/  LOP3.LUT R11, R11, 0x58, RZ, 0xfc, !PT ;  /* 0x000000580b0b7812 */ /* 0x000fe400078efcff */
[----:B------:R-:W-:Y:S01]  /*18050*/  LOP3.LUT R18, R18, 0x50, RZ, 0xfc, !PT ;  /* 0x0000005012127812 */ /* 0x000fe200078efcff */
[----:B0-----:R-:W-:-:S02]  /*18060*/  @!P0 IMAD.MOV.U32 R4, RZ, RZ, R12 ;  /* 0x000000ffff048224 */ /* 0x001fc400078e000c */
[----:B----4-:R-:W-:Y:S01]  /*18070*/  @!P0 IMAD.MOV.U32 R5, RZ, RZ, R13 ;  /* 0x000000ffff058224 */ /* 0x010fe200078e000d */
[----:B------:R-:W-:Y:S02]  /*18080*/  ISETP.GE.AND P1, PT, R18, UR5, PT ;  /* 0x0000000512007c0c */ /* 0x000fe4000bf26270 */
[----:B------:R-:W-:Y:S01]  /*18090*/  ISETP.GE.AND P3, PT, R11, UR5, PT ;  /* 0x000000050b007c0c */ /* 0x000fe2000bf66270 */
[----:B------:R-:W4:Y:S04]  /*180a0*/  LDL R18, [R1+0x57c] ;  /* 0x00057c0001127983 */ /* 0x000f280000100800 */
[----:B------:R-:W3:Y:S04]  /*180b0*/  LDL R11, [R1+0x580] ;  /* 0x00058000010b7983 */ /* 0x000ee80000100800 */
[----:B------:R3:W4:Y:S04]  /*180c0*/  @!P0 LDG.E.U16 R60, desc[UR24][R4.64] ;  /* 0x00000018043c8981 */ /* 0x000728000c1e1500 */
[----:B--2---:R0:W-:Y:S04]  /*180d0*/  STL [R1+0x10], R10 ;  /* 0x0000100a01007387 */ /* 0x0041e80000100800 */
[----:B------:R-:W2:Y:S04]  /*180e0*/  LDL R5, [R1+0x554] ;  /* 0x0005540001057983 */ /* 0x000ea80000100800 */
[----:B------:R-:W4:Y:S04]  /*180f0*/  LDL R73, [R1+0x5b4] ;  /* 0x0005b40001497983 */ /* 0x000f280000100800 */
[----:B------:R-:W4:Y:S01]  /*18100*/  LDL R19, [R1+0x5b8] ;  /* 0x0005b80001137983 */ /* 0x000f220000100800 */
[----:B0-----:R-:W0:Y:S03]  /*18110*/  S2R R10, SR_TID.X ;  /* 0x00000000000a7919 */ /* 0x001e260000002100 */
[----:B------:R-:W4:Y:S04]  /*18120*/  LDL R13, [R1+0x5cc] ;  /* 0x0005cc00010d7983 */ /* 0x000f280000100800 */
[----:B------:R-:W4:Y:S01]  /*18130*/  LDL R12, [R1+0x5d0] ;  /* 0x0005d000010c7983 */ /* 0x000f220000100800 */
[----:B------:R-:W-:Y:S01]  /*18140*/  PRMT R59, RZ, 0x7610, R59 ;  /* 0x00007610ff3b7816 */ /* 0x000fe2000000003b */
[----:B---3--:R-:W-:Y:S01]  /*18150*/  @!P1 IMAD.MOV.U32 R4, RZ, RZ, R75 ;  /* 0x000000ffff049224 */ /* 0x008fe200078e004b */
[----:B------:R-:W-:-:S02]  /*18160*/  PRMT R58, RZ, 0x7610, R58 ;  /* 0x00007610ff3a7816 */ /* 0x000fc4000000003a */
[----:B0-----:R-:W-:-:S04]  /*18170*/  SHF.R.U32.HI R10, RZ, 0x6, R10 ;  /* 0x00000006ff0a7819 */ /* 0x001fc8000001160a */
[----:B------:R-:W-:-:S04]  /*18180*/  SGXT.U32 R10, R10, 0x1 ;  /* 0x000000010a0a781a */ /* 0x000fc80000000000 */
[----:B------:R-:W-:-:S04]  /*18190*/  LOP3.LUT R10, R10, 0x60, RZ, 0xfc, !PT ;  /* 0x000000600a0a7812 */ /* 0x000fc800078efcff */
[----:B------:R-:W-:Y:S02]  /*181a0*/  ISETP.GE.AND P0, PT, R10, UR5, PT ;  /* 0x000000050a007c0c */ /* 0x000fe4000bf06270 */
[----:B------:R-:W0:Y:S01]  /*181b0*/  S2R R10, SR_TID.X ;  /* 0x00000000000a7919 */ /* 0x000e220000002100 */
[----:B--2---:R1:W2:Y:S02]  /*181c0*/  @!P1 LDG.E.U16 R59, desc[UR24][R4.64] ;  /* 0x00000018043b9981 */ /* 0x0042a4000c1e1500 */
[----:B-1----:R-:W-:Y:S02]  /*181d0*/  @!P3 IMAD.MOV.U32 R4, RZ, RZ, R11 ;  /* 0x000000ffff04b224 */ /* 0x002fe400078e000b */
[----:B----4-:R-:W-:Y:S01]  /*181e0*/  @!P3 IMAD.MOV.U32 R5, RZ, RZ, R18 ;  /* 0x000000ffff05b224 */ /* 0x010fe200078e0012 */
[----:B------:R-:W3:Y:S04]  /*181f0*/  LDL R11, [R1+0x5e8] ;  /* 0x0005e800010b7983 */ /* 0x000ee80000100800 */
[----:B------:R-:W4:Y:S04]  /*18200*/  LDL R18, [R1+0x5e4] ;  /* 0x0005e40001127983 */ /* 0x000f280000100800 */
[----:B------:R1:W2:Y:S02]  /*18210*/  @!P3 LDG.E.U16 R58, desc[UR24][R4.64] ;  /* 0x00000018043ab981 */ /* 0x0002a4000c1e1500 */
[----:B-1----:R-:W-:-:S02]  /*18220*/  @!P0 IMAD.MOV.U32 R4, RZ, RZ, R19 ;  /* 0x000000ffff048224 */ /* 0x002fc400078e0013 */
[----:B------:R-:W-:Y:S01]  /*18230*/  @!P0 IMAD.MOV.U32 R5, RZ, RZ, R73 ;  /* 0x000000ffff058224 */ /* 0x000fe200078e0049 */
[----:B------:R-:W2:Y:S04]  /*18240*/  LDL R19, [R1+0x600] ;  /* 0x0006000001137983 */ /* 0x000ea80000100800 */
[----:B------:R-:W2:Y:S01]  /*18250*/  LDL R73, [R1+0x5fc] ;  /* 0x0005fc0001497983 */ /* 0x000ea20000100800 */
[----:B0-----:R-:W-:-:S04]  /*18260*/  SHF.R.U32.HI R10, RZ, 0x6, R10 ;  /* 0x00000006ff0a7819 */ /* 0x001fc8000001160a */
[----:B------:R-:W-:-:S04]  /*18270*/  SGXT.U32 R10, R10, 0x1 ;  /* 0x000000010a0a781a */ /* 0x000fc80000000000 */
[----:B------:R-:W-:-:S04]  /*18280*/  LOP3.LUT R10, R10, 0x68, RZ, 0xfc, !PT ;  /* 0x000000680a0a7812 */ /* 0x000fc800078efcff */
[----:B------:R-:W-:Y:S02]  /*18290*/  ISETP.GE.AND P1, PT, R10, UR5, PT ;  /* 0x000000050a007c0c */ /* 0x000fe4000bf26270 */
[----:B------:R-:W0:Y:S01]  /*182a0*/  S2R R10, SR_TID.X ;  /* 0x00000000000a7919 */ /* 0x000e220000002100 */
[----:B------:R-:W-:Y:S02]  /*182b0*/  PRMT R57, RZ, 0x7610, R57 ;  /* 0x00007610ff397816 */ /* 0x000fe40000000039 */
[----:B------:R-:W-:-:S04]  /*182c0*/  PRMT R56, RZ, 0x7610, R56 ;  /* 0x00007610ff387816 */ /* 0x000fc80000000038 */
[----:B------:R1:W2:Y:S04]  /*182d0*/  @!P0 LDG.E.U16 R57, desc[UR24][R4.64] ;  /* 0x0000001804398981 */ /* 0x0002a8000c1e1500 */
[----:B-1----:R-:W-:Y:S02]  /*182e0*/  @!P1 IMAD.MOV.U32 R4, RZ, RZ, R12 ;  /* 0x000000ffff049224 */ /* 0x002fe400078e000c */
[----:B------:R-:W-:Y:S01]  /*182f0*/  @!P1 IMAD.MOV.U32 R5, RZ, RZ, R13 ;  /* 0x000000ffff059224 */ /* 0x000fe200078e000d */
[----:B------:R-:W2:Y:S04]  /*18300*/  LDL R12, [R1+0x540] ;  /* 0x00054000010c7983 */ /* 0x000ea80000100800 */
[----:B------:R-:W2:Y:S04]  /*18310*/  LDL R13, [R1+0x53c] ;  /* 0x00053c00010d7983 */ /* 0x000ea80000100800 */
[----:B------:R3:W2:Y:S01]  /*18320*/  @!P1 LDG.E.U16 R56, desc[UR24][R4.64] ;  /* 0x0000001804389981 */ /* 0x0006a2000c1e1500 */
[----:B0-----:R-:W-:-:S02]  /*18330*/  SHF.R.U32.HI R75, RZ, 0x6, R10 ;  /* 0x00000006ff4b7819 */ /* 0x001fc4000001160a */
[----:B------:R-:W-:Y:S02]  /*18340*/  SHF.R.U32.HI R10, RZ, 0x6, R10 ;  /* 0x00000006ff0a7819 */ /* 0x000fe4000001160a */
[----:B------:R-:W-:Y:S02]  /*18350*/  SGXT.U32 R75, R75, 0x1 ;  /* 0x000000014b4b781a */ /* 0x000fe40000000000 */
[----:B------:R-:W-:Y:S02]  /*18360*/  SGXT.U32 R10, R10, 0x1 ;  /* 0x000000010a0a781a */ /* 0x000fe40000000000 */
[----:B------:R-:W-:Y:S02]  /*18370*/  LOP3.LUT R75, R75, 0x70, RZ, 0xfc, !PT ;  /* 0x000000704b4b7812 */ /* 0x000fe400078efcff */
[----:B------:R-:W-:Y:S02]  /*18380*/  LOP3.LUT R10, R10, 0x78, RZ, 0xfc, !PT ;  /* 0x000000780a0a7812 */ /* 0x000fe400078efcff */
[----:B------:R-:W-:-:S02]  /*18390*/  ISETP.GE.AND P0, PT, R75, UR5, PT ;  /* 0x000000054b007c0c */ /* 0x000fc4000bf06270 */
[----:B------:R-:W-:Y:S02]  /*183a0*/  ISETP.GE.AND P1, PT, R10, UR5, PT ;  /* 0x000000050a007c0c */ /* 0x000fe4000bf26270 */
[----:B------:R-:W-:Y:S01]  /*183b0*/  PRMT R55, RZ, 0x7610, R55 ;  /* 0x00007610ff377816 */ /* 0x000fe20000000037 */
[----:B------:R-:W0:Y:S08]  /*183c0*/  S2R R10, SR_TID.X ;  /* 0x00000000000a7919 */ /* 0x000e300000002100 */
[----:B---3--:R-:W-:-:S02]  /*183d0*/  @!P0 IMAD.MOV.U32 R4, RZ, RZ, R11 ;  /* 0x000000ffff048224 */ /* 0x008fc400078e000b */
[----:B------:R-:W3:Y:S01]  /*183e0*/  LDL R11, [R1+0x548] ;  /* 0x00054800010b7983 */ /* 0x000ee20000100800 */
[----:B----4-:R-:W-:-:S03]  /*183f0*/  @!P0 IMAD.MOV.U32 R5, RZ, RZ, R18 ;  /* 0x000000ffff058224 */ /* 0x010fc600078e0012 */
[----:B------:R-:W4:Y:S04]  /*18400*/  LDL R18, [R1+0x544] ;  /* 0x0005440001127983 */ /* 0x000f280000100800 */
[----:B------:R2:W4:Y:S02]  /*18410*/  @!P0 LDG.E.U16 R55, desc[UR24][R4.64] ;  /* 0x0000001804378981 */ /* 0x000524000c1e1500 */
[----:B--2---:R-:W-:Y:S02]  /*18420*/  @!P1 IMAD.MOV.U32 R4, RZ, RZ, R19 ;  /* 0x000000ffff049224 */ /* 0x004fe400078e0013 */
[----:B------:R-:W2:Y:S01]  /*18430*/  LDL R19, [R1+0x550] ;  /* 0x0005500001137983 */ /* 0x000ea20000100800 */
[----:B------:R-:W-:-:S03]  /*18440*/  @!P1 IMAD.MOV.U32 R5, RZ, RZ, R73 ;  /* 0x000000ffff059224 */ /* 0x000fc600078e0049 */
[----:B------:R-:W2:Y:S01]  /*18450*/  LDL R73, [R1+0x54c] ;  /* 0x00054c0001497983 */ /* 0x000ea20000100800 */
[--C-:B0-----:R-:W-:Y:S02]  /*18460*/  SHF.R.U32.HI R75, RZ, 0x6, R10.reuse ;  /* 0x00000006ff4b7819 */ /* 0x101fe4000001160a */
[----:B------:R-:W-:Y:S02]  /*18470*/  SHF.R.U32.HI R10, RZ, 0x6, R10 ;  /* 0x00000006ff0a7819 */ /* 0x000fe4000001160a */
[----:B------:R-:W-:Y:S02]  /*18480*/  PRMT R54, RZ, 0x7610, R54 ;  /* 0x00007610ff367816 */ /* 0x000fe40000000036 */
[----:B------:R-:W-:-:S04]  /*18490*/  SGXT.U32 R10, R10, 0x1 ;  /* 0x000000010a0a781a */ /* 0x000fc80000000000 */
[----:B------:R-:W-:Y:S01]  /*184a0*/  LOP3.LUT R10, R10, 0x4c, RZ, 0xfc, !PT ;  /* 0x0000004c0a0a7812 */ /* 0x000fe200078efcff */
[----:B------:R0:W2:Y:S03]  /*184b0*/  @!P1 LDG.E.U16 R54, desc[UR24][R4.64] ;  /* 0x0000001804369981 */ /* 0x0000a6000c1e1500 */
[----:B------:R-:W-:Y:S02]  /*184c0*/  ISETP.GE.AND P1, PT, R10, UR5, PT ;  /* 0x000000050a007c0c */ /* 0x000fe4000bf26270 */
[----:B------:R-:W1:Y:S01]  /*184d0*/  S2R R10, SR_TID.X ;  /* 0x00000000000a7919 */ /* 0x000e620000002100 */
[----:B------:R-:W-:-:S04]  /*184e0*/  SGXT.U32 R75, R75, 0x1 ;  /* 0x000000014b4b781a */ /* 0x000fc80000000000 */
[----:B------:R-:W-:-:S04]  /*184f0*/  LOP3.LUT R75, R75, 0x4a, RZ, 0xfc, !PT ;  /* 0x0000004a4b4b7812 */ /* 0x000fc800078efcff */
[----:B------:R-:W-:Y:S02]  /*18500*/  ISETP.GE.AND P0, PT, R75, UR5, PT ;  /* 0x000000054b007c0c */ /* 0x000fe4000bf06270 */
[----:B------:R-:W-:-:S11]  /*18510*/  PRMT R51, RZ, 0x7610, R51 ;  /* 0x00007610ff337816 */ /* 0x000fd60000000033 */
[----:B0-----:R-:W-:Y:S02]  /*18520*/  @!P0 IMAD.MOV.U32 R4, RZ, RZ, R12 ;  /* 0x000000ffff048224 */ /* 0x001fe400078e000c */
[----:B------:R-:W-:Y:S01]  /*18530*/  @!P0 IMAD.MOV.U32 R5, RZ, RZ, R13 ;  /* 0x000000ffff058224 */ /* 0x000fe200078e000d */
[----:B------:R-:W-:Y:S01]  /*18540*/  PRMT R26, RZ, 0x7610, R26 ;  /* 0x00007610ff1a7816 */ /* 0x000fe2000000001a */
[----:B------:R-:W2:Y:S04]  /*18550*/  LDL R13, [R1+0x564] ;  /* 0x00056400010d7983 */ /* 0x000ea80000100800 */
[----:B------:R3:W2:Y:S01]  /*18560*/  @!P0 LDG.E.U16 R51, desc[UR24][R4.64] ;  /* 0x0000001804338981 */ /* 0x0006a2000c1e1500 */
[----:B-1----:R-:W-:Y:S02]  /*18570*/  LEA.HI R75, R10, 0x4e, RZ, 0x1a ;  /* 0x0000004e0a4b7811 */ /* 0x002fe400078fd0ff */
[----:B------:R-:W-:Y:S01]  /*18580*/  PRMT R9, RZ, 0x7610, R9 ;  /* 0x00007610ff097816 */ /* 0x000fe20000000009 */
[----:B------:R-:W2:Y:S01]  /*18590*/  LDL R12, [R1+0x568] ;  /* 0x00056800010c7983 */ /* 0x000ea20000100800 */
[----:B------:R-:W-:-:S02]  /*185a0*/  ISETP.GE.AND P0, PT, R75, UR5, PT ;  /* 0x000000054b007c0c */ /* 0x000fc4000bf06270 */
[----:B------:R-:W-:-:S04]  /*185b0*/  SHF.R.U32.HI R10, RZ, 0x6, R10 ;  /* 0x00000006ff0a7819 */ /* 0x000fc8000001160a */
[----:B------:R-:W-:-:S04]  /*185c0*/  SGXT.U32 R10, R10, 0x1 ;  /* 0x000000010a0a781a */ /* 0x000fc80000000000 */
[----:B------:R-:W-:Y:S01]  /*185d0*/  LOP3.LUT R10, R10, 0x52, RZ, 0xfc, !PT ;  /* 0x000000520a0a7812 */ /* 0x000fe200078efcff */
[----:B---3--:R-:W-:Y:S02]  /*185e0*/  @!P1 IMAD.MOV.U32 R4, RZ, RZ, R11 ;  /* 0x000000ffff049224 */ /* 0x008fe400078e000b */
[----:B------:R-:W3:Y:S01]  /*185f0*/  LDL R11, [R1+0x570] ;  /* 0x00057000010b7983 */ /* 0x000ee20000100800 */
[----:B----4-:R-:W-:-:S03]  /*18600*/  @!P1 IMAD.MOV.U32 R5, RZ, RZ, R18 ;  /* 0x000000ffff059224 */ /* 0x010fc600078e0012 */
[----:B------:R-:W4:Y:S04]  /*18610*/  LDL R18, [R1+0x56c] ;  /* 0x00056c0001127983 */ /* 0x000f280000100800 */
[----:B------:R2:W3:Y:S02]  /*18620*/  @!P1 LDG.E.U16 R26, desc[UR24][R4.64] ;  /* 0x00000018041a9981 */ /* 0x0004e4000c1e1500 */
[----:B--2---:R-:W-:Y:S02]  /*18630*/  @!P0 IMAD.MOV.U32 R4, RZ, RZ, R19 ;  /* 0x000000ffff048224 */ /* 0x004fe400078e0013 */
[----:B------:R-:W-:Y:S01]  /*18640*/  @!P0 IMAD.MOV.U32 R5, RZ, RZ, R73 ;  /* 0x000000ffff058224 */ /* 0x000fe200078e0049 */
[----:B------:R-:W-:Y:S01]  /*18650*/  ISETP.GE.AND P1, PT, R10, UR5, PT ;  /* 0x000000050a007c0c */ /* 0x000fe2000bf26270 */
[----:B------:R-:W2:Y:S04]  /*18660*/  LDL R19, [R1+0x574] ;  /* 0x0005740001137983 */ /* 0x000ea80000100800 */
[----:B------:R0:W2:Y:S01]  /*18670*/  @!P0 LDG.E.U16 R9, desc[UR24][R4.64] ;  /* 0x0000001804098981 */ /* 0x0000a2000c1e1500 */
[----:B------:R-:W1:Y:S02]  /*18680*/  S2R R10, SR_TID.X ;  /* 0x00000000000a7919 */ /* 0x000e640000002100 */
[----:B-1----:R-:W-:-:S02]  /*18690*/  SHF.R.U32.HI R73, RZ, 0x6, R10 ;  /* 0x00000006ff497819 */ /* 0x002fc4000001160a */
[----:B------:R-:W4:Y:S02]  /*186a0*/  LDL R10, [R1+0x578] ;  /* 0x00057800010a7983 */ /* 0x000f240000100800 */
[----:B------:R-:W-:-:S04]  /*186b0*/  SGXT.U32 R73, R73, 0x1 ;  /* 0x000000014949781a */ /* 0x000fc80000000000 */
[----:B------:R-:W-:Y:S01]  /*186c0*/  LOP3.LUT R73, R73, 0x54, RZ, 0xfc, !PT ;  /* 0x0000005449497812 */ /* 0x000fe200078efcff */
[----:B0-----:R-:W-:Y:S01]  /*186d0*/  @!P1 IMAD.MOV.U32 R5, RZ, RZ, R13 ;  /* 0x000000ffff059224 */ /* 0x001fe200078e000d */
[----:B------:R-:W-:Y:S01]  /*186e0*/  PRMT R50, RZ, 0x7610, R50 ;  /* 0x00007610ff327816 */ /* 0x000fe20000000032 */
[----:B------:R-:W-:Y:S01]  /*186f0*/  @!P1 IMAD.MOV.U32 R4, RZ, RZ, R12 ;  /* 0x000000ffff049224 */ /* 0x000fe200078e000c */
[----:B------:R-:W-:-:S04]  /*18700*/  ISETP.GE.AND P0, PT, R73, UR5, PT ;  /* 0x0000000549007c0c */ /* 0x000fc8000bf06270 */
[----:B------:R3:W4:Y:S01]  /*18710*/  @!P1 LDG.E.U16 R50, desc[UR24][R4.64] ;  /* 0x0000001804329981 */ /* 0x000722000c1e1500 */
[----:B------:R-:W-:-:S03]  /*18720*/  PRMT R25, RZ, 0x7610, R25 ;  /* 0x00007610ff197816 */ /* 0x000fc60000000019 */
[----:B--2---:R0:W-:Y:S04]  /*18730*/  STL [R1+0xc], R9 ;  /* 0x00000c0901007387 */ /* 0x0041e80000100800 */
[----:B------:R-:W2:Y:S04]  /*18740*/  LDL R13, [R1+0x584] ;  /* 0x00058400010d7983 */ /* 0x000ea80000100800 */
[----:B------:R-:W2:Y:S01]  /*18750*/  LDL R12, [R1+0x588] ;  /* 0x00058800010c7983 */ /* 0x000ea20000100800 */
[----:B0-----:R-:W0:Y:S01]  /*18760*/  S2R R9, SR_TID.X ;  /* 0x0000000000097919 */ /* 0x001e220000002100 */
[----:B---3--:R-:W-:-:S02]  /*18770*/  @!P0 IMAD.MOV.U32 R4, RZ, RZ, R11 ;  /* 0x000000ffff048224 */ /* 0x008fc400078e000b */
[----:B----4-:R-:W-:Y:S01]  /*18780*/  @!P0 IMAD.MOV.U32 R5, RZ, RZ, R18 ;  /* 0x000000ffff058224 */ /* 0x010fe200078e0012 */
[----:B------:R-:W3:Y:S04]  /*18790*/  LDL R11, [R1+0x590] ;  /* 0x00059000010b7983 */ /* 0x000ee80000100800 */
[----:B------:R-:W4:Y:S04]  /*187a0*/  LDL R18, [R1+0x58c] ;  /* 0x00058c0001127983 */ /* 0x000f280000100800 */
[----:B------:R1:W3:Y:S01]  /*187b0*/  @!P0 LDG.E.U16 R25, desc[UR24][R4.64] ;  /* 0x0000001804198981 */ /* 0x0002e2000c1e1500 */
[----:B0-----:R-:W-:-:S04]  /*187c0*/  SHF.R.U32.HI R9, RZ, 0x6, R9 ;  /* 0x00000006ff097819 */ /* 0x001fc80000011609 */
[----:B------:R-:W-:-:S04]  /*187d0*/  SGXT.U32 R9, R9, 0x1 ;  /* 0x000000010909781a */ /* 0x000fc80000000000 */
[----:B------:R-:W-:-:S04]  /*187e0*/  LOP3.LUT R9, R9, 0x56, RZ, 0xfc, !PT ;  /* 0x0000005609097812 */ /* 0x000fc800078efcff */
[----:B------:R-:W-:-:S13]  /*187f0*/  ISETP.GE.AND P1, PT, R9, UR5, PT ;  /* 0x0000000509007c0c */ /* 0x000fda000bf26270 */
[----:B-1----:R-:W-:Y:S02]  /*18800*/  @!P1 IMAD.MOV.U32 R4, RZ, RZ, R10 ;  /* 0x000000ffff049224 */ /* 0x002fe400078e000a */
[----:B------:R-:W-:Y:S01]  /*18810*/  @!P1 IMAD.MOV.U32 R5, RZ, RZ, R19 ;  /* 0x000000ffff059224 */ /* 0x000fe200078e0013 */
[----:B------:R-:W4:Y:S04]  /*18820*/  LDL R10, [R1+0x598] ;  /* 0x00059800010a7983 */ /* 0x000f280000100800 */
[----:B------:R-:W4:Y:S01]  /*18830*/  LDL R19, [R1+0x594] ;  /* 0x0005940001137983 */ /* 0x000f220000100800 */
[----:B------:R-:W0:Y:S01]  /*18840*/  S2R R9, SR_TID.X ;  /* 0x0000000000097919 */ /* 0x000e220000002100 */
[----:B------:R-:W-:-:S06]  /*18850*/  PRMT R71, RZ, 0x7610, R71 ;  /* 0x00007610ff477816 */ /* 0x000fcc0000000047 */
[----:B------:R2:W4:Y:S01]  /*18860*/  @!P1 LDG.E.U16 R71, desc[UR24][R4.64] ;  /* 0x0000001804479981 */ /* 0x000522000c1e1500 */
[--C-:B0-----:R-:W-:Y:S02]  /*18870*/  SHF.R.U32.HI R73, RZ, 0x6, R9.reuse ;  /* 0x00000006ff497819 */ /* 0x101fe40000011609 */
[----:B------:R-:W-:-:S04]  /*18880*/  SHF.R.U32.HI R9, RZ, 0x6, R9 ;  /* 0x00000006ff097819 */ /* 0x000fc80000011609 */
[----:B------:R-:W-:-:S04]  /*18890*/  SGXT.U32 R9, R9, 0x1 ;  /* 0x000000010909781a */ /* 0x000fc80000000000 */
[----:B------:R-:W-:-:S04]  /*188a0*/  LOP3.LUT R9, R9, 0x5c, RZ, 0xfc, !PT ;  /* 0x0000005c09097812 */ /* 0x000fc800078efcff */
[----:B------:R-:W-:Y:S02]  /*188b0*/  ISETP.GE.AND P1, PT, R9, UR5, PT ;  /* 0x0000000509007c0c */ /* 0x000fe4000bf26270 */
[----:B------:R-:W0:Y:S01]  /*188c0*/  S2R R9, SR_TID.X ;  /* 0x0000000000097919 */ /* 0x000e220000002100 */
[----:B------:R-:W-:-:S04]  /*188d0*/  SGXT.U32 R73, R73, 0x1 ;  /* 0x000000014949781a */ /* 0x000fc80000000000 */
[----:B------:R-:W-:-:S04]  /*188e0*/  LOP3.LUT R73, R73, 0x5a, RZ, 0xfc, !PT ;  /* 0x0000005a49497812 */ /* 0x000fc800078efcff */
[----:B------:R-:W-:Y:S02]  /*188f0*/  ISETP.GE.AND P0, PT, R73, UR5, PT ;  /* 0x0000000549007c0c */ /* 0x000fe4000bf06270 */
[----:B------:R-:W-:Y:S02]  /*18900*/  PRMT R49, RZ, 0x7610, R49 ;  /* 0x00007610ff317816 */ /* 0x000fe40000000031 */
[----:B------:R-:W-:Y:S02]  /*18910*/  PRMT R17, RZ, 0x7610, R17 ;  /* 0x00007610ff117816 */ /* 0x000fe40000000011 */
[----:B------:R-:W-:Y:S02]  /*18920*/  PRMT R8, RZ, 0x7610, R8 ;  /* 0x00007610ff087816 */ /* 0x000fe40000000008 */
[----:B0-----:R-:W-:-:S05]  /*18930*/  LEA.HI R73, R9, 0x5e, RZ, 0x1a ;  /* 0x0000005e09497811 */ /* 0x001fca00078fd0ff */
[----:B--2---:R-:W-:Y:S02]  /*18940*/  @!P0 IMAD.MOV.U32 R5, RZ, RZ, R13 ;  /* 0x000000ffff058224 */ /* 0x004fe400078e000d */
[----:B------:R-:W2:Y:S01]  /*18950*/  LDL R13, [R1+0x5bc] ;  /* 0x0005bc00010d7983 */ /* 0x000ea20000100800 */
[----:B------:R-:W-:-:S03]  /*18960*/  @!P0 IMAD.MOV.U32 R4, RZ, RZ, R12 ;  /* 0x000000ffff048224 */ /* 0x000fc600078e000c */
[----:B------:R-:W2:Y:S04]  /*18970*/  LDL R12, [R1+0x5c0] ;  /* 0x0005c000010c7983 */ /* 0x000ea80000100800 */
[----:B------:R3:W2:Y:S01]  /*18980*/  @!P0 LDG.E.U16 R49, desc[UR24][R4.64] ;  /* 0x0000001804318981 */ /* 0x0006a2000c1e1500 */
[----:B------:R-:W-:Y:S01]  /*18990*/  ISETP.GE.AND P0, PT, R73, UR5, PT ;  /* 0x0000000549007c0c */ /* 0x000fe2000bf06270 */
[----:B---3--:R-:W-:Y:S02]  /*189a0*/  @!P1 IMAD.MOV.U32 R4, RZ, RZ, R11 ;  /* 0x000000ffff049224 */ /* 0x008fe400078e000b */
[----:B----4-:R-:W-:Y:S01]  /*189b0*/  @!P1 IMAD.MOV.U32 R5, RZ, RZ, R18 ;  /* 0x000000ffff059224 */ /* 0x010fe200078e0012 */
[----:B------:R-:W3:Y:S04]  /*189c0*/  LDL R11, [R1+0x5c8] ;  /* 0x0005c800010b7983 */ /* 0x000ee80000100800 */
[----:B------:R0:W4:Y:S04]  /*189d0*/  @!P1 LDG.E.U16 R17, desc[UR24][R4.64] ;  /* 0x0000001804119981 */ /* 0x000128000c1e1500 */
[----:B------:R-:W4:Y:S01]  /*189e0*/  LDL R18, [R1+0x5c4] ;  /* 0x0005c40001127983 */ /* 0x000f220000100800 */
[----:B0-----:R-:W-:Y:S01]  /*189f0*/  @!P0 IMAD.MOV.U32 R4, RZ, RZ, R10 ;  /* 0x000000ffff048224 */ /* 0x001fe200078e000a */
[----:B------:R-:W-:-:S02]  /*18a00*/  SHF.R.U32.HI R9, RZ, 0x6, R9 ;  /* 0x00000006ff097819 */ /* 0x000fc40000011609 */
[----:B------:R-:W4:Y:S01]  /*18a10*/  LDL R10, [R1+0x59c] ;  /* 0x00059c00010a7983 */ /* 0x000f220000100800 */
[----:B------:R-:W-:-:S05]  /*18a20*/  @!P0 IMAD.MOV.U32 R5, RZ, RZ, R19 ;  /* 0x000000ffff058224 */ /* 0x000fca00078e0013 */
[----:B------:R2:W4:Y:S01]  /*18a30*/  @!P0 LDG.E.U16 R8, desc[UR24][R4.64] ;  /* 0x0000001804088981 */ /* 0x000522000c1e1500 */
[----:B------:R-:W-:-:S04]  /*18a40*/  SGXT.U32 R9, R9, 0x1 ;  /* 0x000000010909781a */ /* 0x000fc80000000000 */
[----:B------:R-:W-:-:S04]  /*18a50*/  LOP3.LUT R9, R9, 0x62, RZ, 0xfc, !PT ;  /* 0x0000006209097812 */ /* 0x000fc800078efcff */
[----:B------:R-:W-:Y:S02]  /*18a60*/  ISETP.GE.AND P1, PT, R9, UR5, PT ;  /* 0x0000000509007c0c */ /* 0x000fe4000bf26270 */
[----:B------:R-:W0:Y:S02]  /*18a70*/  S2R R9, SR_TID.X ;  /* 0x0000000000097919 */ /* 0x000e240000002100 */
[----:B0-----:R-:W-:Y:S02]  /*18a80*/  SHF.R.U32.HI R19, RZ, 0x6, R9 ;  /* 0x00000006ff137819 */ /* 0x001fe40000011609 */
[----:B------:R-:W4:Y:S02]  /*18a90*/  LDL R9, [R1+0x5a0] ;  /* 0x0005a00001097983 */ /* 0x000f240000100800 */
[----:B------:R-:W-:-:S04]  /*18aa0*/  SGXT.U32 R19, R19, 0x1 ;  /* 0x000000011313781a */ /* 0x000fc80000000000 */
[----:B------:R-:W-:-:S04]  /*18ab0*/  LOP3.LUT R19, R19, 0x64, RZ, 0xfc, !PT ;  /* 0x0000006413137812 */ /* 0x000fc800078efcff */
[----:B------:R-:W-:Y:S02]  /*18ac0*/  ISETP.GE.AND P0, PT, R19, UR5, PT ;  /* 0x0000000513007c0c */ /* 0x000fe4000bf06270 */
[----:B------:R-:W-:Y:S01]  /*18ad0*/  PRMT R48, RZ, 0x7610, R48 ;  /* 0x00007610ff307816 */ /* 0x000fe20000000030 */
[----:B--2---:R-:W-:Y:S02]  /*18ae0*/  @!P1 IMAD.MOV.U32 R5, RZ, RZ, R13 ;  /* 0x000000ffff059224 */ /* 0x004fe400078e000d */
[----:B------:R-:W-:-:S05]  /*18af0*/  @!P1 IMAD.MOV.U32 R4, RZ, RZ, R12 ;  /* 0x000000ffff049224 */ /* 0x000fca00078e000c */
[----:B------:R3:W2:Y:S03]  /*18b00*/  @!P1 LDG.E.U16 R48, desc[UR24][R4.64] ;  /* 0x0000001804309981 */ /* 0x0006a6000c1e1500 */
[----:B---3--:R-:W-:Y:S02]  /*18b10*/  @!P0 IMAD.MOV.U32 R4, RZ, RZ, R11 ;  /* 0x000000ffff048224 */ /* 0x008fe400078e000b */
[----:B----4-:R-:W-:Y:S01]  /*18b20*/  @!P0 IMAD.MOV.U32 R5, RZ, RZ, R18 ;  /* 0x000000ffff058224 */ /* 0x010fe200078e0012 */
[----:B------:R0:W-:Y:S04]  /*18b30*/  STL [R1+0x8], R8 ;  /* 0x0000080801007387 */ /* 0x0001e80000100800 */
[----:B------:R-:W3:Y:S04]  /*18b40*/  LDL R13, [R1+0x5d4] ;  /* 0x0005d400010d7983 */ /* 0x000ee80000100800 */
[----:B------:R-:W4:Y:S04]  /*18b50*/  LDL R12, [R1+0x5d8] ;  /* 0x0005d800010c7983 */ /* 0x000f280000100800 */
[----:B------:R-:W2:Y:S04]  /*18b60*/  LDL R11, [R1+0x5f0] ;  /* 0x0005f000010b7983 */ /* 0x000ea80000100800 */
[----:B------:R-:W2:Y:S01]  /*18b70*/  LDL R18, [R1+0x5ec] ;  /* 0x0005ec0001127983 */ /* 0x000ea20000100800 */
[----:B0-----:R-:W0:Y:S01]  /*18b80*/  S2R R8, SR_TID.X ;  /* 0x0000000000087919 */ /* 0x001e220000002100 */
[----:B------:R-:W-:-:S02]  /*18b90*/  PRMT R16, RZ, 0x7610, R16 ;  /* 0x00007610ff107816 */ /* 0x000fc40000000010 */
[----:B------:R-:W-:Y:S01]  /*18ba0*/  PRMT R3, RZ, 0x7610, R3 ;  /* 0x00007610ff037816 */ /* 0x000fe20000000003 */
[----:B------:R-:W2:Y:S04]  /*18bb0*/  LDL R75, [R1+0x60c] ;  /* 0x00060c00014b7983 */ /* 0x000ea80000100800 */
[----:B------:R1:W2:Y:S01]  /*18bc0*/  @!P0 LDG.E.U16 R16, desc[UR24][R4.64] ;  /* 0x0000001804108981 */ /* 0x0002a2000c1e1500 */
[----:B------:R-:W-:Y:S02]  /*18bd0*/  PRMT R45, RZ, 0x7610, R45 ;  /* 0x00007610ff2d7816 */ /* 0x000fe4000000002d */
[----:B------:R-:W-:Y:S01]  /*18be0*/  PRMT R44, RZ, 0x7610, R44 ;  /* 0x00007610ff2c7816 */ /* 0x000fe2000000002c */
[----:B------:R-:W2:Y:S01]  /*18bf0*/  LDL R73, [R1+0xb8] ;  /* 0x0000b80001497983 */ /* 0x000ea20000100800 */
[----:B0-----:R-:W-:-:S04]  /*18c00*/  SHF.R.U32.HI R8, RZ, 0x6, R8 ;  /* 0x00000006ff087819 */ /* 0x001fc80000011608 */
[----:B------:R-:W-:-:S04]  /*18c10*/  SGXT.U32 R8, R8, 0x1 ;  /* 0x000000010808781a */ /* 0x000fc80000000000 */
[----:B------:R-:W-:-:S04]  /*18c20*/  LOP3.LUT R8, R8, 0x66, RZ, 0xfc, !PT ;  /* 0x0000006608087812 */ /* 0x000fc800078efcff */
[----:B------:R-:W-:Y:S02]  /*18c30*/  ISETP.GE.AND P1, PT, R8, UR5, PT ;  /* 0x0000000508007c0c */ /* 0x000fe4000bf26270 */
[----:B------:R-:W0:Y:S11]  /*18c40*/  S2R R8, SR_TID.X ;  /* 0x0000000000087919 */ /* 0x000e360000002100 */
[----:B-1----:R-:W-:-:S02]  /*18c50*/  @!P1 IMAD.MOV.U32 R5, RZ, RZ, R10 ;  /* 0x000000ffff059224 */ /* 0x002fc400078e000a */
[----:B------:R-:W2:Y:S01]  /*18c60*/  LDL R10, [R1+0x604] ;  /* 0x00060400010a7983 */ /* 0x000ea20000100800 */
[----:B0-----:R-:W-:-:S04]  /*18c70*/  SHF.R.U32.HI R19, RZ, 0x6, R8 ;  /* 0x00000006ff137819 */ /* 0x001fc80000011608 */
[----:B------:R-:W-:-:S04]  /*18c80*/  SGXT.U32 R19, R19, 0x1 ;  /* 0x000000011313781a */ /* 0x000fc80000000000 */
[----:B------:R-:W-:-:S04]  /*18c90*/  LOP3.LUT R19, R19, 0x6a, RZ, 0xfc, !PT ;  /* 0x0000006a13137812 */ /* 0x000fc800078efcff */
[----:B------:R-:W-:Y:S01]  /*18ca0*/  ISETP.GE.AND P0, PT, R19, UR5, PT ;  /* 0x0000000513007c0c */ /* 0x000fe2000bf06270 */
[----:B------:R-:W-:Y:S02]  /*18cb0*/  @!P1 IMAD.MOV.U32 R4, RZ, RZ, R9 ;  /* 0x000000ffff049224 */ /* 0x000fe400078e0009 */
[----:B------:R-:W2:Y:S04]  /*18cc0*/  LDL R9, [R1+0x608] ;  /* 0x0006080001097983 */ /* 0x000ea80000100800 */
[----:B------:R3:W2:Y:S01]  /*18cd0*/  @!P1 LDG.E.U16 R3, desc[UR24][R4.64] ;  /* 0x0000001804039981 */ /* 0x0006a2000c1e1500 */
[----:B------:R-:W-:-:S04]  /*18ce0*/  SHF.R.U32.HI R8, RZ, 0x6, R8 ;  /* 0x00000006ff087819 */ /* 0x000fc80000011608 */
[----:B------:R-:W-:-:S04]  /*18cf0*/  SGXT.U32 R8, R8, 0x1 ;  /* 0x000000010808781a */ /* 0x000fc80000000000 */
[----:B------:R-:W-:-:S04]  /*18d00*/  LOP3.LUT R8, R8, 0x72, RZ, 0xfc, !PT ;  /* 0x0000007208087812 */ /* 0x000fc800078efcff */
[----:B------:R-:W-:Y:S01]  /*18d10*/  ISETP.GE.AND P1, PT, R8, UR5, PT ;  /* 0x0000000508007c0c */ /* 0x000fe2000bf26270 */
[----:B---3--:R-:W-:Y:S02]  /*18d20*/  @!P0 IMAD.MOV.U32 R5, RZ, RZ, R13 ;  /* 0x000000ffff058224 */ /* 0x008fe400078e000d */
        /* <DEDUP_REMOVED lines=8> */
[----:B------:R-:W0:Y:S03]  /*18db0*/  S2R R8, SR_TID.X ;  /* 0x0000000000087919 */ /* 0x000e260000002100 */
[----:B------:R1:W2:Y:S01]  /*18dc0*/  @!P1 LDG.E.U16 R44, desc[UR24][R4.64] ;  /* 0x00000018042c9981 */ /* 0x0002a2000c1e1500 */
[----:B0-----:R-:W-:-:S04]  /*18dd0*/  SHF.R.U32.HI R19, RZ, 0x6, R8 ;  /* 0x00000006ff137819 */ /* 0x001fc80000011608 */
[----:B------:R-:W-:-:S04]  /*18de0*/  SGXT.U32 R19, R19, 0x1 ;  /* 0x000000011313781a */ /* 0x000fc80000000000 */
[----:B------:R-:W-:-:S04]  /*18df0*/  LOP3.LUT R19, R19, 0x7a, RZ, 0xfc, !PT ;  /* 0x0000007a13137812 */ /* 0x000fc800078efcff */
[----:B------:R-:W-:Y:S02]  /*18e00*/  ISETP.GE.AND P3, PT, R19, UR5, PT ;  /* 0x0000000513007c0c */ /* 0x000fe4000bf66270 */
[----:B------:R-:W-:-:S04]  /*18e10*/  SHF.R.U32.HI R8, RZ, 0x6, R8 ;  /* 0x00000006ff087819 */ /* 0x000fc80000011608 */
[----:B------:R-:W-:-:S04]  /*18e20*/  SGXT.U32 R8, R8, 0x1 ;  /* 0x000000010808781a */ /* 0x000fc80000000000 */
[----:B------:R-:W-:-:S03]  /*18e30*/  LOP3.LUT R8, R8, 0x6c, RZ, 0xfc, !PT ;  /* 0x0000006c08087812 */ /* 0x000fc600078efcff */
[----:B-1----:R-:W-:Y:S02]  /*18e40*/  @!P3 IMAD.MOV.U32 R5, RZ, RZ, R10 ;  /* 0x000000ffff05b224 */ /* 0x002fe400078e000a */
[----:B------:R-:W0:Y:S01]  /*18e50*/  S2R R10, SR_TID.X ;  /* 0x00000000000a7919 */ /* 0x000e220000002100 */
[----:B------:R-:W-:Y:S02]  /*18e60*/  ISETP.GE.AND P0, PT, R8, UR5, PT ;  /* 0x0000000508007c0c */ /* 0x000fe4000bf06270 */
[----:B------:R-:W1:Y:S01]  /*18e70*/  S2R R8, SR_TID.X ;  /* 0x0000000000087919 */ /* 0x000e620000002100 */
[----:B------:R-:W-:Y:S02]  /*18e80*/  PRMT R43, RZ, 0x7610, R43 ;  /* 0x00007610ff2b7816 */ /* 0x000fe4000000002b */
[----:B------:R-:W-:Y:S01]  /*18e90*/  PRMT R15, RZ, 0x7610, R15 ;  /* 0x00007610ff0f7816 */ /* 0x000fe2000000000f */
[----:B------:R-:W-:Y:S02]  /*18ea0*/  @!P3 IMAD.MOV.U32 R4, RZ, RZ, R9 ;  /* 0x000000ffff04b224 */ /* 0x000fe400078e0009 */
[----:B------:R-:W2:Y:S04]  /*18eb0*/  LDL R9, [R1+0x5f4] ;  /* 0x0005f40001097983 */ /* 0x000ea80000100800 */
[----:B------:R3:W2:Y:S01]  /*18ec0*/  @!P3 LDG.E.U16 R43, desc[UR24][R4.64] ;  /* 0x00000018042bb981 */ /* 0x0006a2000c1e1500 */
[----:B0-----:R-:W-:-:S04]  /*18ed0*/  SHF.R.U32.HI R10, RZ, 0x6, R10 ;  /* 0x00000006ff0a7819 */ /* 0x001fc8000001160a */
[----:B------:R-:W-:Y:S02]  /*18ee0*/  SGXT.U32 R10, R10, 0x1 ;  /* 0x000000010a0a781a */ /* 0x000fe40000000000 */
[----:B-1----:R-:W-:Y:S02]  /*18ef0*/  LEA.HI R19, R8, 0x6e, RZ, 0x1a ;  /* 0x0000006e08137811 */ /* 0x002fe400078fd0ff */
[----:B------:R-:W-:Y:S01]  /*18f00*/  LOP3.LUT R10, R10, 0x74, RZ, 0xfc, !PT ;  /* 0x000000740a0a7812 */ /* 0x000fe200078efcff */
[----:B------:R-:W2:Y:S01]  /*18f10*/  LDL R8, [R1+0x5f8] ;  /* 0x0005f80001087983 */ /* 0x000ea20000100800 */
[----:B------:R-:W-:-:S03]  /*18f20*/  ISETP.GE.AND P1, PT, R19, UR5, PT ;  /* 0x0000000513007c0c */ /* 0x000fc6000bf26270 */
[----:B------:R-:W2:Y:S01]  /*18f30*/  LDL R19, [R1+0x610] ;  /* 0x0006100001137983 */ /* 0x000ea20000100800 */
[----:B------:R-:W-:Y:S01]  /*18f40*/  PRMT R6, RZ, 0x7610, R6 ;  /* 0x00007610ff067816 */ /* 0x000fe20000000006 */
[----:B---3--:R-:W-:Y:S02]  /*18f50*/  @!P0 IMAD.MOV.U32 R5, RZ, RZ, R13 ;  /* 0x000000ffff058224 */ /* 0x008fe400078e000d */
[----:B------:R-:W3:Y:S01]  /*18f60*/  LDL R13, [R1+0x5ac] ;  /* 0x0005ac00010d7983 */ /* 0x000ee20000100800 */
[----:B----4-:R-:W-:-:S03]  /*18f70*/  @!P0 IMAD.MOV.U32 R4, RZ, RZ, R12 ;  /* 0x000000ffff048224 */ /* 0x010fc600078e000c */
[----:B------:R-:W4:Y:S04]  /*18f80*/  LDL R12, [R1+0x5b0] ;  /* 0x0005b000010c7983 */ /* 0x000f280000100800 */
[----:B------:R2:W4:Y:S01]  /*18f90*/  @!P0 LDG.E.U16 R15, desc[UR24][R4.64] ;  /* 0x00000018040f8981 */ /* 0x000522000c1e1500 */
[----:B------:R-:W-:Y:S02]  /*18fa0*/  ISETP.GE.AND P0, PT, R10, UR5, PT ;  /* 0x000000050a007c0c */ /* 0x000fe4000bf06270 */
[----:B------:R-:W0:Y:S01]  /*18fb0*/  S2R R10, SR_TID.X ;  /* 0x00000000000a7919 */ /* 0x000e220000002100 */
[----:B--2---:R-:W-:Y:S02]  /*18fc0*/  @!P1 IMAD.MOV.U32 R4, RZ, RZ, R11 ;  /* 0x000000ffff049224 */ /* 0x004fe400078e000b */
[----:B------:R-:W-:-:S05]  /*18fd0*/  @!P1 IMAD.MOV.U32 R5, RZ, RZ, R18 ;  /* 0x000000ffff059224 */ /* 0x000fca00078e0012 */
[----:B------:R1:W2:Y:S01]  /*18fe0*/  @!P1 LDG.E.U16 R6, desc[UR24][R4.64] ;  /* 0x0000001804069981 */ /* 0x0002a2000c1e1500 */
[----:B0-----:R-:W-:-:S04]  /*18ff0*/  SHF.R.U32.HI R11, RZ, 0x6, R10 ;  /* 0x00000006ff0b7819 */ /* 0x001fc8000001160a */
[----:B------:R-:W-:-:S04]  /*19000*/  SGXT.U32 R11, R11, 0x1 ;  /* 0x000000010b0b781a */ /* 0x000fc80000000000 */
[----:B------:R-:W-:Y:S02]  /*19010*/  LOP3.LUT R11, R11, 0x76, RZ, 0xfc, !PT ;  /* 0x000000760b0b7812 */ /* 0x000fe400078efcff */
[----:B------:R-:W-:Y:S02]  /*19020*/  SHF.R.U32.HI R18, RZ, 0x6, R10 ;  /* 0x00000006ff127819 */ /* 0x000fe4000001160a */
[----:B------:R-:W-:Y:S01]  /*19030*/  ISETP.GE.AND P1, PT, R11, UR5, PT ;  /* 0x000000050b007c0c */ /* 0x000fe2000bf26270 */
[----:B------:R-:W2:Y:S04]  /*19040*/  LDL R10, [R1+0x560] ;  /* 0x00056000010a7983 */ /* 0x000ea80000100800 */
[----:B------:R-:W2:Y:S01]  /*19050*/  LDL R11, [R1+0x55c] ;  /* 0x00055c00010b7983 */ /* 0x000ea20000100800 */
[----:B------:R-:W-:-:S02]  /*19060*/  SGXT.U32 R18, R18, 0x1 ;  /* 0x000000011212781a */ /* 0x000fc40000000000 */
[----:B-1----:R-:W-:Y:S02]  /*19070*/  PRMT R5, RZ, 0x7610, R5 ;  /* 0x00007610ff057816 */ /* 0x002fe40000000005 */
[----:B------:R-:W-:Y:S02]  /*19080*/  LOP3.LUT R18, R18, 0x7c, RZ, 0xfc, !PT ;  /* 0x0000007c12127812 */ /* 0x000fe400078efcff */
[----:B------:R-:W-:Y:S02]  /*19090*/  PRMT R7, RZ, 0x7610, R7 ;  /* 0x00007610ff077816 */ /* 0x000fe40000000007 */
[----:B------:R-:W-:Y:S01]  /*190a0*/  PRMT R4, RZ, 0x7610, R4 ;  /* 0x00007610ff047816 */ /* 0x000fe20000000004 */
[----:B------:R3:W2:Y:S01]  /*190b0*/  @!P0 LDG.E.U16 R5, desc[UR24][R8.64] ;  /* 0x0000001808058981 */ /* 0x0006a2000c1e1500 */
[----:B------:R-:W-:Y:S02]  /*190c0*/  ISETP.GE.AND P0, PT, R18, UR5, PT ;  /* 0x0000000512007c0c */ /* 0x000fe4000bf06270 */
[----:B------:R-:W0:Y:S01]  /*190d0*/  S2R R18, SR_TID.X ;  /* 0x0000000000127919 */ /* 0x000e220000002100 */
[----:B---3--:R-:W-:-:S02]  /*190e0*/  @!P1 IMAD.MOV.U32 R9, RZ, RZ, R13 ;  /* 0x000000ffff099224 */ /* 0x008fc400078e000d */
[----:B------:R-:W3:Y:S01]  /*190f0*/  LDL R13, [R1+0xf4] ;  /* 0x0000f400010d7983 */ /* 0x000ee20000100800 */
[----:B----4-:R-:W-:-:S03]  /*19100*/  @!P1 IMAD.MOV.U32 R8, RZ, RZ, R12 ;  /* 0x000000ffff089224 */ /* 0x010fc600078e000c */
[----:B------:R-:W3:Y:S04]  /*19110*/  LDL R12, [R1+0xf8] ;  /* 0x0000f800010c7983 */ /* 0x000ee80000100800 */
[----:B------:R0:W4:Y:S02]  /*19120*/  @!P1 LDG.E.U16 R7, desc[UR24][R8.64] ;  /* 0x0000001808079981 */ /* 0x000124000c1e1500 */
[C---:B0-----:R-:W-:Y:S01]  /*19130*/  LEA.HI R9, R18.reuse, 0x7e, RZ, 0x1a ;  /* 0x0000007e12097811 */ /* 0x041fe200078fd0ff */
[----:B------:R-:W-:Y:S02]  /*19140*/  @!P0 IMAD.MOV.U32 R8, RZ, RZ, R19 ;  /* 0x000000ffff088224 */ /* 0x000fe400078e0013 */
[----:B------:R-:W3:Y:S01]  /*19150*/  LDL R19, [R1+0x17c] ;  /* 0x00017c0001137983 */ /* 0x000ee20000100800 */
[----:B------:R-:W-:Y:S01]  /*19160*/  ISETP.GE.AND P1, PT, R9, UR5, PT ;  /* 0x0000000509007c0c */ /* 0x000fe2000bf26270 */
[----:B------:R-:W-:Y:S01]  /*19170*/  @!P0 IMAD.MOV.U32 R9, RZ, RZ, R75 ;  /* 0x000000ffff098224 */ /* 0x000fe200078e004b */
[----:B------:R-:W-:-:S02]  /*19180*/  LOP3.LUT R75, R18, 0x7f, RZ, 0xc0, !PT ;  /* 0x0000007f124b7812 */ /* 0x000fc400078ec0ff */
[----:B------:R-:W3:Y:S04]  /*19190*/  LDL R18, [R1+0x180] ;  /* 0x0001800001127983 */ /* 0x000ee80000100800 */
[----:B------:R0:W3:Y:S01]  /*191a0*/  @!P0 LDG.E.U16 R4, desc[UR24][R8.64] ;  /* 0x0000001808048981 */ /* 0x0000e2000c1e1500 */
[----:B------:R-:W-:-:S03]  /*191b0*/  ISETP.GE.AND P0, PT, R75, UR5, PT ;  /* 0x000000054b007c0c */ /* 0x000fc6000bf06270 */
[----:B------:R-:W3:Y:S01]  /*191c0*/  LDL.LU R75, [R1+0x72c] ;  /* 0x00072c00014b7983 */ /* 0x000ee20000300800 */
[----:B0-----:R-:W-:-:S06]  /*191d0*/  PRMT R8, RZ, 0x7610, R8 ;  /* 0x00007610ff087816 */ /* 0x001fcc0000000008 */
[----:B--2---:R0:W2:Y:S01]  /*191e0*/  @!P1 LDG.E.U16 R8, desc[UR24][R10.64] ;  /* 0x000000180a089981 */ /* 0x0040a2000c1e1500 */
[----:B------:R-:W-:Y:S06]  /*191f0*/  BAR.SYNC.DEFER_BLOCKING 0x0 ;  /* 0x0000000000007b1d */ /* 0x000fec0000010000 */
[----:B------:R-:W2:Y:S01]  /*19200*/  LDL R11, [R1+0xb4] ;  /* 0x0000b400010b7983 */ /* 0x000ea20000100800 */
[----:B------:R-:W-:Y:S01]  /*19210*/  PRMT R9, RZ, 0x7610, R9 ;  /* 0x00007610ff097816 */ /* 0x000fe20000000009 */
[----:B0-----:R-:W-:Y:S01]  /*19220*/  @!P0 IMAD.MOV.U32 R10, RZ, RZ, R73 ;  /* 0x000000ffff0a8224 */ /* 0x001fe200078e0049 */
[----:B------:R-:W-:Y:S01]  /*19230*/  PRMT R14, RZ, 0x7610, R14 ;  /* 0x00007610ff0e7816 */ /* 0x000fe2000000000e */
[----:B------:R-:W3:Y:S04]  /*19240*/  LDL R73, [R1+0x240] ;  /* 0x0002400001497983 */ /* 0x000ee80000100800 */
[----:B--2---:R0:W2:Y:S02]  /*19250*/  @!P0 LDG.E.U16 R9, desc[UR24][R10.64] ;  /* 0x000000180a098981 */ /* 0x0040a4000c1e1500 */
[----:B0-----:R-:W-:-:S06]  /*19260*/  PRMT R10, RZ, 0x7610, R10 ;  /* 0x00007610ff0a7816 */ /* 0x001fcc000000000a */
[----:B---3--:R0:W3:Y:S04]  /*19270*/  @!P0 LDG.E.U16 R10, desc[UR24][R12.64] ;  /* 0x000000180c0a8981 */ /* 0x0080e8000c1e1500 */
[----:B------:R-:W0:Y:S04]  /*19280*/  LDL R12, [R1+0x134] ;  /* 0x00013400010c7983 */ /* 0x000e280000100800 */
[----:B------:R-:W0:Y:S01]  /*19290*/  LDL R13, [R1+0x138] ;  /* 0x00013800010d7983 */ /* 0x000e220000100800 */
[----:B------:R-:W-:Y:S02]  /*192a0*/  PRMT R11, RZ, 0x7610, R11 ;  /* 0x00007610ff0b7816 */ /* 0x000fe4000000000b */
[----:B0-----:R-:W-:-:S04]  /*192b0*/  @!P0 LOP3.LUT R13, R13, R12, RZ, 0x3c, !PT ;  /* 0x0000000c0d0d8212 */ /* 0x001fc800078e3cff */
[----:B------:R-:W-:-:S04]  /*192c0*/  @!P0 LOP3.LUT R12, R13, R12, RZ, 0x3c, !PT ;  /* 0x0000000c0d0c8212 */ /* 0x000fc800078e3cff */
[----:B------:R-:W-:-:S05]  /*192d0*/  @!P0 LOP3.LUT R13, R13, R12, RZ, 0x3c, !PT ;  /* 0x0000000c0d0d8212 */ /* 0x000fca00078e3cff */
[----:B------:R0:W2:Y:S02]  /*192e0*/  @!P0 LDG.E.U16 R11, desc[UR24][R12.64] ;  /* 0x000000180c0b8981 */ /* 0x0000a4000c1e1500 */
[----:B0-----:R-:W-:-:S06]  /*192f0*/  PRMT R12, RZ, 0x7610, R12 ;  /* 0x00007610ff0c7816 */ /* 0x001fcc000000000c */
[----:B------:R0:W2:Y:S04]  /*19300*/  @!P0 LDG.E.U16 R12, desc[UR24][R18.64] ;  /* 0x00000018120c8981 */ /* 0x0000a8000c1e1500 */
[----:B------:R-:W0:Y:S04]  /*19310*/  LDL R18, [R1+0x1bc] ;  /* 0x0001bc0001127983 */ /* 0x000e280000100800 */
[----:B------:R-:W0:Y:S01]  /*19320*/  LDL R19, [R1+0x1c0] ;  /* 0x0001c00001137983 */ /* 0x000e220000100800 */
[----:B------:R-:W-:Y:S02]  /*19330*/  PRMT R13, RZ, 0x7610, R13 ;  /* 0x00007610ff0d7816 */ /* 0x000fe4000000000d */
[----:B0-----:R-:W-:-:S04]  /*19340*/  @!P0 LOP3.LUT R19, R19, R18, RZ, 0x3c, !PT ;  /* 0x0000001213138212 */ /* 0x001fc800078e3cff */
[----:B------:R-:W-:-:S04]  /*19350*/  @!P0 LOP3.LUT R18, R19, R18, RZ, 0x3c, !PT ;  /* 0x0000001213128212 */ /* 0x000fc800078e3cff */
[----:B------:R-:W-:-:S05]  /*19360*/  @!P0 LOP3.LUT R19, R19, R18, RZ, 0x3c, !PT ;  /* 0x0000001213138212 */ /* 0x000fca00078e3cff */
[----:B------:R0:W2:Y:S04]  /*19370*/  @!P0 LDG.E.U16 R13, desc[UR24][R18.64] ;  /* 0x00000018120d8981 */ /* 0x0000a8000c1e1500 */
[----:B------:R-:W0:Y:S04]  /*19380*/  LDL R18, [R1+0x1fc] ;  /* 0x0001fc0001127983 */ /* 0x000e280000100800 */
[----:B------:R-:W0:Y:S02]  /*19390*/  LDL R19, [R1+0x200] ;  /* 0x0002000001137983 */ /* 0x000e240000100800 */
[----:B0-----:R-:W-:-:S04]  /*193a0*/  @!P0 LOP3.LUT R19, R19, R18, RZ, 0x3c, !PT ;  /* 0x0000001213138212 */ /* 0x001fc800078e3cff */
[----:B------:R-:W-:-:S04]  /*193b0*/  @!P0 LOP3.LUT R18, R19, R18, RZ, 0x3c, !PT ;  /* 0x0000001213128212 */ /* 0x000fc800078e3cff */
[----:B------:R-:W-:-:S05]  /*193c0*/  @!P0 LOP3.LUT R19, R19, R18, RZ, 0x3c, !PT ;  /* 0x0000001213138212 */ /* 0x000fca00078e3cff */
[----:B------:R0:W2:Y:S04]  /*193d0*/  @!P0 LDG.E.U16 R14, desc[UR24][R18.64] ;  /* 0x00000018120e8981 */ /* 0x0000a8000c1e1500 */
[----:B------:R-:W2:Y:S01]  /*193e0*/  LDL R19, [R1+0x23c] ;  /* 0x00023c0001137983 */ /* 0x000ea20000100800 */
[----:B------:R-:W-:Y:S01]  /*193f0*/  PRMT R82, RZ, 0x7610, R82 ;  /* 0x00007610ff527816 */ /* 0x000fe20000000052 */
[----:B0-----:R-:W-:Y:S01]  /*19400*/  @!P0 IMAD.MOV.U32 R18, RZ, RZ, R73 ;  /* 0x000000ffff128224 */ /* 0x001fe200078e0049 */
[----:B------:R-:W-:Y:S02]  /*19410*/  PRMT R79, RZ, 0x7610, R79 ;  /* 0x00007610ff4f7816 */ /* 0x000fe4000000004f */
[----:B------:R-:W-:Y:S01]  /*19420*/  PRMT R77, RZ, 0x7610, R77 ;  /* 0x00007610ff4d7816 */ /* 0x000fe2000000004d */
[----:B------:R0:W-:Y:S04]  /*19430*/  STS.U16 [R2+UR8+0x14400], R24 ;  /* 0x0144001802007988 */ /* 0x0001e80008000408 */
[----:B------:R-:W3:Y:S04]  /*19440*/  LDL R73, [R1+0x460] ;  /* 0x0004600001497983 */ /* 0x000ee80000100800 */
[----:B--2---:R1:W2:Y:S04]  /*19450*/  @!P0 LDG.E.U16 R82, desc[UR24][R18.64] ;  /* 0x0000001812528981 */ /* 0x0042a8000c1e1500 */
[----:B------:R-:W1:Y:S04]  /*19460*/  LDL R18, [R1+0x27c] ;  /* 0x00027c0001127983 */ /* 0x000e680000100800 */
[----:B------:R-:W1:Y:S02]  /*19470*/  LDL R19, [R1+0x280] ;  /* 0x0002800001137983 */ /* 0x000e640000100800 */
[----:B-1----:R-:W-:-:S04]  /*19480*/  @!P0 LOP3.LUT R19, R19, R18, RZ, 0x3c, !PT ;  /* 0x0000001213138212 */ /* 0x002fc800078e3cff */
[----:B------:R-:W-:-:S04]  /*19490*/  @!P0 LOP3.LUT R18, R19, R18, RZ, 0x3c, !PT ;  /* 0x0000001213128212 */ /* 0x000fc800078e3cff */
[----:B------:R-:W-:-:S05]  /*194a0*/  @!P0 LOP3.LUT R19, R19, R18, RZ, 0x3c, !PT ;  /* 0x0000001213138212 */ /* 0x000fca00078e3cff */
[----:B------:R1:W2:Y:S04]  /*194b0*/  @!P0 LDG.E.U16 R79, desc[UR24][R18.64] ;  /* 0x00000018124f8981 */ /* 0x0002a8000c1e1500 */
[----:B------:R-:W1:Y:S04]  /*194c0*/  LDL R18, [R1+0x2bc] ;  /* 0x0002bc0001127983 */ /* 0x000e680000100800 */
[----:B------:R-:W1:Y:S02]  /*194d0*/  LDL R19, [R1+0x2c0] ;  /* 0x0002c00001137983 */ /* 0x000e640000100800 */
[----:B-1----:R-:W-:-:S04]  /*194e0*/  @!P0 LOP3.LUT R19, R19, R18, RZ, 0x3c, !PT ;  /* 0x0000001213138212 */ /* 0x002fc800078e3cff */
[----:B------:R-:W-:-:S04]  /*194f0*/  @!P0 LOP3.LUT R18, R19, R18, RZ, 0x3c, !PT ;  /* 0x0000001213128212 */ /* 0x000fc800078e3cff */
[----:B------:R-:W-:-:S05]  /*19500*/  @!P0 LOP3.LUT R19, R19, R18, RZ, 0x3c, !PT ;  /* 0x0000001213138212 */ /* 0x000fca00078e3cff */
[----:B------:R1:W2:Y:S04]  /*19510*/  @!P0 LDG.E.U16 R77, desc[UR24][R18.64] ;  /* 0x00000018124d8981 */ /* 0x0002a8000c1e1500 */
[----:B------:R-:W1:Y:S04]  /*19520*/  LDL R18, [R1+0x2fc] ;  /* 0x0002fc0001127983 */ /* 0x000e680000100800 */
[----:B------:R-:W1:Y:S01]  /*19530*/  LDL R19, [R1+0x300] ;  /* 0x0003000001137983 */ /* 0x000e620000100800 */
[----:B0-----:R-:W-:-:S03]  /*19540*/  PRMT R24, RZ, 0x7610, R24 ;  /* 0x00007610ff187816 */ /* 0x001fc60000000018 */
[----:B------:R0:W-:Y:S04]  /*19550*/  STS.U16 [R2+UR8+0x14c00], R21 ;  /* 0x014c001502007988 */ /* 0x0001e80008000408 */
[----:B0-----:R-:W2:Y:S01]  /*19560*/  LDL R21, [R1+0x45c] ;  /* 0x00045c0001157983 */ /* 0x001ea20000100800 */
[----:B-1----:R-:W-:-:S04]  /*19570*/  @!P0 LOP3.LUT R19, R19, R18, RZ, 0x3c, !PT ;  /* 0x0000001213138212 */ /* 0x002fc800078e3cff */
[----:B------:R-:W-:-:S04]  /*19580*/  @!P0 LOP3.LUT R18, R19, R18, RZ, 0x3c, !PT ;  /* 0x0000001213128212 */ /* 0x000fc800078e3cff */
[----:B------:R-:W-:-:S05]  /*19590*/  @!P0 LOP3.LUT R19, R19, R18, RZ, 0x3c, !PT ;  /* 0x0000001213138212 */ /* 0x000fca00078e3cff */
[----:B------:R0:W2:Y:S04]  /*195a0*/  @!P0 LDG.E.U16 R24, desc[UR24][R18.64] ;  /* 0x0000001812188981 */ /* 0x0000a8000c1e1500 */
[----:B------:R-:W0:Y:S04]  /*195b0*/  LDL R18, [R1+0x33c] ;  /* 0x00033c0001127983 */ /* 0x000e280000100800 */
[----:B------:R-:W0:Y:S04]  /*195c0*/  LDL R19, [R1+0x340] ;  /* 0x0003400001137983 */ /* 0x000e280000100800 */
[----:B------:R1:W-:Y:S02]  /*195d0*/  STS.U16 [R2+UR8+0x14800], R23 ;  /* 0x0148001702007988 */ /* 0x0003e40008000408 */
[----:B-1----:R-:W-:-:S02]  /*195e0*/  PRMT R23, RZ, 0x7610, R23 ;  /* 0x00007610ff177816 */ /* 0x002fc40000000017 */
[----:B------:R3:W-:Y:S02]  /*195f0*/  STS.U16 [R2+UR8+0x15000], R20 ;  /* 0x0150001402007988 */ /* 0x0007e40008000408 */
[----:B---3--:R-:W-:Y:S02]  /*19600*/  @!P0 IMAD.MOV.U32 R20, RZ, RZ, R73 ;  /* 0x000000ffff148224 */ /* 0x008fe400078e0049 */
[----:B------:R1:W-:Y:S04]  /*19610*/  STS.U16 [R2+UR8+0x15400], R37 ;  /* 0x0154002502007988 */ /* 0x0003e80008000408 */
[----:B------:R3:W-:Y:S04]  /*19620*/  STS.U16 [R2+UR8+0x15800], R36 ;  /* 0x0158002402007988 */ /* 0x0007e80008000408 */
[----:B------:R0:W-:Y:S04]  /*19630*/  STS.U16 [R2+UR8+0x16000], R22 ;  /* 0x0160001602007988 */ /* 0x0001e80008000408 */
[----:B-1----:R-:W4:Y:S04]  /*19640*/  LDL R37, [R1+0x480] ;  /* 0x0004800001257983 */ /* 0x002f280000100800 */
[----:B---3--:R-:W4:Y:S04]  /*19650*/  LDL R36, [R1+0x47c] ;  /* 0x00047c0001247983 */ /* 0x008f280000100800 */
[----:B------:R-:W3:Y:S01]  /*19660*/  LDL R73, [R1+0xc0] ;  /* 0x0000c00001497983 */ /* 0x000ee20000100800 */
[----:B0-----:R-:W-:-:S04]  /*19670*/  @!P0 LOP3.LUT R19, R19, R18, RZ, 0x3c, !PT ;  /* 0x0000001213138212 */ /* 0x001fc800078e3cff */
[----:B------:R-:W-:-:S04]  /*19680*/  @!P0 LOP3.LUT R18, R19, R18, RZ, 0x3c, !PT ;  /* 0x0000001213128212 */ /* 0x000fc800078e3cff */
[----:B------:R-:W-:-:S05]  /*19690*/  @!P0 LOP3.LUT R19, R19, R18, RZ, 0x3c, !PT ;  /* 0x0000001213138212 */ /* 0x000fca00078e3cff */
[----:B------:R0:W3:Y:S02]  /*196a0*/  @!P0 LDG.E.U16 R23, desc[UR24][R18.64] ;  /* 0x0000001812178981 */ /* 0x0000e4000c1e1500 */
[----:B0-----:R-:W-:-:S06]  /*196b0*/  PRMT R18, RZ, 0x7610, R18 ;  /* 0x00007610ff127816 */ /* 0x001fcc0000000012 */
[----:B--2---:R0:W2:Y:S04]  /*196c0*/  @!P0 LDG.E.U16 R18, desc[UR24][R20.64] ;  /* 0x0000001814128981 */ /* 0x0040a8000c1e1500 */
[----:B------:R-:W0:Y:S04]  /*196d0*/  LDL R20, [R1+0x46c] ;  /* 0x00046c0001147983 */ /* 0x000e280000100800 */
[----:B------:R-:W0:Y:S01]  /*196e0*/  LDL R21, [R1+0x470] ;  /* 0x0004700001157983 */ /* 0x000e220000100800 */
[----:B------:R-:W-:Y:S02]  /*196f0*/  PRMT R19, RZ, 0x7610, R19 ;  /* 0x00007610ff137816 */ /* 0x000fe40000000013 */
[----:B----4-:R-:W-:-:S04]  /*19700*/  @!P0 LOP3.LUT R37, R37, R36, RZ, 0x3c, !PT ;  /* 0x0000002425258212 */ /* 0x010fc800078e3cff */
[----:B------:R-:W-:-:S04]  /*19710*/  @!P0 LOP3.LUT R36, R37, R36, RZ, 0x3c, !PT ;  /* 0x0000002425248212 */ /* 0x000fc800078e3cff */
[----:B------:R-:W-:Y:S02]  /*19720*/  @!P0 LOP3.LUT R37, R37, R36, RZ, 0x3c, !PT ;  /* 0x0000002425258212 */ /* 0x000fe400078e3cff */
[----:B0-----:R-:W-:-:S04]  /*19730*/  @!P0 LOP3.LUT R21, R21, R20, RZ, 0x3c, !PT ;  /* 0x0000001415158212 */ /* 0x001fc800078e3cff */
[----:B------:R-:W-:-:S04]  /*19740*/  @!P0 LOP3.LUT R20, R21, R20, RZ, 0x3c, !PT ;  /* 0x0000001415148212 */ /* 0x000fc800078e3cff */
[----:B------:R-:W-:-:S05]  /*19750*/  @!P0 LOP3.LUT R21, R21, R20, RZ, 0x3c, !PT ;  /* 0x0000001415158212 */ /* 0x000fca00078e3cff */
[----:B------:R0:W4:Y:S02]  /*19760*/  @!P0 LDG.E.U16 R19, desc[UR24][R20.64] ;  /* 0x0000001814138981 */ /* 0x000124000c1e1500 */
        /* <DEDUP_REMOVED lines=16> */
[----:B------:R-:W2:Y:S01]  /*19870*/  LDL R37, [R1+0xbc] ;  /* 0x0000bc0001257983 */ /* 0x000ea20000100800 */
[----:B------:R-:W-:Y:S01]  /*19880*/  PRMT R0, RZ, 0x7610, R0 ;  /* 0x00007610ff007816 */ /* 0x000fe20000000000 */
[----:B---3--:R-:W-:Y:S01]  /*19890*/  @!P0 IMAD.MOV.U32 R36, RZ, RZ, R73 ;  /* 0x000000ffff248224 */ /* 0x008fe200078e0049 */
[----:B------:R-:W-:Y:S01]  /*198a0*/  PRMT R91, RZ, 0x7610, R91 ;  /* 0x00007610ff5b7816 */ /* 0x000fe2000000005b */
[----:B------:R-:W3:Y:S04]  /*198b0*/  LDL R73, [R1+0x208] ;  /* 0x0002080001497983 */ /* 0x000ee80000100800 */
[----:B--2---:R0:W2:Y:S04]  /*198c0*/  @!P0 LDG.E.U16 R0, desc[UR24][R36.64] ;  /* 0x0000001824008981 */ /* 0x0040a8000c1e1500 */
[----:B------:R-:W0:Y:S04]  /*198d0*/  LDL R36, [R1+0xfc] ;  /* 0x0000fc0001247983 */ /* 0x000e280000100800 */
[----:B------:R-:W0:Y:S02]  /*198e0*/  LDL R37, [R1+0x100] ;  /* 0x0001000001257983 */ /* 0x000e240000100800 */
        /* <DEDUP_REMOVED lines=27> */
[----:B---3--:R-:W-:-:S05]  /*19aa0*/  @!P0 IMAD.MOV.U32 R36, RZ, RZ, R73 ;  /* 0x000000ffff248224 */ /* 0x008fca00078e0049 */
[----:B--2---:R0:W2:Y:S04]  /*19ab0*/  @!P0 LDG.E.U16 R83, desc[UR24][R36.64] ;  /* 0x0000001824538981 */ /* 0x0040a8000c1e1500 */
[----:B------:R-:W0:Y:S04]  /*19ac0*/  LDL R36, [R1+0x244] ;  /* 0x0002440001247983 */ /* 0x000e280000100800 */
[----:B------:R-:W0:Y:S01]  /*19ad0*/  LDL R37, [R1+0x248] ;  /* 0x0002480001257983 */ /* 0x000e220000100800 */
[----:B------:R-:W-:Y:S02]  /*19ae0*/  PRMT R81, RZ, 0x7610, R81 ;  /* 0x00007610ff517816 */ /* 0x000fe40000000051 */
[----:B0-----:R-:W-:-:S04]  /*19af0*/  @!P0 LOP3.LUT R37, R37, R36, RZ, 0x3c, !PT ;  /* 0x0000002425258212 */ /* 0x001fc800078e3cff */
[----:B------:R-:W-:-:S04]  /*19b00*/  @!P0 LOP3.LUT R36, R37, R36, RZ, 0x3c, !PT ;  /* 0x0000002425248212 */ /* 0x000fc800078e3cff */
[----:B------:R-:W-:-:S05]  /*19b10*/  @!P0 LOP3.LUT R37, R37, R36, RZ, 0x3c, !PT ;  /* 0x0000002425258212 */ /* 0x000fca00078e3cff */
[----:B------:R0:W3:Y:S04]  /*19b20*/  @!P0 LDG.E.U16 R81, desc[UR24][R36.64] ;  /* 0x0000001824518981 */ /* 0x0000e8000c1e1500 */
        /* <DEDUP_REMOVED lines=10> */
[----:B------:R-:W-:Y:S01]  /*19bd0*/  LOP3.LUT R73, R2, 0x20, RZ, 0x3c, !PT ;  /* 0x0000002002497812 */ /* 0x000fe200078e3cff */
        /* <DEDUP_REMOVED lines=10> */
[----:B------:R1:W-:Y:S04]  /*19c80*/  STS.U16 [R73+UR8+0x14500], R39 ;  /* 0x0145002749007988 */ /* 0x0003e80008000408 */
[----:B------:R-:W-:Y:S04]  /*19c90*/  STS.U16 [R73+UR8+0x14900], R34 ;  /* 0x0149002249007988 */ /* 0x000fe80008000408 */
[----:B------:R3:W-:Y:S04]  /*19ca0*/  STS.U16 [R73+UR8+0x14d00], R38 ;  /* 0x014d002649007988 */ /* 0x0007e80008000408 */
[----:B-1----:R-:W2:Y:S04]  /*19cb0*/  LDL R39, [R1+0x458] ;  /* 0x0004580001277983 */ /* 0x002ea80000100800 */
[----:B---3--:R-:W2:Y:S01]  /*19cc0*/  LDL R38, [R1+0x344] ;  /* 0x0003440001267983 */ /* 0x008ea20000100800 */
[----:B0-----:R-:W-:-:S04]  /*19cd0*/  @!P0 LOP3.LUT R37, R37, R36, RZ, 0x3c, !PT ;  /* 0x0000002425258212 */ /* 0x001fc800078e3cff */
[----:B------:R-:W-:-:S04]  /*19ce0*/  @!P0 LOP3.LUT R36, R37, R36, RZ, 0x3c, !PT ;  /* 0x0000002425248212 */ /* 0x000fc800078e3cff */
[----:B------:R-:W-:-:S05]  /*19cf0*/  @!P0 LOP3.LUT R37, R37, R36, RZ, 0x3c, !PT ;  /* 0x0000002425258212 */ /* 0x000fca00078e3cff */
[----:B------:R0:W3:Y:S04]  /*19d00*/  @!P0 LDG.E.U16 R76, desc[UR24][R36.64] ;  /* 0x00000018244c8981 */ /* 0x0000e8000c1e1500 */
[----:B------:R-:W0:Y:S04]  /*19d10*/  LDL R36, [R1+0x304] ;  /* 0x0003040001247983 */ /* 0x000e280000100800 */
[----:B------:R-:W0:Y:S01]  /*19d20*/  LDL R37, [R1+0x308] ;  /* 0x0003080001257983 */ /* 0x000e220000100800 */
[----:B------:R-:W-:-:S03]  /*19d30*/  PRMT R34, RZ, 0x7610, R34 ;  /* 0x00007610ff227816 */ /* 0x000fc60000000022 */
[----:B------:R1:W-:Y:S04]  /*19d40*/  STS.U16 [R73+UR8+0x15100], R41 ;  /* 0x0151002949007988 */ /* 0x0003e80008000408 */
[----:B------:R4:W-:Y:S04]  /*19d50*/  STS.U16 [R73+UR8+0x15500], R40 ;  /* 0x0155002849007988 */ /* 0x0009e80008000408 */
[----:B-1----:R-:W3:Y:S04]  /*19d60*/  LDL R41, [R1+0x478] ;  /* 0x0004780001297983 */ /* 0x002ee80000100800 */
[----:B----4-:R-:W3:Y:S01]  /*19d70*/  LDL R40, [R1+0x474] ;  /* 0x0004740001287983 */ /* 0x010ee20000100800 */
[----:B--2---:R-:W-:-:S04]  /*19d80*/  @!P0 LOP3.LUT R39, R39, R38, RZ, 0x3c, !PT ;  /* 0x0000002627278212 */ /* 0x004fc800078e3cff */
[----:B------:R-:W-:-:S04]  /*19d90*/  @!P0 LOP3.LUT R38, R39, R38, RZ, 0x3c, !PT ;  /* 0x0000002627268212 */ /* 0x000fc800078e3cff */
[----:B------:R-:W-:Y:S02]  /*19da0*/  @!P0 LOP3.LUT R39, R39, R38, RZ, 0x3c, !PT ;  /* 0x0000002627278212 */ /* 0x000fe400078e3cff */
[----:B0-----:R-:W-:-:S04]  /*19db0*/  @!P0 LOP3.LUT R37, R37, R36, RZ, 0x3c, !PT ;  /* 0x0000002425258212 */ /* 0x001fc800078e3cff */
[----:B------:R-:W-:-:S04]  /*19dc0*/  @!P0 LOP3.LUT R36, R37, R36, RZ, 0x3c, !PT ;  /* 0x0000002425248212 */ /* 0x000fc800078e3cff */
[----:B------:R-:W-:-:S05]  /*19dd0*/  @!P0 LOP3.LUT R37, R37, R36, RZ, 0x3c, !PT ;  /* 0x0000002425258212 */ /* 0x000fca00078e3cff */
[----:B------:R0:W2:Y:S02]  /*19de0*/  @!P0 LDG.E.U16 R34, desc[UR24][R36.64] ;  /* 0x0000001824228981 */ /* 0x0000a4000c1e1500 */
[----:B0-----:R-:W-:-:S06]  /*19df0*/  PRMT R37, RZ, 0x7610, R37 ;  /* 0x00007610ff257816 */ /* 0x001fcc0000000025 */
[----:B------:R0:W4:Y:S04]  /*19e00*/  @!P0 LDG.E.U16 R37, desc[UR24][R38.64] ;  /* 0x0000001826258981 */ /* 0x000128000c1e1500 */
[----:B------:R-:W0:Y:S04]  /*19e10*/  LDL R38, [R1+0x464] ;  /* 0x0004640001267983 */ /* 0x000e280000100800 */
[----:B------:R-:W0:Y:S01]  /*19e20*/  LDL R39, [R1+0x468] ;  /* 0x0004680001277983 */ /* 0x000e220000100800 */
[----:B------:R-:W-:Y:S02]  /*19e30*/  PRMT R36, RZ, 0x7610, R36 ;  /* 0x00007610ff247816 */ /* 0x000fe40000000024 */
[----:B---3--:R-:W-:-:S04]  /*19e40*/  @!P0 LOP3.LUT R41, R41, R40, RZ, 0x3c, !PT ;  /* 0x0000002829298212 */ /* 0x008fc800078e3cff */
[----:B------:R-:W-:-:S04]  /*19e50*/  @!P0 LOP3.LUT R40, R41, R40, RZ, 0x3c, !PT ;  /* 0x0000002829288212 */ /* 0x000fc800078e3cff */
[----:B------:R-:W-:Y:S01]  /*19e60*/  @!P0 LOP3.LUT R41, R41, R40, RZ, 0x3c, !PT ;  /* 0x0000002829298212 */ /* 0x000fe200078e3cff */
[----:B------:R1:W-:Y:S04]  /*19e70*/  STS.U16 [R73+UR8+0x15900], R47 ;  /* 0x0159002f49007988 */ /* 0x0003e80008000408 */
[----:B------:R3:W-:Y:S04]  /*19e80*/  STS.U16 [R73+UR8+0x15d00], R46 ;  /* 0x015d002e49007988 */ /* 0x0007e80008000408 */
[----:B-1----:R-:W2:Y:S04]  /*19e90*/  LDL R47, [R1+0x498] ;  /* 0x00049800012f7983 */ /* 0x002ea80000100800 */
[----:B---3--:R-:W2:Y:S01]  /*19ea0*/  LDL R46, [R1+0x494] ;  /* 0x00049400012e7983 */ /* 0x008ea20000100800 */
[----:B0-----:R-:W-:-:S04]  /*19eb0*/  @!P0 LOP3.LUT R39, R39, R38, RZ, 0x3c, !PT ;  /* 0x0000002627278212 */ /* 0x001fc800078e3cff */
[----:B------:R-:W-:-:S04]  /*19ec0*/  @!P0 LOP3.LUT R38, R39, R38, RZ, 0x3c, !PT ;  /* 0x0000002627268212 */ /* 0x000fc800078e3cff */
[----:B------:R-:W-:-:S05]  /*19ed0*/  @!P0 LOP3.LUT R39, R39, R38, RZ, 0x3c, !PT ;  /* 0x0000002627278212 */ /* 0x000fca00078e3cff */
[----:B------:R0:W3:Y:S02]  /*19ee0*/  @!P0 LDG.E.U16 R36, desc[UR24][R38.64] ;  /* 0x0000001826248981 */ /* 0x0000e4000c1e1500 */
[----:B0-----:R-:W-:-:S06]  /*19ef0*/  PRMT R39, RZ, 0x7610, R39 ;  /* 0x00007610ff277816 */ /* 0x001fcc0000000027 */
[----:B------:R0:W3:Y:S04]  /*19f00*/  @!P0 LDG.E.U16 R39, desc[UR24][R40.64] ;  /* 0x0000001828278981 */ /* 0x0000e8000c1e1500 */
[----:B------:R-:W0:Y:S04]  /*19f10*/  LDL R40, [R1+0x484] ;  /* 0x0004840001287983 */ /* 0x000e280000100800 */
[----:B------:R-:W0:Y:S01]  /*19f20*/  LDL R41, [R1+0x488] ;  /* 0x0004880001297983 */ /* 0x000e220000100800 */
[----:B------:R-:W-:Y:S02]  /*19f30*/  PRMT R38, RZ, 0x7610, R38 ;  /* 0x00007610ff267816 */ /* 0x000fe40000000026 */
        /* <DEDUP_REMOVED lines=46> */
[----:B------:R-:W-:-:S03]  /*1a220*/  PRMT R84, RZ, 0x7610, R84 ;  /* 0x00007610ff547816 */ /* 0x000fc60000000054 */
[----:B------:R-:W-:Y:S04]  /*1a230*/  STS.U16 [R73+UR8+0x16100], R52 ;  /* 0x0161003449007988 */ /* 0x000fe80008000408 */
[----:B------:R-:W-:Y:S04]  /*1a240*/  STS.U16 [R73+UR8+0x16500], R51 ;  /* 0x0165003349007988 */ /* 0x000fe80008000408 */
[----:B------:R-:W-:Y:S04]  /*1a250*/  STS.U16 [R73+UR8+0x16900], R50 ;  /* 0x0169003249007988 */ /* 0x000fe80008000408 */
[----:B------:R-:W-:Y:S04]  /*1a260*/  STS.U16 [R73+UR8+0x16d00], R49 ;  /* 0x016d003149007988 */ /* 0x000fe80008000408 */
[----:B------:R-:W-:Y:S04]  /*1a270*/  STS.U16 [R73+UR8+0x17100], R48 ;  /* 0x0171003049007988 */ /* 0x000fe80008000408 */
[----:B------:R1:W-:Y:S04]  /*1a280*/  STS.U16 [R73+UR8+0x17500], R45 ;  /* 0x0175002d49007988 */ /* 0x0003e80008000408 */
[----:B-1----:R-:W2:Y:S04]  /*1a290*/  LDL.LU R73, [R1+0x728] ;  /* 0x0007280001497983 */ /* 0x002ea80000300800 */
[----:B------:R-:W2:Y:S01]  /*1a2a0*/  LDL R45, [R1+0x210] ;  /* 0x00021000012d7983 */ /* 0x000ea20000100800 */
[----:B0-----:R-:W-:-:S04]  /*1a2b0*/  @!P0 LOP3.LUT R47, R47, R46, RZ, 0x3c, !PT ;  /* 0x0000002e2f2f8212 */ /* 0x001fc800078e3cff */
[----:B------:R-:W-:-:S04]  /*1a2c0*/  @!P0 LOP3.LUT R46, R47, R46, RZ, 0x3c, !PT ;  /* 0x0000002e2f2e8212 */ /* 0x000fc800078e3cff */
[----:B------:R-:W-:-:S05]  /*1a2d0*/  @!P0 LOP3.LUT R47, R47, R46, RZ, 0x3c, !PT ;  /* 0x0000002e2f2f8212 */ /* 0x000fca00078e3cff */
[----:B------:R0:W2:Y:S02]  /*1a2e0*/  @!P0 LDG.E.U16 R84, desc[UR24][R46.64] ;  /* 0x000000182e548981 */ /* 0x0000a4000c1e1500 */
[----:B0-----:R-:W-:-:S05]  /*1a2f0*/  LOP3.LUT R47, R2, 0x20, RZ, 0x3c, !PT ;  /* 0x00000020022f7812 */ /* 0x001fca00078e3cff */
[----:B------:R0:W-:Y:S04]  /*1a300*/  STS.U16 [R47+UR8+0x17900], R44 ;  /* 0x0179002c2f007988 */ /* 0x0001e80008000408 */
[----:B------:R1:W-:Y:S04]  /*1a310*/  STS.U16 [R47+UR8+0x17d00], R43 ;  /* 0x017d002b2f007988 */ /* 0x0003e80008000408 */
[----:B0-----:R-:W2:Y:S01]  /*1a320*/  LDL R44, [R1+0x20c] ;  /* 0x00020c00012c7983 */ /* 0x001ea20000100800 */
[----:B-1----:R-:W-:-:S03]  /*1a330*/  LOP3.LUT R47, R2, 0x40, RZ, 0x3c, !PT ;  /* 0x00000040022f7812 */ /* 0x002fc600078e3cff */
[----:B------:R-:W3:Y:S04]  /*1a340*/  LDL R43, [R1+0x290] ;  /* 0x00029000012b7983 */ /* 0x000ee80000100800 */
[----:B------:R0:W-:Y:S04]  /*1a350*/  STS.U16 [R47+UR8+0x14200], R42 ;  /* 0x0142002a2f007988 */ /* 0x0001e80008000408 */
[----:B0-----:R-:W3:Y:S01]  /*1a360*/  LDL R42, [R1+0x28c] ;  /* 0x00028c00012a7983 */ /* 0x001ee20000100800 */
[----:B------:R-:W-:Y:S02]  /*1a370*/  PRMT R46, RZ, 0x7610, R46 ;  /* 0x00007610ff2e7816 */ /* 0x000fe4000000002e */
[----:B------:R-:W-:-:S02]  /*1a380*/  PRMT R48, RZ, 0x7610, R48 ;  /* 0x00007610ff307816 */ /* 0x000fc40000000030 */
[----:B--2---:R-:W-:-:S04]  /*1a390*/  @!P0 LOP3.LUT R45, R45, R44, RZ, 0x3c, !PT ;  /* 0x0000002c2d2d8212 */ /* 0x004fc800078e3cff */
[----:B------:R-:W-:-:S04]  /*1a3a0*/  @!P0 LOP3.LUT R44, R45, R44, RZ, 0x3c, !PT ;  /* 0x0000002c2d2c8212 */ /* 0x000fc800078e3cff */
[----:B------:R-:W-:-:S05]  /*1a3b0*/  @!P0 LOP3.LUT R45, R45, R44, RZ, 0x3c, !PT ;  /* 0x0000002c2d2d8212 */ /* 0x000fca00078e3cff */
[----:B------:R0:W2:Y:S01]  /*1a3c0*/  @!P0 LDG.E.U16 R46, desc[UR24][R44.64] ;  /* 0x000000182c2e8981 */ /* 0x0000a2000c1e1500 */
[----:B---3--:R-:W-:-:S04]  /*1a3d0*/  @!P0 LOP3.LUT R43, R43, R42, RZ, 0x3c, !PT ;  /* 0x0000002a2b2b8212 */ /* 0x008fc800078e3cff */
[C---:B------:R-:W-:Y:S01]  /*1a3e0*/  @!P0 LOP3.LUT R42, R43.reuse, R42, RZ, 0x3c, !PT ;  /* 0x0000002a2b2a8212 */ /* 0x040fe200078e3cff */
[----:B------:R-:W0:Y:S03]  /*1a3f0*/  LDL R44, [R1+0x24c] ;  /* 0x00024c00012c7983 */ /* 0x000e260000100800 */
[----:B------:R-:W-:Y:S01]  /*1a400*/  @!P0 LOP3.LUT R43, R43, R42, RZ, 0x3c, !PT ;  /* 0x0000002a2b2b8212 */ /* 0x000fe200078e3cff */
[----:B------:R-:W0:Y:S04]  /*1a410*/  LDL R45, [R1+0x250] ;  /* 0x00025000012d7983 */ /* 0x000e280000100800 */
[----:B------:R1:W3:Y:S04]  /*1a420*/  @!P0 LDG.E.U16 R48, desc[UR24][R42.64] ;  /* 0x000000182a308981 */ /* 0x0002e8000c1e1500 */
[----:B------:R-:W1:Y:S04]  /*1a430*/  LDL R42, [R1+0x2cc] ;  /* 0x0002cc00012a7983 */ /* 0x000e680000100800 */
[----:B------:R-:W1:Y:S01]  /*1a440*/  LDL R43, [R1+0x2d0] ;  /* 0x0002d000012b7983 */ /* 0x000e620000100800 */
[----:B------:R-:W-:-:S02]  /*1a450*/  PRMT R80, RZ, 0x7610, R80 ;  /* 0x00007610ff507816 */ /* 0x000fc40000000050 */
[----:B------:R-:W-:Y:S02]  /*1a460*/  PRMT R56, RZ, 0x7610, R56 ;  /* 0x00007610ff387816 */ /* 0x000fe40000000038 */
[----:B0-----:R-:W-:-:S04]  /*1a470*/  @!P0 LOP3.LUT R45, R45, R44, RZ, 0x3c, !PT ;  /* 0x0000002c2d2d8212 */ /* 0x001fc800078e3cff */
[----:B------:R-:W-:-:S04]  /*1a480*/  @!P0 LOP3.LUT R44, R45, R44, RZ, 0x3c, !PT ;  /* 0x0000002c2d2c8212 */ /* 0x000fc800078e3cff */
[----:B------:R-:W-:-:S05]  /*1a490*/  @!P0 LOP3.LUT R45, R45, R44, RZ, 0x3c, !PT ;  /* 0x0000002c2d2d8212 */ /* 0x000fca00078e3cff */
[----:B------:R-:W2:Y:S01]  /*1a4a0*/  @!P0 LDG.E.U16 R80, desc[UR24][R44.64] ;  /* 0x000000182c508981 */ /* 0x000ea2000c1e1500 */
[----:B-1----:R-:W-:-:S04]  /*1a4b0*/  @!P0 LOP3.LUT R43, R43, R42, RZ, 0x3c, !PT ;  /* 0x0000002a2b2b8212 */ /* 0x002fc800078e3cff */
[C---:B------:R-:W-:Y:S01]  /*1a4c0*/  @!P0 LOP3.LUT R42, R43.reuse, R42, RZ, 0x3c, !PT ;  /* 0x0000002a2b2a8212 */ /* 0x040fe200078e3cff */
[----:B------:R-:W2:Y:S03]  /*1a4d0*/  LDL R44, [R1+0x310] ;  /* 0x00031000012c7983 */ /* 0x000ea60000100800 */
[----:B------:R-:W-:Y:S01]  /*1a4e0*/  @!P0 LOP3.LUT R43, R43, R42, RZ, 0x3c, !PT ;  /* 0x0000002a2b2b8212 */ /* 0x000fe200078e3cff */
[----:B------:R-:W3:Y:S04]  /*1a4f0*/  LDL R45, [R1+0x34c] ;  /* 0x00034c00012d7983 */ /* 0x000ee80000100800 */
[----:B------:R2:W3:Y:S04]  /*1a500*/  @!P0 LDG.E.U16 R56, desc[UR24][R42.64] ;  /* 0x000000182a388981 */ /* 0x0004e8000c1e1500 */
[----:B------:R-:W3:Y:S01]  /*1a510*/  LDL R43, [R1+0x30c] ;  /* 0x00030c00012b7983 */ /* 0x000ee20000100800 */
[----:B------:R-:W-:-:S03]  /*1a520*/  PRMT R63, RZ, 0x7610, R63 ;  /* 0x00007610ff3f7816 */ /* 0x000fc6000000003f */
[----:B------:R0:W-:Y:S04]  /*1a530*/  STS.U16 [R47+UR8+0x14600], R35 ;  /* 0x014600232f007988 */ /* 0x0001e80008000408 */
[----:B------:R1:W-:Y:S04]  /*1a540*/  STS.U16 [R47+UR8+0x14a00], R33 ;  /* 0x014a00212f007988 */ /* 0x0003e80008000408 */
[----:B0-----:R-:W4:Y:S04]  /*1a550*/  LDL R35, [R1+0x37c] ;  /* 0x00037c0001237983 */ /* 0x001f280000100800 */
[----:B-1----:R-:W4:Y:S01]  /*1a560*/  LDL R33, [R1+0x348] ;  /* 0x0003480001217983 */ /* 0x002f220000100800 */
[----:B--2---:R-:W-:-:S03]  /*1a570*/  @!P0 IMAD.MOV.U32 R42, RZ, RZ, R44 ;  /* 0x000000ffff2a8224 */ /* 0x004fc600078e002c */
[----:B------:R0:W-:Y:S01]  /*1a580*/  STS.U16 [R47+UR8+0x14e00], R32 ;  /* 0x014e00202f007988 */ /* 0x0001e20008000408 */
[----:B------:R-:W-:Y:S02]  /*1a590*/  PRMT R62, RZ, 0x7610, R62 ;  /* 0x00007610ff3e7816 */ /* 0x000fe4000000003e */
[----:B------:R-:W-:Y:S01]  /*1a5a0*/  PRMT R61, RZ, 0x7610, R61 ;  /* 0x00007610ff3d7816 */ /* 0x000fe2000000003d */
[----:B------:R-:W2:Y:S04]  /*1a5b0*/  LDL R44, [R1+0x3dc] ;  /* 0x0003dc00012c7983 */ /* 0x000ea80000100800 */
[----:B---3--:R-:W3:Y:S04]  /*1a5c0*/  @!P0 LDG.E.U16 R63, desc[UR24][R42.64] ;  /* 0x000000182a3f8981 */ /* 0x008ee8000c1e1500 */
[----:B------:R-:W2:Y:S01]  /*1a5d0*/  LDL R42, [R1+0x378] ;  /* 0x00037800012a7983 */ /* 0x000ea20000100800 */
[----:B0-----:R-:W-:-:S03]  /*1a5e0*/  @!P0 IMAD.MOV.U32 R32, RZ, RZ, R45 ;  /* 0x000000ffff208224 */ /* 0x001fc600078e002d */
[----:B------:R0:W-:Y:S04]  /*1a5f0*/  STS.U16 [R47+UR8+0x15200], R31 ;  /* 0x0152001f2f007988 */ /* 0x0001e80008000408 */
[----:B----4-:R1:W4:Y:S04]  /*1a600*/  @!P0 LDG.E.U16 R62, desc[UR24][R32.64] ;  /* 0x00000018203e8981 */ /* 0x010328000c1e1500 */
[----:B------:R-:W3:Y:S04]  /*1a610*/  LDL R45, [R1+0x408] ;  /* 0x00040800012d7983 */ /* 0x000ee80000100800 */
[----:B0-----:R-:W3:Y:S01]  /*1a620*/  LDL R31, [R1+0x3ac] ;  /* 0x0003ac00011f7983 */ /* 0x001ee20000100800 */
[----:B-1----:R-:W-:-:S03]  /*1a630*/  @!P0 IMAD.MOV.U32 R32, RZ, RZ, R35 ;  /* 0x000000ffff208224 */ /* 0x002fc600078e0023 */
[----:B------:R-:W3:Y:S04]  /*1a640*/  LDL R43, [R1+0x40c] ;  /* 0x00040c00012b7983 */ /* 0x000ee80000100800 */
[----:B------:R-:W3:Y:S01]  /*1a650*/  LDL R35, [R1+0x434] ;  /* 0x0004340001237983 */ /* 0x000ee20000100800 */
[----:B--2---:R-:W-:-:S03]  /*1a660*/  @!P0 IMAD.MOV.U32 R33, RZ, RZ, R42 ;  /* 0x000000ffff218224 */ /* 0x004fc600078e002a */
[----:B------:R-:W2:Y:S04]  /*1a670*/  LDL R42, [R1+0x430] ;  /* 0x00043000012a7983 */ /* 0x000ea80000100800 */
[----:B------:R-:W2:Y:S04]  /*1a680*/  @!P0 LDG.E.U16 R61, desc[UR24][R32.64] ;  /* 0x00000018203d8981 */ /* 0x000ea8000c1e1500 */
[----:B------:R-:W2:Y:S04]  /*1a690*/  LDL R32, [R1+0x3a8] ;  /* 0x0003a80001207983 */ /* 0x000ea80000100800 */
[----:B------:R-:W4:Y:S01]  /*1a6a0*/  LDL R33, [R1+0x3d8] ;  /* 0x0003d80001217983 */ /* 0x000f220000100800 */
[----:B------:R-:W-:-:S03]  /*1a6b0*/  PRMT R60, RZ, 0x7610, R60 ;  /* 0x00007610ff3c7816 */ /* 0x000fc6000000003c */
[----:B------:R3:W-:Y:S01]  /*1a6c0*/  STS.U16 [R47+UR8+0x15600], R30 ;  /* 0x0156001e2f007988 */ /* 0x0007e20008000408 */
[----:B------:R-:W-:Y:S01]  /*1a6d0*/  PRMT R59, RZ, 0x7610, R59 ;  /* 0x00007610ff3b7816 */ /* 0x000fe2000000003b */
[----:B---3--:R-:W-:Y:S02]  /*1a6e0*/  @!P0 IMAD.MOV.U32 R30, RZ, RZ, R31 ;  /* 0x000000ffff1e8224 */ /* 0x008fe400078e001f */
[----:B------:R0:W-:Y:S01]  /*1a6f0*/  STS.U16 [R47+UR8+0x15a00], R29 ;  /* 0x015a001d2f007988 */ /* 0x0001e20008000408 */
[----:B------:R-:W-:-:S03]  /*1a700*/  PRMT R58, RZ, 0x7610, R58 ;  /* 0x00007610ff3a7816 */ /* 0x000fc6000000003a */
[----:B------:R1:W-:Y:S01]  /*1a710*/  STS.U16 [R47+UR8+0x15e00], R28 ;  /* 0x015e001c2f007988 */ /* 0x0003e20008000408 */
[----:B------:R-:W-:Y:S01]  /*1a720*/  PRMT R57, RZ, 0x7610, R57 ;  /* 0x00007610ff397816 */ /* 0x000fe20000000039 */
[----:B0-----:R-:W-:Y:S02]  /*1a730*/  @!P0 IMAD.MOV.U32 R29, RZ, RZ, R45 ;  /* 0x000000ffff1d8224 */ /* 0x001fe400078e002d */
[----:B-1----:R-:W-:Y:S02]  /*1a740*/  @!P0 IMAD.MOV.U32 R28, RZ, RZ, R43 ;  /* 0x000000ffff1c8224 */ /* 0x002fe400078e002b */
[----:B--2---:R-:W-:-:S03]  /*1a750*/  @!P0 IMAD.MOV.U32 R31, RZ, RZ, R32 ;  /* 0x000000ffff1f8224 */ /* 0x004fc600078e0020 */
[----:B------:R-:W2:Y:S04]  /*1a760*/  @!P0 LDG.E.U16 R58, desc[UR24][R28.64] ;  /* 0x000000181c3a8981 */ /* 0x000ea8000c1e1500 */
[----:B------:R0:W3:Y:S04]  /*1a770*/  @!P0 LDG.E.U16 R60, desc[UR24][R30.64] ;  /* 0x000000181e3c8981 */ /* 0x0000e8000c1e1500 */
[----:B------:R-:W2:Y:S01]  /*1a780*/  LDL R32, [R1+0x194] ;  /* 0x0001940001207983 */ /* 0x000ea20000100800 */
[----:B------:R-:W-:-:S03]  /*1a790*/  PRMT R92, RZ, 0x7610, R92 ;  /* 0x00007610ff5c7816 */ /* 0x000fc6000000005c */
[----:B------:R-:W-:Y:S01]  /*1a7a0*/  STS.U16 [R47+UR8+0x16200], R27 ;  /* 0x0162001b2f007988 */ /* 0x000fe20008000408 */
[----:B0-----:R-:W-:Y:S02]  /*1a7b0*/  @!P0 IMAD.MOV.U32 R30, RZ, RZ, R44 ;  /* 0x000000ffff1e8224 */ /* 0x001fe400078e002c */
[----:B----4-:R-:W-:Y:S01]  /*1a7c0*/  @!P0 IMAD.MOV.U32 R31, RZ, RZ, R33 ;  /* 0x000000ffff1f8224 */ /* 0x010fe200078e0021 */
[----:B------:R-:W4:Y:S04]  /*1a7d0*/  LDL R44, [R1+0xcc] ;  /* 0x0000cc00012c7983 */ /* 0x000f280000100800 */
[----:B------:R-:W2:Y:S04]  /*1a7e0*/  LDL R33, [R1+0xd0] ;  /* 0x0000d00001217983 */ /* 0x000ea80000100800 */
[----:B------:R-:W3:Y:S04]  /*1a7f0*/  @!P0 LDG.E.U16 R59, desc[UR24][R30.64] ;  /* 0x000000181e3b8981 */ /* 0x000ee8000c1e1500 */
[----:B------:R-:W3:Y:S04]  /*1a800*/  LDL R43, [R1+0x10c] ;  /* 0x00010c00012b7983 */ /* 0x000ee80000100800 */
[----:B------:R-:W3:Y:S01]  /*1a810*/  LDL R30, [R1+0x110] ;  /* 0x00011000011e7983 */ /* 0x000ee20000100800 */
[----:B------:R-:W-:-:S02]  /*1a820*/  @!P0 IMAD.MOV.U32 R28, RZ, RZ, R35 ;  /* 0x000000ffff1c8224 */ /* 0x000fc400078e0023 */
[----:B------:R-:W-:Y:S01]  /*1a830*/  @!P0 IMAD.MOV.U32 R29, RZ, RZ, R42 ;  /* 0x000000ffff1d8224 */ /* 0x000fe200078e002a */
[----:B------:R-:W3:Y:S04]  /*1a840*/  LDL R31, [R1+0x198] ;  /* 0x00019800011f7983 */ /* 0x000ee80000100800 */
[----:B------:R-:W3:Y:S04]  /*1a850*/  @!P0 LDG.E.U16 R57, desc[UR24][R28.64] ;  /* 0x000000181c398981 */ /* 0x000ee8000c1e1500 */
[----:B------:R-:W-:Y:S04]  /*1a860*/  STS.U16 [R47+UR8+0x16600], R26 ;  /* 0x0166001a2f007988 */ /* 0x000fe80008000408 */
[----:B------:R-:W3:Y:S04]  /*1a870*/  LDL R42, [R1+0x14c] ;  /* 0x00014c00012a7983 */ /* 0x000ee80000100800 */
[----:B------:R-:W3:Y:S04]  /*1a880*/  LDL R28, [R1+0x1d8] ;  /* 0x0001d800011c7983 */ /* 0x000ee80000100800 */
[----:B------:R-:W3:Y:S04]  /*1a890*/  LDL R29, [R1+0x218] ;  /* 0x00021800011d7983 */ /* 0x000ee80000100800 */
[----:B------:R-:W3:Y:S01]  /*1a8a0*/  LDL R35, [R1+0x150] ;  /* 0x0001500001237983 */ /* 0x000ee20000100800 */
[----:B------:R-:W-:-:S03]  /*1a8b0*/  PRMT R53, RZ, 0x7610, R53 ;  /* 0x00007610ff357816 */ /* 0x000fc60000000035 */
[----:B------:R0:W-:Y:S04]  /*1a8c0*/  STS.U16 [R47+UR8+0x16a00], R25 ;  /* 0x016a00192f007988 */ /* 0x0001e80008000408 */
[----:B------:R-:W-:Y:S04]  /*1a8d0*/  STS.U16 [R47+UR8+0x16e00], R17 ;  /* 0x016e00112f007988 */ /* 0x000fe80008000408 */
[----:B------:R1:W-:Y:S04]  /*1a8e0*/  STS.U16 [R47+UR8+0x17200], R16 ;  /* 0x017200102f007988 */ /* 0x0003e80008000408 */
[----:B0-----:R-:W3:Y:S01]  /*1a8f0*/  LDL R25, [R1+0x298] ;  /* 0x0002980001197983 */ /* 0x001ee20000100800 */
[----:B----4-:R-:W-:-:S02]  /*1a900*/  @!P0 IMAD.MOV.U32 R27, RZ, RZ, R44 ;  /* 0x000000ffff1b8224 */ /* 0x010fc400078e002c */
[----:B--2---:R-:W-:Y:S02]  /*1a910*/  @!P0 IMAD.MOV.U32 R26, RZ, RZ, R33 ;  /* 0x000000ffff1a8224 */ /* 0x004fe400078e0021 */
[----:B------:R-:W2:Y:S04]  /*1a920*/  LDL R33, [R1+0x1d4] ;  /* 0x0001d40001217983 */ /* 0x000ea80000100800 */
[----:B------:R3:W4:Y:S02]  /*1a930*/  @!P0 LDG.E.U16 R92, desc[UR24][R26.64] ;  /* 0x000000181a5c8981 */ /* 0x000724000c1e1500 */
[----:B---3--:R-:W-:Y:S02]  /*1a940*/  @!P0 IMAD.MOV.U32 R26, RZ, RZ, R30 ;  /* 0x000000ffff1a8224 */ /* 0x008fe400078e001e */
[----:B------:R-:W3:Y:S01]  /*1a950*/  LDL R30, [R1+0x214] ;  /* 0x00021400011e7983 */ /* 0x000ee20000100800 */
[----:B-1----:R-:W-:-:S02]  /*1a960*/  @!P0 IMAD.MOV.U32 R16, RZ, RZ, R31 ;  /* 0x000000ffff108224 */ /* 0x002fc400078e001f */
[----:B------:R-:W-:Y:S01]  /*1a970*/  @!P0 IMAD.MOV.U32 R17, RZ, RZ, R32 ;  /* 0x000000ffff118224 */ /* 0x000fe200078e0020 */
[----:B------:R-:W4:Y:S04]  /*1a980*/  LDL R31, [R1+0x258] ;  /* 0x00025800011f7983 */ /* 0x000f280000100800 */
[----:B------:R-:W4:Y:S04]  /*1a990*/  LDL R32, [R1+0x254] ;  /* 0x0002540001207983 */ /* 0x000f280000100800 */
[----:B------:R0:W4:Y:S02]  /*1a9a0*/  @!P0 LDG.E.U16 R53, desc[UR24][R16.64] ;  /* 0x0000001810358981 */ /* 0x000124000c1e1500 */
[----:B0-----:R-:W-:-:S02]  /*1a9b0*/  @!P0 IMAD.MOV.U32 R16, RZ, RZ, R28 ;  /* 0x000000ffff108224 */ /* 0x001fc400078e001c */
[----:B------:R-:W4:Y:S01]  /*1a9c0*/  LDL R28, [R1+0x294] ;  /* 0x00029400011c7983 */ /* 0x000f220000100800 */
[----:B------:R-:W-:Y:S01]  /*1a9d0*/  PRMT R52, RZ, 0x7610, R52 ;  /* 0x00007610ff347816 */ /* 0x000fe20000000034 */
[----:B------:R-:W-:Y:S01]  /*1a9e0*/  @!P0 IMAD.MOV.U32 R27, RZ, RZ, R43 ;  /* 0x000000ffff1b8224 */ /* 0x000fe200078e002b */
[----:B------:R-:W-:Y:S02]  /*1a9f0*/  PRMT R55, RZ, 0x7610, R55 ;  /* 0x00007610ff377816 */ /* 0x000fe40000000037 */
[----:B------:R-:W-:-:S04]  /*1aa00*/  PRMT R54, RZ, 0x7610, R54 ;  /* 0x00007610ff367816 */ /* 0x000fc80000000036 */
[----:B------:R0:W4:Y:S02]  /*1aa10*/  @!P0 LDG.E.U16 R55, desc[UR24][R26.64] ;  /* 0x000000181a378981 */ /* 0x000124000c1e1500 */
[----:B0-----:R-:W-:Y:S02]  /*1aa20*/  @!P0 IMAD.MOV.U32 R26, RZ, RZ, R35 ;  /* 0x000000ffff1a8224 */ /* 0x001fe400078e0023 */
[----:B------:R-:W-:-:S05]  /*1aa30*/  @!P0 IMAD.MOV.U32 R27, RZ, RZ, R42 ;  /* 0x000000ffff1b8224 */ /* 0x000fca00078e002a */
[----:B------:R-:W4:Y:S04]  /*1aa40*/  @!P0 LDG.E.U16 R54, desc[UR24][R26.64] ;  /* 0x000000181a368981 */ /* 0x000f28000c1e1500 */
[----:B------:R-:W4:Y:S04]  /*1aa50*/  LDL R27, [R1+0x314] ;  /* 0x00031400011b7983 */ /* 0x000f280000100800 */
[----:B------:R-:W4:Y:S01]  /*1aa60*/  LDL R26, [R1+0x318] ;  /* 0x00031800011a7983 */ /* 0x000f220000100800 */
[----:B------:R-:W-:-:S03]  /*1aa70*/  PRMT R50, RZ, 0x7610, R50 ;  /* 0x00007610ff327816 */ /* 0x000fc60000000032 */
[----:B------:R-:W-:Y:S04]  /*1aa80*/  STS.U16 [R47+UR8+0x17600], R15 ;  /* 0x0176000f2f007988 */ /* 0x000fe80008000408 */
[----:B------:R-:W-:Y:S04]  /*1aa90*/  STS.U16 [R47+UR8+0x17a00], R5 ;  /* 0x017a00052f007988 */ /* 0x000fe80008000408 */
[----:B------:R4:W-:Y:S01]  /*1aaa0*/  STS.U16 [R47+UR8+0x17e00], R4 ;  /* 0x017e00042f007988 */ /* 0x0009e20008000408 */
[----:B--2---:R-:W-:-:S05]  /*1aab0*/  @!P0 IMAD.MOV.U32 R17, RZ, RZ, R33 ;  /* 0x000000ffff118224 */ /* 0x004fca00078e0021 */
[----:B------:R0:W2:Y:S02]  /*1aac0*/  @!P0 LDG.E.U16 R52, desc[UR24][R16.64] ;  /* 0x0000001810348981 */ /* 0x0000a4000c1e1500 */
[----:B0-----:R-:W-:Y:S02]  /*1aad0*/  @!P0 IMAD.MOV.U32 R16, RZ, RZ, R29 ;  /* 0x000000ffff108224 */ /* 0x001fe400078e001d */
[----:B---3--:R-:W-:Y:S01]  /*1aae0*/  @!P0 IMAD.MOV.U32 R17, RZ, RZ, R30 ;  /* 0x000000ffff118224 */ /* 0x008fe200078e001e */
[----:B------:R-:W3:Y:S04]  /*1aaf0*/  LDL R29, [R1+0x2d8] ;  /* 0x0002d800011d7983 */ /* 0x000ee80000100800 */
[----:B------:R-:W2:Y:S01]  /*1ab00*/  LDL R30, [R1+0x2d4] ;  /* 0x0002d400011e7983 */ /* 0x000ea20000100800 */
[----:B----4-:R-:W-:-:S02]  /*1ab10*/  @!P0 IMAD.MOV.U32 R4, RZ, RZ, R31 ;  /* 0x000000ffff048224 */ /* 0x010fc400078e001f */
[----:B------:R-:W-:-:S05]  /*1ab20*/  @!P0 IMAD.MOV.U32 R5, RZ, RZ, R32 ;  /* 0x000000ffff058224 */ /* 0x000fca00078e0020 */
[----:B------:R0:W4:Y:S02]  /*1ab30*/  @!P0 LDG.E.U16 R50, desc[UR24][R4.64] ;  /* 0x0000001804328981 */ /* 0x000124000c1e1500 */
[----:B0-----:R-:W-:Y:S02]  /*1ab40*/  @!P0 IMAD.MOV.U32 R4, RZ, RZ, R25 ;  /* 0x000000ffff048224 */ /* 0x001fe400078e0019 */
[----:B------:R-:W-:Y:S01]  /*1ab50*/  @!P0 IMAD.MOV.U32 R5, RZ, RZ, R28 ;  /* 0x000000ffff058224 */ /* 0x000fe200078e001c */
[----:B------:R-:W4:Y:S04]  /*1ab60*/  LDL R25, [R1+0x354] ;  /* 0x0003540001197983 */ /* 0x000f280000100800 */
[----:B------:R-:W4:Y:S01]  /*1ab70*/  LDL R28, [R1+0x350] ;  /* 0x00035000011c7983 */ /* 0x000f220000100800 */
[----:B------:R-:W-:-:S02]  /*1ab80*/  PRMT R49, RZ, 0x7610, R49 ;  /* 0x00007610ff317816 */ /* 0x000fc40000000031 */
[----:B------:R-:W-:Y:S02]  /*1ab90*/  PRMT R51, RZ, 0x7610, R51 ;  /* 0x00007610ff337816 */ /* 0x000fe40000000033 */
[----:B------:R-:W-:Y:S02]  /*1aba0*/  PRMT R74, RZ, 0x7610, R74 ;  /* 0x00007610ff4a7816 */ /* 0x000fe4000000004a */
[----:B------:R3:W4:Y:S04]  /*1abb0*/  @!P0 LDG.E.U16 R49, desc[UR24][R4.64] ;  /* 0x0000001804318981 */ /* 0x000728000c1e1500 */
[----:B------:R-:W4:Y:S04]  /*1abc0*/  @!P0 LDG.E.U16 R51, desc[UR24][R16.64] ;  /* 0x0000001810338981 */ /* 0x000f28000c1e1500 */
[----:B------:R-:W4:Y:S04]  /*1abd0*/  LDL R17, [R1+0x380] ;  /* 0x0003800001117983 */ /* 0x000f280000100800 */
[----:B------:R-:W4:Y:S01]  /*1abe0*/  LDL R16, [R1+0x384] ;  /* 0x0003840001107983 */ /* 0x000f220000100800 */
[----:B------:R-:W-:Y:S01]  /*1abf0*/  PRMT R75, RZ, 0x7610, R75 ;  /* 0x00007610ff4b7816 */ /* 0x000fe2000000004b */
[----:B---3--:R-:W-:-:S02]  /*1ac00*/  @!P0 IMAD.MOV.U32 R4, RZ, RZ, R29 ;  /* 0x000000ffff048224 */ /* 0x008fc400078e001d */
[----:B--2---:R-:W-:-:S05]  /*1ac10*/  @!P0 IMAD.MOV.U32 R5, RZ, RZ, R30 ;  /* 0x000000ffff058224 */ /* 0x004fca00078e001e */
[----:B------:R0:W2:Y:S02]  /*1ac20*/  @!P0 LDG.E.U16 R74, desc[UR24][R4.64] ;  /* 0x00000018044a8981 */ /* 0x0000a4000c1e1500 */
[----:B0-----:R-:W-:Y:S02]  /*1ac30*/  @!P0 IMAD.MOV.U32 R4, RZ, RZ, R26 ;  /* 0x000000ffff048224 */ /* 0x001fe400078e001a */
[----:B------:R-:W-:Y:S01]  /*1ac40*/  @!P0 IMAD.MOV.U32 R5, RZ, RZ, R27 ;  /* 0x000000ffff058224 */ /* 0x000fe200078e001b */
[----:B------:R-:W3:Y:S04]  /*1ac50*/  LDL R26, [R1+0x3b4] ;  /* 0x0003b400011a7983 */ /* 0x000ee80000100800 */
[----:B------:R-:W2:Y:S04]  /*1ac60*/  LDL R27, [R1+0x3b0] ;  /* 0x0003b000011b7983 */ /* 0x000ea80000100800 */
[----:B------:R-:W2:Y:S04]  /*1ac70*/  LDL.LU R44, [R1+0x10] ;  /* 0x00001000012c7983 */ /* 0x000ea80000300800 */
[----:B------:R4:W2:Y:S04]  /*1ac80*/  @!P0 LDG.E.U16 R75, desc[UR24][R4.64] ;  /* 0x00000018044b8981 */ /* 0x0008a8000c1e1500 */
[----:B------:R-:W2:Y:S01]  /*1ac90*/  LDL.LU R45, [R1+0xc] ;  /* 0x00000c00012d7983 */ /* 0x000ea20000300800 */
[----:B----4-:R-:W-:-:S02]  /*1aca0*/  @!P0 IMAD.MOV.U32 R4, RZ, RZ, R25 ;  /* 0x000000ffff048224 */ /* 0x010fc400078e0019 */
[----:B------:R-:W-:Y:S01]  /*1acb0*/  @!P0 IMAD.MOV.U32 R5, RZ, RZ, R28 ;  /* 0x000000ffff058224 */ /* 0x000fe200078e001c */
[----:B------:R-:W4:Y:S04]  /*1acc0*/  LDL R25, [R1+0x3e4] ;  /* 0x0003e40001197983 */ /* 0x000f280000100800 */
[----:B------:R-:W4:Y:S01]  /*1acd0*/  LDL R28, [R1+0x3e0] ;  /* 0x0003e000011c7983 */ /* 0x000f220000100800 */
[----:B------:R-:W-:Y:S02]  /*1ace0*/  LOP3.LUT R33, R2, 0x60, RZ, 0x3c, !PT ;  /* 0x0000006002217812 */ /* 0x000fe400078e3cff */
[----:B------:R-:W-:-:S03]  /*1acf0*/  PRMT R73, RZ, 0x7610, R73 ;  /* 0x00007610ff497816 */ /* 0x000fc60000000049 */
[----:B------:R-:W-:Y:S04]  /*1ad00*/  STS.U16 [R33+UR8+0x14300], R64 ;  /* 0x0143004021007988 */ /* 0x000fe80008000408 */
[----:B------:R0:W-:Y:S04]  /*1ad10*/  STS.U16 [R33+UR8+0x14700], R68 ;  /* 0x0147004421007988 */ /* 0x0001e80008000408 */
[----:B------:R1:W4:Y:S01]  /*1ad20*/  @!P0 LDG.E.U16 R73, desc[UR24][R4.64] ;  /* 0x0000001804498981 */ /* 0x000322000c1e1500 */
[----:B0-----:R-:W-:Y:S01]  /*1ad30*/  PRMT R68, RZ, 0x7610, R68 ;  /* 0x00007610ff447816 */ /* 0x001fe20000000044 */
[----:B-1----:R-:W-:-:S02]  /*1ad40*/  @!P0 IMAD.MOV.U32 R4, RZ, RZ, R16 ;  /* 0x000000ffff048224 */ /* 0x002fc400078e0010 */
[----:B------:R-:W-:Y:S01]  /*1ad50*/  @!P0 IMAD.MOV.U32 R5, RZ, RZ, R17 ;  /* 0x000000ffff058224 */ /* 0x000fe200078e0011 */
[----:B------:R-:W4:Y:S04]  /*1ad60*/  LDL R16, [R1+0x414] ;  /* 0x0004140001107983 */ /* 0x000f280000100800 */
[----:B------:R-:W4:Y:S04]  /*1ad70*/  LDL R17, [R1+0x410] ;  /* 0x0004100001117983 */ /* 0x000f280000100800 */
[----:B------:R3:W4:Y:S04]  /*1ad80*/  @!P0 LDG.E.U16 R68, desc[UR24][R4.64] ;  /* 0x0000001804448981 */ /* 0x000728000c1e1500 */
[----:B------:R-:W4:Y:S04]  /*1ad90*/  LDL.LU R47, [R1+0x8] ;  /* 0x00000800012f7983 */ /* 0x000f280000300800 */
[----:B------:R-:W4:Y:S04]  /*1ada0*/  LDL R32, [R1+0xd4] ;  /* 0x0000d40001207983 */ /* 0x000f280000100800 */
[----:B------:R-:W4:Y:S04]  /*1adb0*/  LDL R31, [R1+0xd8] ;  /* 0x0000d800011f7983 */ /* 0x000f280000100800 */
[----:B------:R-:W4:Y:S04]  /*1adc0*/  LDL R30, [R1+0x114] ;  /* 0x00011400011e7983 */ /* 0x000f280000100800 */
[----:B------:R-:W4:Y:S04]  /*1add0*/  LDL R29, [R1+0x118] ;  /* 0x00011800011d7983 */ /* 0x000f280000100800 */
[----:B------:R0:W-:Y:S02]  /*1ade0*/  STS.U16 [R33+UR8+0x14b00], R67 ;  /* 0x014b004321007988 */ /* 0x0001e40008000408 */
[----:B0-----:R-:W-:Y:S01]  /*1adf0*/  PRMT R67, RZ, 0x7610, R67 ;  /* 0x00007610ff437816 */ /* 0x001fe20000000043 */
[----:B---3--:R-:W-:-:S02]  /*1ae00*/  @!P0 IMAD.MOV.U32 R4, RZ, RZ, R26 ;  /* 0x000000ffff048224 */ /* 0x008fc400078e001a */
[----:B------:R-:W3:Y:S01]  /*1ae10*/  LDL R26, [R1+0x43c] ;  /* 0x00043c00011a7983 */ /* 0x000ee20000100800 */
[----:B--2---:R-:W-:-:S03]  /*1ae20*/  @!P0 IMAD.MOV.U32 R5, RZ, RZ, R27 ;  /* 0x000000ffff058224 */ /* 0x004fc600078e001b */
[----:B------:R-:W2:Y:S04]  /*1ae30*/  LDL R27, [R1+0x438] ;  /* 0x00043800011b7983 */ /* 0x000ea80000100800 */
[----:B------:R4:W2:Y:S02]  /*1ae40*/  @!P0 LDG.E.U16 R67, desc[UR24][R4.64] ;  /* 0x0000001804438981 */ /* 0x0008a4000c1e1500 */
[----:B----4-:R-:W-:Y:S02]  /*1ae50*/  @!P0 IMAD.MOV.U32 R4, RZ, RZ, R25 ;  /* 0x000000ffff048224 */ /* 0x010fe400078e0019 */
[----:B------:R-:W4:Y:S01]  /*1ae60*/  LDL R25, [R1+0x158] ;  /* 0x0001580001197983 */ /* 0x000f220000100800 */
[----:B------:R-:W-:-:S03]  /*1ae70*/  @!P0 IMAD.MOV.U32 R5, RZ, RZ, R28 ;  /* 0x000000ffff058224 */ /* 0x000fc600078e001c */
[----:B------:R-:W4:Y:S04]  /*1ae80*/  LDL R28, [R1+0x154] ;  /* 0x00015400011c7983 */ /* 0x000f280000100800 */
[----:B------:R0:W-:Y:S02]  /*1ae90*/  STS.U16 [R33+UR8+0x14f00], R66 ;  /* 0x014f004221007988 */ /* 0x0001e40008000408 */
[----:B0-----:R-:W-:-:S06]  /*1aea0*/  PRMT R66, RZ, 0x7610, R66 ;  /* 0x00007610ff427816 */ /* 0x001fcc0000000042 */
[----:B------:R0:W4:Y:S02]  /*1aeb0*/  @!P0 LDG.E.U16 R66, desc[UR24][R4.64] ;  /* 0x0000001804428981 */ /* 0x000124000c1e1500 */
[----:B0-----:R-:W-:Y:S02]  /*1aec0*/  PRMT R4, RZ, 0x7610, R4 ;  /* 0x00007610ff047816 */ /* 0x001fe40000000004 */
[----:B------:R-:W-:Y:S01]  /*1aed0*/  PRMT R5, RZ, 0x7610, R5 ;  /* 0x00007610ff057816 */ /* 0x000fe20000000005 */
[----:B------:R-:W-:Y:S04]  /*1aee0*/  STS.U16 [R33+UR8+0x15300], R65 ;  /* 0x0153004121007988 */ /* 0x000fe80008000408 */
[----:B------:R3:W4:Y:S04]  /*1aef0*/  @!P0 LDG.E.U16 R4, desc[UR24][R16.64] ;  /* 0x0000001810048981 */ /* 0x000728000c1e1500 */
[----:B------:R-:W-:Y:S04]  /*1af00*/  STS.U16 [R33+UR8+0x15700], R69 ;  /* 0x0157004521007988 */ /* 0x000fe80008000408 */
[----:B------:R-:W-:Y:S04]  /*1af10*/  STS.U16 [R33+UR8+0x15b00], R70 ;  /* 0x015b004621007988 */ /* 0x000fe80008000408 */
[----:B------:R0:W-:Y:S02]  /*1af20*/  STS.U16 [R33+UR8+0x15f00], R72 ;  /* 0x015f004821007988 */ /* 0x0001e40008000408 */
[----:B0-----:R-:W-:-:S02]  /*1af30*/  PRMT R72, RZ, 0x7610, R72 ;  /* 0x00007610ff487816 */ /* 0x001fc40000000048 */
[----:B------:R-:W-:Y:S04]  /*1af40*/  STS.U16 [R33+UR8+0x16300], R44 ;  /* 0x0163002c21007988 */ /* 0x000fe80008000408 */
[----:B------:R-:W-:Y:S04]  /*1af50*/  STS.U16 [R33+UR8+0x16700], R45 ;  /* 0x0167002d21007988 */ /* 0x000fe80008000408 */
[----:B------:R0:W-:Y:S02]  /*1af60*/  STS.U16 [R33+UR8+0x16b00], R71 ;  /* 0x016b004721007988 */ /* 0x0001e40008000408 */
[----:B0-----:R-:W-:Y:S01]  /*1af70*/  PRMT R71, RZ, 0x7610, R71 ;  /* 0x00007610ff477816 */ /* 0x001fe20000000047 */
[----:B---3--:R-:W-:-:S02]  /*1af80*/  @!P0 IMAD.MOV.U32 R16, RZ, RZ, R26 ;  /* 0x000000ffff108224 */ /* 0x008fc400078e001a */
[----:B------:R-:W3:Y:S01]  /*1af90*/  LDL R26, [R1+0x1a0] ;  /* 0x0001a000011a7983 */ /* 0x000ee20000100800 */
[----:B--2---:R-:W-:-:S03]  /*1afa0*/  @!P0 IMAD.MOV.U32 R17, RZ, RZ, R27 ;  /* 0x000000ffff118224 */ /* 0x004fc600078e001b */
[----:B------:R-:W2:Y:S04]  /*1afb0*/  LDL R27, [R1+0x19c] ;  /* 0x00019c00011b7983 */ /* 0x000ea80000100800 */
[----:B------:R0:W2:Y:S02]  /*1afc0*/  @!P0 LDG.E.U16 R5, desc[UR24][R16.64] ;  /* 0x0000001810058981 */ /* 0x0000a4000c1e1500 */
[----:B0-----:R-:W-:Y:S02]  /*1afd0*/  @!P0 IMAD.MOV.U32 R16, RZ, RZ, R31 ;  /* 0x000000ffff108224 */ /* 0x001fe400078e001f */
[----:B------:R-:W-:-:S05]  /*1afe0*/  @!P0 IMAD.MOV.U32 R17, RZ, RZ, R32 ;  /* 0x000000ffff118224 */ /* 0x000fca00078e0020 */
[----:B------:R0:W2:Y:S02]  /*1aff0*/  @!P0 LDG.E.U16 R72, desc[UR24][R16.64] ;  /* 0x0000001810488981 */ /* 0x0000a4000c1e1500 */
[----:B0-----:R-:W-:Y:S02]  /*1b000*/  @!P0 IMAD.MOV.U32 R16, RZ, RZ, R29 ;  /* 0x000000ffff108224 */ /* 0x001fe400078e001d */
[----:B------:R-:W-:Y:S01]  /*1b010*/  @!P0 IMAD.MOV.U32 R17, RZ, RZ, R30 ;  /* 0x000000ffff118224 */ /* 0x000fe200078e001e */
[----:B------:R-:W2:Y:S04]  /*1b020*/  LDL R29, [R1+0x1e0] ;  /* 0x0001e000011d7983 */ /* 0x000ea80000100800 */
[----:B------:R-:W2:Y:S04]  /*1b030*/  LDL R30, [R1+0x1dc] ;  /* 0x0001dc00011e7983 */ /* 0x000ea80000100800 */
[----:B------:R4:W2:Y:S02]  /*1b040*/  @!P0 LDG.E.U16 R71, desc[UR24][R16.64] ;  /* 0x0000001810478981 */ /* 0x0008a4000c1e1500 */
[----:B----4-:R-:W-:-:S02]  /*1b050*/  @!P0 IMAD.MOV.U32 R16, RZ, RZ, R25 ;  /* 0x000000ffff108224 */ /* 0x010fc400078e0019 */
[----:B------:R-:W-:Y:S01]  /*1b060*/  @!P0 IMAD.MOV.U32 R17, RZ, RZ, R28 ;  /* 0x000000ffff118224 */ /* 0x000fe200078e001c */
[----:B------:R-:W4:Y:S04]  /*1b070*/  LDL R25, [R1+0x220] ;  /* 0x0002200001197983 */ /* 0x000f280000100800 */
[----:B------:R-:W4:Y:S01]  /*1b080*/  LDL R28, [R1+0x21c] ;  /* 0x00021c00011c7983 */ /* 0x000f220000100800 */
[----:B------:R-:W-:-:S03]  /*1b090*/  PRMT R70, RZ, 0x7610, R70 ;  /* 0x00007610ff467816 */ /* 0x000fc60000000046 */
[----:B------:R-:W-:Y:S04]  /*1b0a0*/  STS.U16 [R33+UR8+0x16f00], R47 ;  /* 0x016f002f21007988 */ /* 0x000fe80008000408 */
[----:B------:R0:W-:Y:S01]  /*1b0b0*/  STS.U16 [R33+UR8+0x17300], R3 ;  /* 0x0173000321007988 */ /* 0x0001e20008000408 */
[----:B------:R-:W-:-:S03]  /*1b0c0*/  PRMT R69, RZ, 0x7610, R69 ;  /* 0x00007610ff457816 */ /* 0x000fc60000000045 */
[----:B------:R3:W4:Y:S04]  /*1b0d0*/  @!P0 LDG.E.U16 R70, desc[UR24][R16.64] ;  /* 0x0000001810468981 */ /* 0x000728000c1e1500 */
[----:B0-----:R-:W4:Y:S04]  /*1b0e0*/  LDL.LU R3, [R1+0x724] ;  /* 0x0007240001037983 */ /* 0x001f280000300800 */
[----:B------:R-:W4:Y:S04]  /*1b0f0*/  LDL R32, [R1+0x25c] ;  /* 0x00025c0001207983 */ /* 0x000f280000100800 */
[----:B------:R-:W4:Y:S04]  /*1b100*/  LDL R31, [R1+0x260] ;  /* 0x00026000011f7983 */ /* 0x000f280000100800 */
[----:B------:R0:W-:Y:S01]  /*1b110*/  STS.U16 [R33+UR8+0x17700], R6 ;  /* 0x0177000621007988 */ /* 0x0001e20008000408 */
[----:B------:R-:W-:-:S03]  /*1b120*/  PRMT R15, RZ, 0x7610, R15 ;  /* 0x00007610ff0f7816 */ /* 0x000fc6000000000f */
[----:B------:R-:W4:Y:S04]  /*1b130*/  LDL R42, [R1+0x11c] ;  /* 0x00011c00012a7983 */ /* 0x000f280000100800 */
[----:B------:R-:W4:Y:S01]  /*1b140*/  LDL R35, [R1+0x120] ;  /* 0x0001200001237983 */ /* 0x000f220000100800 */
[----:B0-----:R-:W-:Y:S01]  /*1b150*/  PRMT R6, RZ, 0x7610, R6 ;  /* 0x00007610ff067816 */ /* 0x001fe20000000006 */
[----:B---3--:R-:W-:Y:S02]  /*1b160*/  @!P0 IMAD.MOV.U32 R16, RZ, RZ, R26 ;  /* 0x000000ffff108224 */ /* 0x008fe400078e001a */
[----:B------:R-:W3:Y:S01]  /*1b170*/  LDL R26, [R1+0x2a0] ;  /* 0x0002a000011a7983 */ /* 0x000ee20000100800 */
[----:B--2---:R-:W-:-:S03]  /*1b180*/  @!P0 IMAD.MOV.U32 R17, RZ, RZ, R27 ;  /* 0x000000ffff118224 */ /* 0x004fc600078e001b */
[----:B------:R-:W2:Y:S04]  /*1b190*/  LDL R27, [R1+0x29c] ;  /* 0x00029c00011b7983 */ /* 0x000ea80000100800 */
[----:B------:R0:W2:Y:S02]  /*1b1a0*/  @!P0 LDG.E.U16 R69, desc[UR24][R16.64] ;  /* 0x0000001810458981 */ /* 0x0000a4000c1e1500 */
[----:B0-----:R-:W-:Y:S02]  /*1b1b0*/  @!P0 IMAD.MOV.U32 R16, RZ, RZ, R29 ;  /* 0x000000ffff108224 */ /* 0x001fe400078e001d */
[----:B------:R-:W2:Y:S01]  /*1b1c0*/  LDL R29, [R1+0x2e0] ;  /* 0x0002e000011d7983 */ /* 0x000ea20000100800 */
[----:B------:R-:W-:-:S03]  /*1b1d0*/  @!P0 IMAD.MOV.U32 R17, RZ, RZ, R30 ;  /* 0x000000ffff118224 */ /* 0x000fc600078e001e */
[----:B------:R-:W2:Y:S04]  /*1b1e0*/  LDL R30, [R1+0x2dc] ;  /* 0x0002dc00011e7983 */ /* 0x000ea80000100800 */
[----:B------:R4:W2:Y:S02]  /*1b1f0*/  @!P0 LDG.E.U16 R6, desc[UR24][R16.64] ;  /* 0x0000001810068981 */ /* 0x0008a4000c1e1500 */
[----:B----4-:R-:W-:Y:S02]  /*1b200*/  @!P0 IMAD.MOV.U32 R16, RZ, RZ, R25 ;  /* 0x000000ffff108224 */ /* 0x010fe400078e0019 */
[----:B------:R-:W4:Y:S01]  /*1b210*/  LDL R25, [R1+0x320] ;  /* 0x0003200001197983 */ /* 0x000f220000100800 */
[----:B------:R-:W-:-:S03]  /*1b220*/  @!P0 IMAD.MOV.U32 R17, RZ, RZ, R28 ;  /* 0x000000ffff118224 */ /* 0x000fc600078e001c */
[----:B------:R-:W4:Y:S04]  /*1b230*/  LDL R28, [R1+0x31c] ;  /* 0x00031c00011c7983 */ /* 0x000f280000100800 */
[----:B------:R0:W-:Y:S04]  /*1b240*/  STS.U16 [R33+UR8+0x17b00], R7 ;  /* 0x017b000721007988 */ /* 0x0001e80008000408 */
[----:B------:R1:W-:Y:S01]  /*1b250*/  STS.U16 [R33+UR8+0x17f00], R8 ;  /* 0x017f000821007988 */ /* 0x0003e20008000408 */
[----:B0-----:R-:W-:Y:S02]  /*1b260*/  PRMT R7, RZ, 0x7610, R7 ;  /* 0x00007610ff077816 */ /* 0x001fe40000000007 */
[----:B-1----:R-:W-:Y:S01]  /*1b270*/  PRMT R8, RZ, 0x7610, R8 ;  /* 0x00007610ff087816 */ /* 0x002fe20000000008 */
[----:B------:R-:W4:Y:S04]  /*1b280*/  LDL R33, [R1+0x15c] ;  /* 0x00015c0001217983 */ /* 0x000f280000100800 */
[----:B------:R0:W4:Y:S04]  /*1b290*/  @!P0 LDG.E.U16 R7, desc[UR24][R16.64] ;  /* 0x0000001810078981 */ /* 0x000128000c1e1500 */
[----:B------:R1:W-:Y:S01]  /*1b2a0*/  STS.U16 [R3+UR8+0x8000], R9 ;  /* 0x0080000903007988 */ /* 0x0003e20008000408 */
[----:B0-----:R-:W-:-:S02]  /*1b2b0*/  @!P0 IMAD.MOV.U32 R16, RZ, RZ, R31 ;  /* 0x000000ffff108224 */ /* 0x001fc400078e001f */
[----:B------:R-:W-:Y:S01]  /*1b2c0*/  @!P0 IMAD.MOV.U32 R17, RZ, RZ, R32 ;  /* 0x000000ffff118224 */ /* 0x000fe200078e0020 */
[----:B------:R0:W-:Y:S01]  /*1b2d0*/  STS.U16 [R3+UR8+0x8400], R10 ;  /* 0x0084000a03007988 */ /* 0x0001e20008000408 */
[----:B-1----:R-:W-:-:S03]  /*1b2e0*/  PRMT R9, RZ, 0x7610, R9 ;  /* 0x00007610ff097816 */ /* 0x002fc60000000009 */
[----:B------:R3:W4:Y:S04]  /*1b2f0*/  @!P0 LDG.E.U16 R8, desc[UR24][R16.64] ;  /* 0x0000001810088981 */ /* 0x000728000c1e1500 */
[----:B------:R-:W4:Y:S01]  /*1b300*/  LDL R32, [R1+0x3b8] ;  /* 0x0003b80001207983 */ /* 0x000f220000100800 */
[----:B0-----:R-:W-:-:S03]  /*1b310*/  PRMT R10, RZ, 0x7610, R10 ;  /* 0x00007610ff0a7816 */ /* 0x001fc6000000000a */
[----:B------:R-:W4:Y:S01]  /*1b320*/  LDL R31, [R1+0x3bc] ;  /* 0x0003bc00011f7983 */ /* 0x000f220000100800 */
[----:B---3--:R-:W-:-:S03]  /*1b330*/  @!P0 IMAD.MOV.U32 R16, RZ, RZ, R26 ;  /* 0x000000ffff108224 */ /* 0x008fc600078e001a */
        /* <DEDUP_REMOVED lines=16> */
[----:B-1----:R-:W-:-:S04]  /*1b440*/  PRMT R12, RZ, 0x7610, R12 ;  /* 0x00007610ff0c7816 */ /* 0x002fc8000000000c */
[----:B------:R3:W4:Y:S04]  /*1b450*/  @!P0 LDG.E.U16 R11, desc[UR24][R16.64] ;  /* 0x00000018100b8981 */ /* 0x000728000c1e1500 */
[----:B------:R0:W-:Y:S04]  /*1b460*/  STS.U16 [R3+UR8+0x9000], R13 ;  /* 0x0090000d03007988 */ /* 0x0001e80008000408 */
[----:B------:R1:W-:Y:S01]  /*1b470*/  STS.U16 [R3+UR8+0x9400], R14 ;  /* 0x0094000e03007988 */ /* 0x0003e20008000408 */
[----:B0-----:R-:W-:Y:S02]  /*1b480*/  PRMT R13, RZ, 0x7610, R13 ;  /* 0x00007610ff0d7816 */ /* 0x001fe4000000000d */
[----:B-1----:R-:W-:Y:S01]  /*1b490*/  PRMT R14, RZ, 0x7610, R14 ;  /* 0x00007610ff0e7816 */ /* 0x002fe2000000000e */
[----:B---3--:R-:W-:-:S02]  /*1b4a0*/  @!P0 IMAD.MOV.U32 R16, RZ, RZ, R26 ;  /* 0x000000ffff108224 */ /* 0x008fc400078e001a */
[----:B------:R-:W3:Y:S01]  /*1b4b0*/  LDL R26, [R1+0x41c] ;  /* 0x00041c00011a7983 */ /* 0x000ee20000100800 */
[----:B--2---:R-:W-:-:S03]  /*1b4c0*/  @!P0 IMAD.MOV.U32 R17, RZ, RZ, R27 ;  /* 0x000000ffff118224 */ /* 0x004fc600078e001b */
[----:B------:R-:W3:Y:S04]  /*1b4d0*/  LDL R27, [R1+0x418] ;  /* 0x00041800011b7983 */ /* 0x000ee80000100800 */
[----:B------:R0:W2:Y:S02]  /*1b4e0*/  @!P0 LDG.E.U16 R12, desc[UR24][R16.64] ;  /* 0x00000018100c8981 */ /* 0x0000a4000c1e1500 */
[----:B0-----:R-:W-:Y:S02]  /*1b4f0*/  @!P0 IMAD.MOV.U32 R16, RZ, RZ, R29 ;  /* 0x000000ffff108224 */ /* 0x001fe400078e001d */
[----:B------:R-:W2:Y:S01]  /*1b500*/  LDL R29, [R1+0x444] ;  /* 0x00044400011d7983 */ /* 0x000ea20000100800 */
[----:B------:R-:W-:-:S03]  /*1b510*/  @!P0 IMAD.MOV.U32 R17, RZ, RZ, R30 ;  /* 0x000000ffff118224 */ /* 0x000fc600078e001e */
[----:B------:R-:W2:Y:S04]  /*1b520*/  LDL R30, [R1+0x440] ;  /* 0x00044000011e7983 */ /* 0x000ea80000100800 */
[----:B------:R0:W2:Y:S02]  /*1b530*/  @!P0 LDG.E.U16 R13, desc[UR24][R16.64] ;  /* 0x00000018100d8981 */ /* 0x0000a4000c1e1500 */
[----:B0-----:R-:W-:Y:S02]  /*1b540*/  @!P0 IMAD.MOV.U32 R16, RZ, RZ, R31 ;  /* 0x000000ffff108224 */ /* 0x001fe400078e001f */
[----:B------:R-:W-:Y:S01]  /*1b550*/  @!P0 IMAD.MOV.U32 R17, RZ, RZ, R32 ;  /* 0x000000ffff118224 */ /* 0x000fe200078e0020 */
[----:B------:R-:W2:Y:S04]  /*1b560*/  LDL R31, [R1+0x1a4] ;  /* 0x0001a400011f7983 */ /* 0x000ea80000100800 */
[----:B------:R4:W2:Y:S04]  /*1b570*/  @!P0 LDG.E.U16 R14, desc[UR24][R16.64] ;  /* 0x00000018100e8981 */ /* 0x0008a8000c1e1500 */
[----:B------:R-:W2:Y:S01]  /*1b580*/  LDL R32, [R1+0x160] ;  /* 0x0001600001207983 */ /* 0x000ea20000100800 */
[----:B----4-:R-:W-:-:S02]  /*1b590*/  @!P0 IMAD.MOV.U32 R16, RZ, RZ, R25 ;  /* 0x000000ffff108224 */ /* 0x010fc400078e0019 */
[----:B------:R-:W-:Y:S01]  /*1b5a0*/  @!P0 IMAD.MOV.U32 R17, RZ, RZ, R28 ;  /* 0x000000ffff118224 */ /* 0x000fe200078e001c */
[----:B------:R-:W4:Y:S04]  /*1b5b0*/  LDL R25, [R1+0xe0] ;  /* 0x0000e00001197983 */ /* 0x000f280000100800 */
[----:B------:R-:W4:Y:S04]  /*1b5c0*/  LDL R28, [R1+0xdc] ;  /* 0x0000dc00011c7983 */ /* 0x000f280000100800 */
[----:B------:R0:W4:Y:S02]  /*1b5d0*/  @!P0 LDG.E.U16 R15, desc[UR24][R16.64] ;  /* 0x00000018100f8981 */ /* 0x000124000c1e1500 */
[----:B0-----:R-:W-:-:S02]  /*1b5e0*/  PRMT R16, RZ, 0x7610, R16 ;  /* 0x00007610ff107816 */ /* 0x001fc40000000010 */
[----:B------:R4:W-:Y:S01]  /*1b5f0*/  STS.U16 [R3+UR8+0xa400], R24 ;  /* 0x00a4001803007988 */ /* 0x0009e20008000408 */
[----:B------:R-:W-:-:S03]  /*1b600*/  PRMT R17, RZ, 0x7610, R17 ;  /* 0x00007610ff117816 */ /* 0x000fc60000000011 */
[----:B---3--:R2:W3:Y:S02]  /*1b610*/  @!P0 LDG.E.U16 R16, desc[UR24][R26.64] ;  /* 0x000000181a108981 */ /* 0x0084e4000c1e1500 */
[----:B--2---:R-:W-:Y:S02]  /*1b620*/  @!P0 IMAD.MOV.U32 R27, RZ, RZ, R30 ;  /* 0x000000ffff1b8224 */ /* 0x004fe400078e001e */
[----:B------:R-:W2:Y:S01]  /*1b630*/  LDL R30, [R1+0x1a8] ;  /* 0x0001a800011e7983 */ /* 0x000ea20000100800 */
[----:B------:R-:W-:-:S03]  /*1b640*/  @!P0 IMAD.MOV.U32 R26, RZ, RZ, R29 ;  /* 0x000000ffff1a8224 */ /* 0x000fc600078e001d */
[----:B------:R-:W3:Y:S04]  /*1b650*/  LDL R29, [R1+0x1e4] ;  /* 0x0001e400011d7983 */ /* 0x000ee80000100800 */
[----:B------:R-:W3:Y:S04]  /*1b660*/  @!P0 LDG.E.U16 R17, desc[UR24][R26.64] ;  /* 0x000000181a118981 */ /* 0x000ee8000c1e1500 */
[----:B------:R-:W3:Y:S04]  /*1b670*/  LDL R27, [R1+0x224] ;  /* 0x00022400011b7983 */ /* 0x000ee80000100800 */
[----:B------:R-:W3:Y:S01]  /*1b680*/  LDL R26, [R1+0x228] ;  /* 0x00022800011a7983 */ /* 0x000ee20000100800 */
[----:B----4-:R-:W-:-:S02]  /*1b690*/  @!P0 IMAD.MOV.U32 R24, RZ, RZ, R25 ;  /* 0x000000ffff188224 */ /* 0x010fc400078e0019 */
[----:B------:R-:W-:Y:S02]  /*1b6a0*/  @!P0 IMAD.MOV.U32 R25, RZ, RZ, R28 ;  /* 0x000000ffff198224 */ /* 0x000fe400078e001c */
[----:B------:R-:W4:Y:S01]  /*1b6b0*/  LDL R28, [R1+0x1e8] ;  /* 0x0001e800011c7983 */ /* 0x000f220000100800 */
[----:B------:R-:W-:Y:S02]  /*1b6c0*/  PRMT R65, RZ, 0x7610, R65 ;  /* 0x00007610ff417816 */ /* 0x000fe40000000041 */
[----:B------:R-:W-:-:S04]  /*1b6d0*/  PRMT R64, RZ, 0x7610, R64 ;  /* 0x00007610ff407816 */ /* 0x000fc80000000040 */
[----:B------:R0:W4:Y:S04]  /*1b6e0*/  @!P0 LDG.E.U16 R65, desc[UR24][R24.64] ;  /* 0x0000001818418981 */ /* 0x000128000c1e1500 */
[----:B------:R1:W-:Y:S01]  /*1b6f0*/  STS.U16 [R3+UR8+0xac00], R18 ;  /* 0x00ac001203007988 */ /* 0x0003e20008000408 */
[----:B0-----:R-:W-:Y:S02]  /*1b700*/  @!P0 IMAD.MOV.U32 R24, RZ, RZ, R35 ;  /* 0x000000ffff188224 */ /* 0x001fe400078e0023 */
[----:B------:R-:W-:Y:S01]  /*1b710*/  @!P0 IMAD.MOV.U32 R25, RZ, RZ, R42 ;  /* 0x000000ffff198224 */ /* 0x000fe200078e002a */
[----:B-1----:R-:W-:-:S04]  /*1b720*/  PRMT R18, RZ, 0x7610, R18 ;  /* 0x00007610ff127816 */ /* 0x002fc80000000012 */
[----:B------:R0:W4:Y:S04]  /*1b730*/  @!P0 LDG.E.U16 R64, desc[UR24][R24.64] ;  /* 0x0000001818408981 */ /* 0x000128000c1e1500 */
[----:B------:R1:W-:Y:S01]  /*1b740*/  STS.U16 [R3+UR8+0xb000], R19 ;  /* 0x00b0001303007988 */ /* 0x0003e20008000408 */
[----:B0-----:R-:W-:Y:S02]  /*1b750*/  @!P0 IMAD.MOV.U32 R24, RZ, RZ, R32 ;  /* 0x000000ffff188224 */ /* 0x001fe400078e0020 */
[----:B------:R-:W-:Y:S01]  /*1b760*/  @!P0 IMAD.MOV.U32 R25, RZ, RZ, R33 ;  /* 0x000000ffff198224 */ /* 0x000fe200078e0021 */
[----:B------:R-:W4:Y:S01]  /*1b770*/  LDL R32, [R1+0x268] ;  /* 0x0002680001207983 */ /* 0x000f220000100800 */
[----:B-1----:R-:W-:-:S03]  /*1b780*/  PRMT R19, RZ, 0x7610, R19 ;  /* 0x00007610ff137816 */ /* 0x002fc60000000013 */
[----:B------:R0:W4:Y:S04]  /*1b790*/  @!P0 LDG.E.U16 R18, desc[UR24][R24.64] ;  /* 0x0000001818128981 */ /* 0x000128000c1e1500 */
[----:B------:R-:W4:Y:S01]  /*1b7a0*/  LDL R33, [R1+0x264] ;  /* 0x0002640001217983 */ /* 0x000f220000100800 */
[----:B0-----:R-:W-:-:S03]  /*1b7b0*/  @!P0 IMAD.MOV.U32 R25, RZ, RZ, R31 ;  /* 0x000000ffff198224 */ /* 0x001fc600078e001f */
[----:B------:R0:W-:Y:S04]  /*1b7c0*/  STS.U16 [R3+UR8+0xb400], R20 ;  /* 0x00b4001403007988 */ /* 0x0001e80008000408 */
[----:B------:R-:W4:Y:S01]  /*1b7d0*/  LDL R31, [R1+0x324] ;  /* 0x00032400011f7983 */ /* 0x000f220000100800 */
[----:B0-----:R-:W-:Y:S01]  /*1b7e0*/  PRMT R20, RZ, 0x7610, R20 ;  /* 0x00007610ff147816 */ /* 0x001fe20000000014 */
[----:B--2---:R-:W-:Y:S02]  /*1b7f0*/  @!P0 IMAD.MOV.U32 R24, RZ, RZ, R30 ;  /* 0x000000ffff188224 */ /* 0x004fe400078e001e */
[----:B------:R-:W2:Y:S04]  /*1b800*/  LDL R30, [R1+0x328] ;  /* 0x00032800011e7983 */ /* 0x000ea80000100800 */
[----:B------:R3:W2:Y:S02]  /*1b810*/  @!P0 LDG.E.U16 R19, desc[UR24][R24.64] ;  /* 0x0000001818138981 */ /* 0x0006a4000c1e1500 */
[----:B---3--:R-:W-:-:S02]  /*1b820*/  @!P0 IMAD.MOV.U32 R25, RZ, RZ, R29 ;  /* 0x000000ffff198224 */ /* 0x008fc400078e001d */
[----:B------:R-:W3:Y:S01]  /*1b830*/  LDL R29, [R1+0x2a4] ;  /* 0x0002a400011d7983 */ /* 0x000ee20000100800 */
[----:B----4-:R-:W-:-:S03]  /*1b840*/  @!P0 IMAD.MOV.U32 R24, RZ, RZ, R28 ;  /* 0x000000ffff188224 */ /* 0x010fc600078e001c */
[----:B------:R-:W4:Y:S04]  /*1b850*/  LDL R28, [R1+0x2a8] ;  /* 0x0002a800011c7983 */ /* 0x000f280000100800 */
[----:B------:R0:W2:Y:S02]  /*1b860*/  @!P0 LDG.E.U16 R20, desc[UR24][R24.64] ;  /* 0x0000001818148981 */ /* 0x0000a4000c1e1500 */
[----:B0-----:R-:W-:Y:S02]  /*1b870*/  @!P0 IMAD.MOV.U32 R24, RZ, RZ, R26 ;  /* 0x000000ffff188224 */ /* 0x001fe400078e001a */
[----:B------:R-:W-:Y:S01]  /*1b880*/  @!P0 IMAD.MOV.U32 R25, RZ, RZ, R27 ;  /* 0x000000ffff198224 */ /* 0x000fe200078e001b */
[----:B------:R-:W2:Y:S04]  /*1b890*/  LDL R26, [R1+0x2e8] ;  /* 0x0002e800011a7983 */ /* 0x000ea80000100800 */
[----:B------:R-:W2:Y:S04]  /*1b8a0*/  LDL R27, [R1+0x2e4] ;  /* 0x0002e400011b7983 */ /* 0x000ea80000100800 */
[----:B------:R0:W-:Y:S04]  /*1b8b0*/  STS.U16 [R3+UR8+0xb800], R21 ;  /* 0x00b8001503007988 */ /* 0x0001e80008000408 */
[----:B------:R1:W-:Y:S01]  /*1b8c0*/  STS.U16 [R3+UR8+0xbc00], R22 ;  /* 0x00bc001603007988 */ /* 0x0003e20008000408 */
[----:B0-----:R-:W-:-:S03]  /*1b8d0*/  PRMT R21, RZ, 0x7610, R21 ;  /* 0x00007610ff157816 */ /* 0x001fc60000000015 */
[----:B------:R0:W-:Y:S01]  /*1b8e0*/  STS.U16 [R3+UR8+0xa000], R77 ;  /* 0x00a0004d03007988 */ /* 0x0001e20008000408 */
[----:B-1----:R-:W-:-:S03]  /*1b8f0*/  PRMT R22, RZ, 0x7610, R22 ;  /* 0x00007610ff167816 */ /* 0x002fc60000000016 */
[----:B------:R1:W2:Y:S01]  /*1b900*/  @!P0 LDG.E.U16 R21, desc[UR24][R24.64] ;  /* 0x0000001818158981 */ /* 0x0002a2000c1e1500 */
[----:B0-----:R-:W-:-:S03]  /*1b910*/  LOP3.LUT R77, R3, 0x10, RZ, 0x3c, !PT ;  /* 0x00000010034d7812 */ /* 0x001fc600078e3cff */
[----:B------:R-:W-:Y:S01]  /*1b920*/  STS.U16 [R3+UR8+0x9800], R82 ;  /* 0x0098005203007988 */ /* 0x000fe20008000408 */
[----:B-1----:R-:W-:Y:S02]  /*1b930*/  @!P0 IMAD.MOV.U32 R24, RZ, RZ, R32 ;  /* 0x000000ffff188224 */ /* 0x002fe400078e0020 */
[----:B------:R-:W-:Y:S01]  /*1b940*/  @!P0 IMAD.MOV.U32 R25, RZ, RZ, R33 ;  /* 0x000000ffff198224 */ /* 0x000fe200078e0021 */
[----:B------:R-:W-:Y:S04]  /*1b950*/  STS.U16 [R3+UR8+0x9c00], R79 ;  /* 0x009c004f03007988 */ /* 0x000fe80008000408 */
[----:B------:R0:W-:Y:S04]  /*1b960*/  STS.U16 [R3+UR8+0xa800], R23 ;  /* 0x00a8001703007988 */ /* 0x0001e80008000408 */
[----:B------:R3:W2:Y:S04]  /*1b970*/  @!P0 LDG.E.U16 R22, desc[UR24][R24.64] ;  /* 0x0000001818168981 */ /* 0x0006a8000c1e1500 */
[----:B------:R1:W-:Y:S01]  /*1b980*/  STS.U16 [R77+UR8+0x8080], R0 ;  /* 0x008080004d007988 */ /* 0x0003e20008000408 */
[----:B0-----:R-:W-:-:S03]  /*1b990*/  PRMT R23, RZ, 0x7610, R23 ;  /* 0x00007610ff177816 */ /* 0x001fc60000000017 */
[----:B-1----:R-:W5:Y:S04]  /*1b9a0*/  LDL.LU R0, [R1+0x720] ;  /* 0x0007200001007983 */ /* 0x002f680000300800 */
[----:B------:R-:W2:Y:S04]  /*1b9b0*/  LDL R44, [R1+0x390] ;  /* 0x00039000012c7983 */ /* 0x000ea80000100800 */
[----:B------:R-:W2:Y:S04]  /*1b9c0*/  LDL R43, [R1+0x394] ;  /* 0x00039400012b7983 */ /* 0x000ea80000100800 */
[----:B------:R-:W2:Y:S04]  /*1b9d0*/  LDL R35, [R1+0x3f4] ;  /* 0x0003f40001237983 */ /* 0x000ea80000100800 */
[----:B------:R-:W2:Y:S04]  /*1b9e0*/  LDL R42, [R1+0x3f0] ;  /* 0x0003f000012a7983 */ /* 0x000ea80000100800 */
[----:B------:R-:W2:Y:S04]  /*1b9f0*/  LDL R33, [R1+0x420] ;  /* 0x0004200001217983 */ /* 0x000ea80000100800 */
[----:B------:R-:W2:Y:S04]  /*1ba00*/  LDL R32, [R1+0x424] ;  /* 0x0004240001207983 */ /* 0x000ea80000100800 */
[----:B------:R-:W2:Y:S04]  /*1ba10*/  LDL R47, [R1+0x448] ;  /* 0x00044800012f7983 */ /* 0x000ea80000100800 */
[----:B------:R-:W2:Y:S01]  /*1ba20*/  LDL R45, [R1+0x44c] ;  /* 0x00044c00012d7983 */ /* 0x000ea20000100800 */
[----:B---3--:R-:W-:-:S02]  /*1ba30*/  @!P0 IMAD.MOV.U32 R25, RZ, RZ, R29 ;  /* 0x000000ffff198224 */ /* 0x008fc400078e001d */
[----:B----4-:R-:W-:Y:S01]  /*1ba40*/  @!P0 IMAD.MOV.U32 R24, RZ, RZ, R28 ;  /* 0x000000ffff188224 */ /* 0x010fe200078e001c */
[----:B------:R-:W3:Y:S04]  /*1ba50*/  LDL R29, [R1+0x360] ;  /* 0x00036000011d7983 */ /* 0x000ee80000100800 */
[----:B------:R-:W3:Y:S04]  /*1ba60*/  LDL R28, [R1+0x364] ;  /* 0x00036400011c7983 */ /* 0x000ee80000100800 */
[----:B------:R0:W4:Y:S04]  /*1ba70*/  @!P0 LDG.E.U16 R23, desc[UR24][R24.64] ;  /* 0x0000001818178981 */ /* 0x000128000c1e1500 */
[----:B------:R-:W-:Y:S04]  /*1ba80*/  STS.U16 [R77+UR8+0x8480], R91 ;  /* 0x0084805b4d007988 */ /* 0x000fe80008000408 */
[----:B------:R-:W4:Y:S01]  /*1ba90*/  LDL R79, [R1+0x168] ;  /* 0x00016800014f7983 */ /* 0x000f220000100800 */
[----:B0-----:R-:W-:-:S03]  /*1baa0*/  PRMT R24, RZ, 0x7610, R24 ;  /* 0x00007610ff187816 */ /* 0x001fc60000000018 */
[----:B------:R-:W4:Y:S04]  /*1bab0*/  LDL R82, [R1+0x39c] ;  /* 0x00039c0001527983 */ /* 0x000f280000100800 */
[----:B--2---:R0:W2:Y:S02]  /*1bac0*/  @!P0 LDG.E.U16 R24, desc[UR24][R26.64] ;  /* 0x000000181a188981 */ /* 0x0040a4000c1e1500 */
[----:B0-----:R-:W-:Y:S02]  /*1bad0*/  @!P0 IMAD.MOV.U32 R26, RZ, RZ, R30 ;  /* 0x000000ffff1a8224 */ /* 0x001fe400078e001e */
[----:B------:R-:W-:Y:S01]  /*1bae0*/  @!P0 IMAD.MOV.U32 R27, RZ, RZ, R31 ;  /* 0x000000ffff1b8224 */ /* 0x000fe200078e001f */
[----:B------:R-:W2:Y:S04]  /*1baf0*/  LDL R30, [R1+0x3c4] ;  /* 0x0003c400011e7983 */ /* 0x000ea80000100800 */
[----:B------:R-:W2:Y:S01]  /*1bb00*/  LDL R31, [R1+0x3c0] ;  /* 0x0003c000011f7983 */ /* 0x000ea20000100800 */
[----:B------:R-:W-:-:S06]  /*1bb10*/  PRMT R25, RZ, 0x7610, R25 ;  /* 0x00007610ff197816 */ /* 0x000fcc0000000019 */
[----:B------:R0:W4:Y:S02]  /*1bb20*/  @!P0 LDG.E.U16 R25, desc[UR24][R26.64] ;  /* 0x000000181a198981 */ /* 0x000124000c1e1500 */
[----:B0-----:R-:W-:Y:S02]  /*1bb30*/  PRMT R26, RZ, 0x7610, R26 ;  /* 0x00007610ff1a7816 */ /* 0x001fe4000000001a */
[----:B------:R-:W-:-:S04]  /*1bb40*/  PRMT R27, RZ, 0x7610, R27 ;  /* 0x00007610ff1b7816 */ /* 0x000fc8000000001b */
[----:B---3--:R0:W3:Y:S02]  /*1bb50*/  @!P0 LDG.E.U16 R26, desc[UR24][R28.64] ;  /* 0x000000181c1a8981 */ /* 0x0080e4000c1e1500 */
[----:B0-----:R-:W-:Y:S02]  /*1bb60*/  @!P0 IMAD.MOV.U32 R28, RZ, RZ, R43 ;  /* 0x000000ffff1c8224 */ /* 0x001fe400078e002b */
[----:B------:R-:W-:Y:S01]  /*1bb70*/  @!P0 IMAD.MOV.U32 R29, RZ, RZ, R44 ;  /* 0x000000ffff1d8224 */ /* 0x000fe200078e002c */
[----:B------:R-:W3:Y:S04]  /*1bb80*/  LDL R43, [R1+0x124] ;  /* 0x00012400012b7983 */ /* 0x000ee80000100800 */
[----:B------:R0:W3:Y:S04]  /*1bb90*/  @!P0 LDG.E.U16 R27, desc[UR24][R28.64] ;  /* 0x000000181c1b8981 */ /* 0x0000e8000c1e1500 */
[----:B------:R-:W3:Y:S01]  /*1bba0*/  LDL R44, [R1+0xe4] ;  /* 0x0000e400012c7983 */ /* 0x000ee20000100800 */
[----:B0-----:R-:W-:-:S06]  /*1bbb0*/  PRMT R28, RZ, 0x7610, R28 ;  /* 0x00007610ff1c7816 */ /* 0x001fcc000000001c */
[----:B--2---:R0:W2:Y:S02]  /*1bbc0*/  @!P0 LDG.E.U16 R28, desc[UR24][R30.64] ;  /* 0x000000181e1c8981 */ /* 0x0040a4000c1e1500 */
[----:B0-----:R-:W-:Y:S02]  /*1bbd0*/  @!P0 IMAD.MOV.U32 R30, RZ, RZ, R35 ;  /* 0x000000ffff1e8224 */ /* 0x001fe400078e0023 */
[----:B------:R-:W2:Y:S01]  /*1bbe0*/  LDL R35, [R1+0xe8] ;  /* 0x0000e80001237983 */ /* 0x000ea20000100800 */
[----:B------:R-:W-:-:S03]  /*1bbf0*/  @!P0 IMAD.MOV.U32 R31, RZ, RZ, R42 ;  /* 0x000000ffff1f8224 */ /* 0x000fc600078e002a */
[----:B------:R-:W4:Y:S01]  /*1bc00*/  LDL R42, [R1+0x128] ;  /* 0x00012800012a7983 */ /* 0x000f220000100800 */
[----:B------:R-:W-:-:S03]  /*1bc10*/  PRMT R29, RZ, 0x7610, R29 ;  /* 0x00007610ff1d7816 */ /* 0x000fc6000000001d */
[----:B------:R-:W-:Y:S04]  /*1bc20*/  STS.U16 [R77+UR8+0x8880], R89 ;  /* 0x008880594d007988 */ /* 0x000fe80008000408 */
[----:B------:R-:W-:Y:S04]  /*1bc30*/  STS.U16 [R77+UR8+0x8c80], R87 ;  /* 0x008c80574d007988 */ /* 0x000fe80008000408 */
[----:B------:R-:W-:Y:S04]  /*1bc40*/  STS.U16 [R77+UR8+0x9080], R85 ;  /* 0x009080554d007988 */ /* 0x000fe80008000408 */
[----:B------:R0:W4:Y:S04]  /*1bc50*/  @!P0 LDG.E.U16 R29, desc[UR24][R30.64] ;  /* 0x000000181e1d8981 */ /* 0x000128000c1e1500 */
[----:B------:R1:W-:Y:S04]  /*1bc60*/  STS.U16 [R77+UR8+0x9480], R83 ;  /* 0x009480534d007988 */ /* 0x0003e80008000408 */
[----:B------:R1:W-:Y:S01]  /*1bc70*/  STS.U16 [R77+UR8+0x9880], R81 ;  /* 0x009880514d007988 */ /* 0x0003e20008000408 */
[----:B0-----:R-:W-:-:S03]  /*1bc80*/  PRMT R30, RZ, 0x7610, R30 ;  /* 0x00007610ff1e7816 */ /* 0x001fc6000000001e */
[----:B------:R0:W-:Y:S01]  /*1bc90*/  STS.U16 [R77+UR8+0x9c80], R78 ;  /* 0x009c804e4d007988 */ /* 0x0001e20008000408 */
[----:B------:R-:W-:-:S03]  /*1bca0*/  PRMT R31, RZ, 0x7610, R31 ;  /* 0x00007610ff1f7816 */ /* 0x000fc6000000001f */
[----:B-1----:R-:W4:Y:S04]  /*1bcb0*/  LDL R83, [R1+0x398] ;  /* 0x0003980001537983 */ /* 0x002f280000100800 */
[----:B------:R-:W4:Y:S04]  /*1bcc0*/  LDL R81, [R1+0x164] ;  /* 0x0001640001517983 */ /* 0x000f280000100800 */
[----:B------:R-:W-:Y:S04]  /*1bcd0*/  STS.U16 [R77+UR8+0xa080], R76 ;  /* 0x00a0804c4d007988 */ /* 0x000fe80008000408 */
[----:B------:R1:W4:Y:S04]  /*1bce0*/  @!P0 LDG.E.U16 R30, desc[UR24][R32.64] ;  /* 0x00000018201e8981 */ /* 0x000328000c1e1500 */
[----:B------:R2:W-:Y:S04]  /*1bcf0*/  STS.U16 [R77+UR8+0xa480], R34 ;  /* 0x00a480224d007988 */ /* 0x0005e80008000408 */
[----:B0-----:R-:W4:Y:S01]  /*1bd00*/  LDL R78, [R1+0x1ac] ;  /* 0x0001ac00014e7983 */ /* 0x001f220000100800 */
[----:B-1----:R-:W-:-:S02]  /*1bd10*/  @!P0 IMAD.MOV.U32 R32, RZ, RZ, R45 ;  /* 0x000000ffff208224 */ /* 0x002fc400078e002d */
[----:B------:R-:W-:Y:S01]  /*1bd20*/  @!P0 IMAD.MOV.U32 R33, RZ, RZ, R47 ;  /* 0x000000ffff218224 */ /* 0x000fe200078e002f */
[----:B------:R-:W4:Y:S04]  /*1bd30*/  LDL R45, [R1+0x1ec] ;  /* 0x0001ec00012d7983 */ /* 0x000f280000100800 */
[----:B------:R-:W4:Y:S04]  /*1bd40*/  LDL R47, [R1+0x1b0] ;  /* 0x0001b000012f7983 */ /* 0x000f280000100800 */
[----:B------:R0:W4:Y:S04]  /*1bd50*/  @!P0 LDG.E.U16 R31, desc[UR24][R32.64] ;  /* 0x00000018201f8981 */ /* 0x000128000c1e1500 */
[----:B------:R-:W4:Y:S04]  /*1bd60*/  LDL R87, [R1+0x3c8] ;  /* 0x0003c80001577983 */ /* 0x000f280000100800 */
[----:B------:R-:W4:Y:S01]  /*1bd70*/  LDL R85, [R1+0x428] ;  /* 0x0004280001557983 */ /* 0x000f220000100800 */
[----:B0-----:R-:W-:Y:S01]  /*1bd80*/  PRMT R32, RZ, 0x7610, R32 ;  /* 0x00007610ff207816 */ /* 0x001fe20000000020 */
[----:B--2---:R-:W-:-:S02]  /*1bd90*/  @!P0 IMAD.MOV.U32 R34, RZ, RZ, R35 ;  /* 0x000000ffff228224 */ /* 0x004fc400078e0023 */
[----:B---3--:R-:W-:Y:S02]  /*1bda0*/  @!P0 IMAD.MOV.U32 R35, RZ, RZ, R44 ;  /* 0x000000ffff238224 */ /* 0x008fe400078e002c */
[----:B------:R-:W2:Y:S04]  /*1bdb0*/  LDL R44, [R1+0x1f0] ;  /* 0x0001f000012c7983 */ /* 0x000ea80000100800 */
[----:B------:R4:W3:Y:S02]  /*1bdc0*/  @!P0 LDG.E.U16 R32, desc[UR24][R34.64] ;  /* 0x0000001822208981 */ /* 0x0008e4000c1e1500 */
[----:B----4-:R-:W-:Y:S02]  /*1bdd0*/  @!P0 IMAD.MOV.U32 R34, RZ, RZ, R42 ;  /* 0x000000ffff228224 */ /* 0x010fe400078e002a */
[----:B------:R-:W-:Y:S01]  /*1bde0*/  @!P0 IMAD.MOV.U32 R35, RZ, RZ, R43 ;  /* 0x000000ffff238224 */ /* 0x000fe200078e002b */
[----:B------:R-:W4:Y:S04]  /*1bdf0*/  LDL R42, [R1+0x230] ;  /* 0x00023000012a7983 */ /* 0x000f280000100800 */
[----:B------:R-:W3:Y:S01]  /*1be00*/  LDL R43, [R1+0x22c] ;  /* 0x00022c00012b7983 */ /* 0x000ee20000100800 */
[----:B------:R-:W-:-:S03]  /*1be10*/  PRMT R33, RZ, 0x7610, R33 ;  /* 0x00007610ff217816 */ /* 0x000fc60000000021 */
[----:B------:R0:W-:Y:S04]  /*1be20*/  STS.U16 [R77+UR8+0xa880], R37 ;  /* 0x00a880254d007988 */ /* 0x0001e80008000408 */
[----:B------:R1:W3:Y:S04]  /*1be30*/  @!P0 LDG.E.U16 R33, desc[UR24][R34.64] ;  /* 0x0000001822218981 */ /* 0x0002e8000c1e1500 */
[----:B------:R1:W-:Y:S01]  /*1be40*/  STS.U16 [R77+UR8+0xac80], R36 ;  /* 0x00ac80244d007988 */ /* 0x0003e20008000408 */
[----:B0-----:R-:W-:-:S03]  /*1be50*/  @!P0 IMAD.MOV.U32 R37, RZ, RZ, R81 ;  /* 0x000000ffff258224 */ /* 0x001fc600078e0051 */
[----:B------:R-:W3:Y:S01]  /*1be60*/  LDL R81, [R1+0x26c] ;  /* 0x00026c0001517983 */ /* 0x000ee20000100800 */
[----:B-1----:R-:W-:Y:S01]  /*1be70*/  PRMT R34, RZ, 0x7610, R34 ;  /* 0x00007610ff227816 */ /* 0x002fe20000000022 */
[----:B------:R-:W-:Y:S02]  /*1be80*/  @!P0 IMAD.MOV.U32 R36, RZ, RZ, R79 ;  /* 0x000000ffff248224 */ /* 0x000fe400078e004f */
[----:B------:R-:W3:Y:S01]  /*1be90*/  LDL R79, [R1+0x270] ;  /* 0x00027000014f7983 */ /* 0x000ee20000100800 */
[----:B------:R-:W-:-:S03]  /*1bea0*/  PRMT R35, RZ, 0x7610, R35 ;  /* 0x00007610ff237816 */ /* 0x000fc60000000023 */
[----:B------:R0:W3:Y:S04]  /*1beb0*/  @!P0 LDG.E.U16 R34, desc[UR24][R36.64] ;  /* 0x0000001824228981 */ /* 0x0000e8000c1e1500 */
[----:B------:R1:W-:Y:S04]  /*1bec0*/  STS.U16 [R77+UR8+0xb080], R39 ;  /* 0x00b080274d007988 */ /* 0x0003e80008000408 */
[----:B------:R2:W-:Y:S01]  /*1bed0*/  STS.U16 [R77+UR8+0xb480], R38 ;  /* 0x00b480264d007988 */ /* 0x0005e20008000408 */
[----:B0-----:R-:W-:Y:S02]  /*1bee0*/  @!P0 IMAD.MOV.U32 R37, RZ, RZ, R78 ;  /* 0x000000ffff258224 */ /* 0x001fe400078e004e */
[----:B------:R-:W-:Y:S01]  /*1bef0*/  @!P0 IMAD.MOV.U32 R36, RZ, RZ, R47 ;  /* 0x000000ffff248224 */ /* 0x000fe200078e002f */
[----:B------:R-:W3:Y:S01]  /*1bf00*/  LDL R78, [R1+0x32c] ;  /* 0x00032c00014e7983 */ /* 0x000ee20000100800 */
[----:B-1----:R-:W-:-:S03]  /*1bf10*/  @!P0 IMAD.MOV.U32 R39, RZ, RZ, R45 ;  /* 0x000000ffff278224 */ /* 0x002fc600078e002d */
[----:B------:R-:W3:Y:S04]  /*1bf20*/  LDL R45, [R1+0x2ac] ;  /* 0x0002ac00012d7983 */ /* 0x000ee80000100800 */
[----:B------:R0:W3:Y:S04]  /*1bf30*/  @!P0 LDG.E.U16 R35, desc[UR24][R36.64] ;  /* 0x0000001824238981 */ /* 0x0000e8000c1e1500 */
[----:B------:R-:W3:Y:S01]  /*1bf40*/  LDL R47, [R1+0x330] ;  /* 0x00033000012f7983 */ /* 0x000ee20000100800 */
[----:B0-----:R-:W-:Y:S01]  /*1bf50*/  PRMT R36, RZ, 0x7610, R36 ;  /* 0x00007610ff247816 */ /* 0x001fe20000000024 */
[----:B--2---:R-:W-:-:S02]  /*1bf60*/  @!P0 IMAD.MOV.U32 R38, RZ, RZ, R44 ;  /* 0x000000ffff268224 */ /* 0x004fc400078e002c */
[----:B------:R-:W2:Y:S04]  /*1bf70*/  LDL R44, [R1+0x2b0] ;  /* 0x0002b000012c7983 */ /* 0x000ea80000100800 */
[----:B------:R4:W2:Y:S02]  /*1bf80*/  @!P0 LDG.E.U16 R36, desc[UR24][R38.64] ;  /* 0x0000001826248981 */ /* 0x0008a4000c1e1500 */
[----:B----4-:R-:W-:Y:S02]  /*1bf90*/  @!P0 IMAD.MOV.U32 R38, RZ, RZ, R42 ;  /* 0x000000ffff268224 */ /* 0x010fe400078e002a */
[----:B------:R-:W4:Y:S01]  /*1bfa0*/  LDL R42, [R1+0x2f0] ;  /* 0x0002f000012a7983 */ /* 0x000f220000100800 */
[----:B---3--:R-:W-:-:S03]  /*1bfb0*/  @!P0 IMAD.MOV.U32 R39, RZ, RZ, R43 ;  /* 0x000000ffff278224 */ /* 0x008fc600078e002b */
[----:B------:R-:W4:Y:S01]  /*1bfc0*/  LDL R43, [R1+0x2ec] ;  /* 0x0002ec00012b7983 */ /* 0x000f220000100800 */
[----:B------:R-:W-:-:S03]  /*1bfd0*/  PRMT R37, RZ, 0x7610, R37 ;  /* 0x00007610ff257816 */ /* 0x000fc60000000025 */
[----:B------:R0:W-:Y:S04]  /*1bfe0*/  STS.U16 [R77+UR8+0xb880], R41 ;  /* 0x00b880294d007988 */ /* 0x0001e80008000408 */
[----:B------:R1:W3:Y:S04]  /*1bff0*/  @!P0 LDG.E.U16 R37, desc[UR24][R38.64] ;  /* 0x0000001826258981 */ /* 0x0002e8000c1e1500 */
[----:B------:R1:W-:Y:S01]  /*1c000*/  STS.U16 [R77+UR8+0xbc80], R40 ;  /* 0x00bc80284d007988 */ /* 0x0003e20008000408 */
[----:B0-----:R-:W-:-:S03]  /*1c010*/  @!P0 IMAD.MOV.U32 R41, RZ, RZ, R81 ;  /* 0x000000ffff298224 */ /* 0x001fc600078e0051 */
[----:B------:R-:W3:Y:S01]  /*1c020*/  LDL R81, [R1+0x42c] ;  /* 0x00042c0001517983 */ /* 0x000ee20000100800 */
[----:B-1----:R-:W-:Y:S01]  /*1c030*/  PRMT R38, RZ, 0x7610, R38 ;  /* 0x00007610ff267816 */ /* 0x002fe20000000026 */
[----:B------:R-:W-:Y:S01]  /*1c040*/  @!P0 IMAD.MOV.U32 R40, RZ, RZ, R79 ;  /* 0x000000ffff288224 */ /* 0x000fe200078e004f */
[----:B------:R-:W-:Y:S01]  /*1c050*/  PRMT R39, RZ, 0x7610, R39 ;  /* 0x00007610ff277816 */ /* 0x000fe20000000027 */
[----:B------:R-:W3:Y:S04]  /*1c060*/  LDL R79, [R1+0x3f8] ;  /* 0x0003f800014f7983 */ /* 0x000ee80000100800 */
[----:B------:R0:W3:Y:S02]  /*1c070*/  @!P0 LDG.E.U16 R38, desc[UR24][R40.64] ;  /* 0x0000001828268981 */ /* 0x0000e4000c1e1500 */
[----:B0-----:R-:W-:-:S02]  /*1c080*/  @!P0 IMAD.MOV.U32 R41, RZ, RZ, R45 ;  /* 0x000000ffff298224 */ /* 0x001fc400078e002d */
[----:B------:R-:W3:Y:S01]  /*1c090*/  LDL R45, [R1+0x368] ;  /* 0x00036800012d7983 */ /* 0x000ee20000100800 */
[----:B--2---:R-:W-:-:S03]  /*1c0a0*/  @!P0 IMAD.MOV.U32 R40, RZ, RZ, R44 ;  /* 0x000000ffff288224 */ /* 0x004fc600078e002c */
[----:B------:R-:W3:Y:S04]  /*1c0b0*/  LDL R44, [R1+0x36c] ;  /* 0x00036c00012c7983 */ /* 0x000ee80000100800 */
[----:B------:R0:W2:Y:S02]  /*1c0c0*/  @!P0 LDG.E.U16 R39, desc[UR24][R40.64] ;  /* 0x0000001828278981 */ /* 0x0000a4000c1e1500 */
[----:B0-----:R-:W-:-:S06]  /*1c0d0*/  PRMT R40, RZ, 0x7610, R40 ;  /* 0x00007610ff287816 */ /* 0x001fcc0000000028 */
[----:B----4-:R0:W4:Y:S02]  /*1c0e0*/  @!P0 LDG.E.U16 R40, desc[UR24][R42.64] ;  /* 0x000000182a288981 */ /* 0x010124000c1e1500 */
[----:B0-----:R-:W-:Y:S02]  /*1c0f0*/  @!P0 IMAD.MOV.U32 R42, RZ, RZ, R47 ;  /* 0x000000ffff2a8224 */ /* 0x001fe400078e002f */
[----:B------:R-:W2:Y:S01]  /*1c100*/  LDL R47, [R1+0x3cc] ;  /* 0x0003cc00012f7983 */ /* 0x000ea20000100800 */
[----:B------:R-:W-:-:S03]  /*1c110*/  @!P0 IMAD.MOV.U32 R43, RZ, RZ, R78 ;  /* 0x000000ffff2b8224 */ /* 0x000fc600078e004e */
[----:B------:R-:W4:Y:S01]  /*1c120*/  LDL R78, [R1+0x3fc] ;  /* 0x0003fc00014e7983 */ /* 0x000f220000100800 */
[----:B------:R-:W-:Y:S02]  /*1c130*/  PRMT R41, RZ, 0x7610, R41 ;  /* 0x00007610ff297816 */ /* 0x000fe40000000029 */
[----:B------:R-:W-:-:S04]  /*1c140*/  LOP3.LUT R77, R3, 0x20, RZ, 0x3c, !PT ;  /* 0x00000020034d7812 */ /* 0x000fc800078e3cff */
[----:B------:R0:W4:Y:S02]  /*1c150*/  @!P0 LDG.E.U16 R41, desc[UR24][R42.64] ;  /* 0x000000182a298981 */ /* 0x000124000c1e1500 */
[----:B0-----:R-:W-:Y:S02]  /*1c160*/  PRMT R42, RZ, 0x7610, R42 ;  /* 0x00007610ff2a7816 */ /* 0x001fe4000000002a */
[----:B------:R-:W-:Y:S01]  /*1c170*/  STS.U16 [R77+UR8+0x8100], R93 ;  /* 0x0081005d4d007988 */ /* 0x000fe20008000408 */
[----:B------:R-:W-:-:S03]  /*1c180*/  PRMT R43, RZ, 0x7610, R43 ;  /* 0x00007610ff2b7816 */ /* 0x000fc6000000002b */
[----:B------:R-:W-:Y:S04]  /*1c190*/  STS.U16 [R77+UR8+0x8500], R90 ;  /* 0x0085005a4d007988 */ /* 0x000fe80008000408 */
[----:B------:R-:W-:Y:S04]  /*1c1a0*/  STS.U16 [R77+UR8+0x8900], R88 ;  /* 0x008900584d007988 */ /* 0x000fe80008000408 */
[----:B------:R0:W-:Y:S04]  /*1c1b0*/  STS.U16 [R77+UR8+0x8d00], R86 ;  /* 0x008d00564d007988 */ /* 0x0001e80008000408 */
[----:B------:R1:W-:Y:S04]  /*1c1c0*/  STS.U16 [R77+UR8+0x9100], R84 ;  /* 0x009100544d007988 */ /* 0x0003e80008000408 */
[----:B------:R2:W-:Y:S04]  /*1c1d0*/  STS.U16 [R77+UR8+0x9500], R46 ;  /* 0x0095002e4d007988 */ /* 0x0005e80008000408 */
[----:B0-----:R-:W4:Y:S04]  /*1c1e0*/  LDL R86, [R1+0x3a4] ;  /* 0x0003a40001567983 */ /* 0x001f280000100800 */
[----:B-1----:R-:W4:Y:S04]  /*1c1f0*/  LDL R84, [R1+0x170] ;  /* 0x0001700001547983 */ /* 0x002f280000100800 */
[----:B---3--:R0:W3:Y:S02]  /*1c200*/  @!P0 LDG.E.U16 R42, desc[UR24][R44.64] ;  /* 0x000000182c2a8981 */ /* 0x0080e4000c1e1500 */
[----:B0-----:R-:W-:-:S02]  /*1c210*/  @!P0 IMAD.MOV.U32 R44, RZ, RZ, R82 ;  /* 0x000000ffff2c8224 */ /* 0x001fc400078e0052 */
[----:B------:R-:W-:Y:S01]  /*1c220*/  @!P0 IMAD.MOV.U32 R45, RZ, RZ, R83 ;  /* 0x000000ffff2d8224 */ /* 0x000fe200078e0053 */
[----:B------:R-:W3:Y:S04]  /*1c230*/  LDL R82, [R1+0x454] ;  /* 0x0004540001527983 */ /* 0x000ee80000100800 */
[----:B------:R0:W3:Y:S04]  /*1c240*/  @!P0 LDG.E.U16 R43, desc[UR24][R44.64] ;  /* 0x000000182c2b8981 */ /* 0x0000e8000c1e1500 */
[----:B------:R-:W3:Y:S01]  /*1c250*/  LDL R83, [R1+0x450] ;  /* 0x0004500001537983 */ /* 0x000ee20000100800 */
[----:B0-----:R-:W-:Y:S01]  /*1c260*/  PRMT R44, RZ, 0x7610, R44 ;  /* 0x00007610ff2c7816 */ /* 0x001fe2000000002c */
[----:B--2---:R-:W-:-:S02]  /*1c270*/  @!P0 IMAD.MOV.U32 R46, RZ, RZ, R47 ;  /* 0x000000ffff2e8224 */ /* 0x004fc400078e002f */
[----:B------:R-:W-:Y:S01]  /*1c280*/  @!P0 IMAD.MOV.U32 R47, RZ, RZ, R87 ;  /* 0x000000ffff2f8224 */ /* 0x000fe200078e0057 */
[----:B------:R-:W-:Y:S01]  /*1c290*/  PRMT R45, RZ, 0x7610, R45 ;  /* 0x00007610ff2d7816 */ /* 0x000fe2000000002d */
[----:B------:R0:W-:Y:S04]  /*1c2a0*/  STS.U16 [R77+UR8+0x9900], R80 ;  /* 0x009900504d007988 */ /* 0x0001e80008000408 */
[----:B------:R4:W2:Y:S04]  /*1c2b0*/  @!P0 LDG.E.U16 R44, desc[UR24][R46.64] ;  /* 0x000000182e2c8981 */ /* 0x0008a8000c1e1500 */
[----:B------:R-:W2:Y:S04]  /*1c2c0*/  LDL R87, [R1+0x3a0] ;  /* 0x0003a00001577983 */ /* 0x000ea80000100800 */
[----:B0-----:R-:W2:Y:S01]  /*1c2d0*/  LDL R80, [R1+0x130] ;  /* 0x0001300001507983 */ /* 0x001ea20000100800 */
[----:B----4-:R-:W-:-:S02]  /*1c2e0*/  @!P0 IMAD.MOV.U32 R46, RZ, RZ, R78 ;  /* 0x000000ffff2e8224 */ /* 0x010fc400078e004e */
[----:B------:R-:W-:Y:S01]  /*1c2f0*/  @!P0 IMAD.MOV.U32 R47, RZ, RZ, R79 ;  /* 0x000000ffff2f8224 */ /* 0x000fe200078e004f */
[----:B------:R-:W4:Y:S04]  /*1c300*/  LDL R78, [R1+0xf0] ;  /* 0x0000f000014e7983 */ /* 0x000f280000100800 */
[----:B------:R-:W2:Y:S04]  /*1c310*/  LDL R79, [R1+0xec] ;  /* 0x0000ec00014f7983 */ /* 0x000ea80000100800 */
[----:B------:R0:W2:Y:S04]  /*1c320*/  @!P0 LDG.E.U16 R45, desc[UR24][R46.64] ;  /* 0x000000182e2d8981 */ /* 0x0000a8000c1e1500 */
[----:B------:R1:W-:Y:S01]  /*1c330*/  STS.U16 [R77+UR8+0x9d00], R48 ;  /* 0x009d00304d007988 */ /* 0x0003e20008000408 */
[----:B0-----:R-:W-:-:S03]  /*1c340*/  @!P0 IMAD.MOV.U32 R46, RZ, RZ, R81 ;  /* 0x000000ffff2e8224 */ /* 0x001fc600078e0051 */
[----:B------:R-:W2:Y:S01]  /*1c350*/  LDL R81, [R1+0x12c] ;  /* 0x00012c0001517983 */ /* 0x000ea20000100800 */
[----:B------:R-:W-:Y:S01]  /*1c360*/  @!P0 IMAD.MOV.U32 R47, RZ, RZ, R85 ;  /* 0x000000ffff2f8224 */ /* 0x000fe200078e0055 */
[----:B-1----:R-:W-:Y:S02]  /*1c370*/  PRMT R48, RZ, 0x7610, R48 ;  /* 0x00007610ff307816 */ /* 0x002fe40000000030 */
[----:B------:R-:W2:Y:S04]  /*1c380*/  LDL R85, [R1+0x16c] ;  /* 0x00016c0001557983 */ /* 0x000ea80000100800 */
[----:B------:R0:W-:Y:S04]  /*1c390*/  STS.U16 [R77+UR8+0xa100], R56 ;  /* 0x00a100384d007988 */ /* 0x0001e80008000408 */
[----:B------:R3:W2:Y:S01]  /*1c3a0*/  @!P0 LDG.E.U16 R48, desc[UR24][R46.64] ;  /* 0x000000182e308981 */ /* 0x0006a2000c1e1500 */
[----:B0-----:R-:W-:Y:S01]  /*1c3b0*/  PRMT R56, RZ, 0x7610, R56 ;  /* 0x00007610ff387816 */ /* 0x001fe20000000038 */
[----:B---3--:R-:W-:-:S02]  /*1c3c0*/  @!P0 IMAD.MOV.U32 R46, RZ, RZ, R82 ;  /* 0x000000ffff2e8224 */ /* 0x008fc400078e0052 */
[----:B------:R-:W3:Y:S01]  /*1c3d0*/  LDL R82, [R1+0x1b8] ;  /* 0x0001b80001527983 */ /* 0x000ee20000100800 */
[----:B------:R-:W-:-:S03]  /*1c3e0*/  @!P0 IMAD.MOV.U32 R47, RZ, RZ, R83 ;  /* 0x000000ffff2f8224 */ /* 0x000fc600078e0053 */
[----:B------:R-:W3:Y:S04]  /*1c3f0*/  LDL R83, [R1+0x1b4] ;  /* 0x0001b40001537983 */ /* 0x000ee80000100800 */
[----:B------:R4:W3:Y:S02]  /*1c400*/  @!P0 LDG.E.U16 R56, desc[UR24][R46.64] ;  /* 0x000000182e388981 */ /* 0x0008e4000c1e1500 */
[----:B----4-:R-:W-:Y:S02]  /*1c410*/  @!P0 IMAD.MOV.U32 R46, RZ, RZ, R78 ;  /* 0x000000ffff2e8224 */ /* 0x010fe400078e004e */
[----:B------:R-:W4:Y:S01]  /*1c420*/  LDL R78, [R1+0x1f8] ;  /* 0x0001f800014e7983 */ /* 0x000f220000100800 */
[----:B--2---:R-:W-:-:S03]  /*1c430*/  @!P0 IMAD.MOV.U32 R47, RZ, RZ, R79 ;  /* 0x000000ffff2f8224 */ /* 0x004fc600078e004f */
[----:B------:R-:W2:Y:S04]  /*1c440*/  LDL R79, [R1+0x1f4] ;  /* 0x0001f400014f7983 */ /* 0x000ea80000100800 */
[----:B------:R0:W-:Y:S04]  /*1c450*/  STS.U16 [R77+UR8+0xa500], R63 ;  /* 0x00a5003f4d007988 */ /* 0x0001e80008000408 */
[----:B------:R1:W-:Y:S01]  /*1c460*/  STS.U16 [R77+UR8+0xa900], R62 ;  /* 0x00a9003e4d007988 */ /* 0x0003e20008000408 */
[----:B0-----:R-:W-:Y:S02]  /*1c470*/  PRMT R63, RZ, 0x7610, R63 ;  /* 0x00007610ff3f7816 */ /* 0x001fe4000000003f */
[----:B-1----:R-:W-:-:S04]  /*1c480*/  PRMT R62, RZ, 0x7610, R62 ;  /* 0x00007610ff3e7816 */ /* 0x002fc8000000003e */
[----:B------:R0:W2:Y:S04]  /*1c490*/  @!P0 LDG.E.U16 R63, desc[UR24][R46.64] ;  /* 0x000000182e3f8981 */ /* 0x0000a8000c1e1500 */
[----:B------:R1:W-:Y:S01]  /*1c4a0*/  STS.U16 [R77+UR8+0xad00], R61 ;  /* 0x00ad003d4d007988 */ /* 0x0003e20008000408 */
[----:B0-----:R-:W-:Y:S02]  /*1c4b0*/  @!P0 IMAD.MOV.U32 R46, RZ, RZ, R80 ;  /* 0x000000ffff2e8224 */ /* 0x001fe400078e0050 */
[----:B------:R-:W-:Y:S01]  /*1c4c0*/  @!P0 IMAD.MOV.U32 R47, RZ, RZ, R81 ;  /* 0x000000ffff2f8224 */ /* 0x000fe200078e0051 */
[----:B------:R-:W2:Y:S01]  /*1c4d0*/  LDL R80, [R1+0x238] ;  /* 0x0002380001507983 */ /* 0x000ea20000100800 */
[----:B-1----:R-:W-:-:S03]  /*1c4e0*/  PRMT R61, RZ, 0x7610, R61 ;  /* 0x00007610ff3d7816 */ /* 0x002fc6000000003d */
[----:B------:R0:W2:Y:S04]  /*1c4f0*/  @!P0 LDG.E.U16 R62, desc[UR24][R46.64] ;  /* 0x000000182e3e8981 */ /* 0x0000a8000c1e1500 */
[----:B------:R-:W2:Y:S01]  /*1c500*/  LDL R81, [R1+0x234] ;  /* 0x0002340001517983 */ /* 0x000ea20000100800 */
[----:B0-----:R-:W-:Y:S02]  /*1c510*/  @!P0 IMAD.MOV.U32 R46, RZ, RZ, R84 ;  /* 0x000000ffff2e8224 */ /* 0x001fe400078e0054 */
[----:B------:R-:W-:Y:S01]  /*1c520*/  @!P0 IMAD.MOV.U32 R47, RZ, RZ, R85 ;  /* 0x000000ffff2f8224 */ /* 0x000fe200078e0055 */
[----:B------:R0:W-:Y:S04]  /*1c530*/  STS.U16 [R77+UR8+0xb100], R60 ;  /* 0x00b1003c4d007988 */ /* 0x0001e80008000408 */
[----:B------:R3:W2:Y:S04]  /*1c540*/  @!P0 LDG.E.U16 R61, desc[UR24][R46.64] ;  /* 0x000000182e3d8981 */ /* 0x0006a8000c1e1500 */
[----:B------:R-:W2:Y:S01]  /*1c550*/  LDL R85, [R1+0x274] ;  /* 0x0002740001557983 */ /* 0x000ea20000100800 */
[----:B0-----:R-:W-:-:S03]  /*1c560*/  PRMT R60, RZ, 0x7610, R60 ;  /* 0x00007610ff3c7816 */ /* 0x001fc6000000003c */
[----:B------:R-:W2:Y:S01]  /*1c570*/  LDL R84, [R1+0x278] ;  /* 0x0002780001547983 */ /* 0x000ea20000100800 */
[----:B---3--:R-:W-:-:S03]  /*1c580*/  @!P0 IMAD.MOV.U32 R46, RZ, RZ, R82 ;  /* 0x000000ffff2e8224 */ /* 0x008fc600078e0052 */
[----:B------:R0:W-:Y:S01]  /*1c590*/  STS.U16 [R77+UR8+0xb500], R59 ;  /* 0x00b5003b4d007988 */ /* 0x0001e20008000408 */
[----:B------:R-:W-:-:S03]  /*1c5a0*/  @!P0 IMAD.MOV.U32 R47, RZ, RZ, R83 ;  /* 0x000000ffff2f8224 */ /* 0x000fc600078e0053 */
[----:B------:R-:W3:Y:S04]  /*1c5b0*/  LDL R82, [R1+0x2f8] ;  /* 0x0002f80001527983 */ /* 0x000ee80000100800 */
[----:B------:R4:W3:Y:S01]  /*1c5c0*/  @!P0 LDG.E.U16 R60, desc[UR24][R46.64] ;  /* 0x000000182e3c8981 */ /* 0x0008e2000c1e1500 */
[----:B0-----:R-:W-:-:S03]  /*1c5d0*/  PRMT R59, RZ, 0x7610, R59 ;  /* 0x00007610ff3b7816 */ /* 0x001fc6000000003b */
[----:B------:R0:W-:Y:S04]  /*1c5e0*/  STS.U16 [R77+UR8+0xb900], R58 ;  /* 0x00b9003a4d007988 */ /* 0x0001e80008000408 */
[----:B------:R-:W3:Y:S01]  /*1c5f0*/  LDL R83, [R1+0x2f4] ;  /* 0x0002f40001537983 */ /* 0x000ee20000100800 */
[----:B----4-:R-:W-:-:S03]  /*1c600*/  @!P0 IMAD.MOV.U32 R46, RZ, RZ, R78 ;  /* 0x000000ffff2e8224 */ /* 0x010fc600078e004e */
[----:B------:R-:W4:Y:S01]  /*1c610*/  LDL R78, [R1+0x2b8] ;  /* 0x0002b800014e7983 */ /* 0x000f220000100800 */
[----:B--2---:R-:W-:-:S03]  /*1c620*/  @!P0 IMAD.MOV.U32 R47, RZ, RZ, R79 ;  /* 0x000000ffff2f8224 */ /* 0x004fc600078e004f */
[----:B------:R-:W2:Y:S01]  /*1c630*/  LDL R79, [R1+0x2b4] ;  /* 0x0002b400014f7983 */ /* 0x000ea20000100800 */
[----:B0-----:R-:W-:-:S03]  /*1c640*/  PRMT R58, RZ, 0x7610, R58 ;  /* 0x00007610ff3a7816 */ /* 0x001fc6000000003a */
[----:B------:R0:W3:Y:S04]  /*1c650*/  @!P0 LDG.E.U16 R59, desc[UR24][R46.64] ;  /* 0x000000182e3b8981 */ /* 0x0000e8000c1e1500 */
[----:B------:R1:W-:Y:S02]  /*1c660*/  STS.U16 [R77+UR8+0xbd00], R57 ;  /* 0x00bd00394d007988 */ /* 0x0003e40008000408 */
[----:B-1----:R-:W-:Y:S01]  /*1c670*/  PRMT R57, RZ, 0x7610, R57 ;  /* 0x00007610ff397816 */ /* 0x002fe20000000039 */
[----:B0-----:R-:W-:Y:S02]  /*1c680*/  @!P0 IMAD.MOV.U32 R46, RZ, RZ, R80 ;  /* 0x000000ffff2e8224 */ /* 0x001fe400078e0050 */
[----:B------:R-:W3:Y:S01]  /*1c690*/  LDL R80, [R1+0x338] ;  /* 0x0003380001507983 */ /* 0x000ee20000100800 */
[----:B------:R-:W-:-:S03]  /*1c6a0*/  @!P0 IMAD.MOV.U32 R47, RZ, RZ, R81 ;  /* 0x000000ffff2f8224 */ /* 0x000fc600078e0051 */
[----:B------:R-:W3:Y:S04]  /*1c6b0*/  LDL R81, [R1+0x334] ;  /* 0x0003340001517983 */ /* 0x000ee80000100800 */
[----:B------:R0:W3:Y:S02]  /*1c6c0*/  @!P0 LDG.E.U16 R58, desc[UR24][R46.64] ;  /* 0x000000182e3a8981 */ /* 0x0000e4000c1e1500 */
[----:B0-----:R-:W-:Y:S01]  /*1c6d0*/  @!P0 IMAD.MOV.U32 R47, RZ, RZ, R85 ;  /* 0x000000ffff2f8224 */ /* 0x001fe200078e0055 */
[----:B------:R-:W-:Y:S01]  /*1c6e0*/  LOP3.LUT R77, R3, 0x30, RZ, 0x3c, !PT ;  /* 0x00000030034d7812 */ /* 0x000fe200078e3cff */
[----:B------:R-:W3:Y:S01]  /*1c6f0*/  LDL R85, [R1+0x3d0] ;  /* 0x0003d00001557983 */ /* 0x000ee20000100800 */
[----:B------:R-:W-:Y:S01]  /*1c700*/  @!P0 IMAD.MOV.U32 R46, RZ, RZ, R84 ;  /* 0x000000ffff2e8224 */ /* 0x000fe200078e0054 */
[----:B------:R-:W-:-:S02]  /*1c710*/  PRMT R76, RZ, 0x7610, R76 ;  /* 0x00007610ff4c7816 */ /* 0x000fc4000000004c */
[----:B------:R-:W3:Y:S04]  /*1c720*/  LDL R84, [R1+0x3d4] ;  /* 0x0003d40001547983 */ /* 0x000ee80000100800 */
[----:B------:R4:W3:Y:S02]  /*1c730*/  @!P0 LDG.E.U16 R57, desc[UR24][R46.64] ;  /* 0x000000182e398981 */ /* 0x0008e4000c1e1500 */
[----:B----4-:R-:W-:Y:S02]  /*1c740*/  @!P0 IMAD.MOV.U32 R46, RZ, RZ, R78 ;  /* 0x000000ffff2e8224 */ /* 0x010fe400078e004e */
[----:B------:R-:W4:Y:S01]  /*1c750*/  LDL R78, [R1+0x374] ;  /* 0x00037400014e7983 */ /* 0x000f220000100800 */
[----:B--2---:R-:W-:-:S03]  /*1c760*/  @!P0 IMAD.MOV.U32 R47, RZ, RZ, R79 ;  /* 0x000000ffff2f8224 */ /* 0x004fc600078e004f */
[----:B------:R-:W2:Y:S04]  /*1c770*/  LDL R79, [R1+0x370] ;  /* 0x00037000014f7983 */ /* 0x000ea80000100800 */
[----:B------:R-:W-:Y:S04]  /*1c780*/  STS.U16 [R77+UR8+0x8180], R92 ;  /* 0x0081805c4d007988 */ /* 0x000fe80008000408 */
[----:B------:R0:W-:Y:S04]  /*1c790*/  STS.U16 [R77+UR8+0x8580], R55 ;  /* 0x008580374d007988 */ /* 0x0001e80008000408 */
[----:B------:R3:W2:Y:S01]  /*1c7a0*/  @!P0 LDG.E.U16 R76, desc[UR24][R46.64] ;  /* 0x000000182e4c8981 */ /* 0x0006a2000c1e1500 */
[----:B0-----:R-:W-:Y:S01]  /*1c7b0*/  PRMT R55, RZ, 0x7610, R55 ;  /* 0x00007610ff377816 */ /* 0x001fe20000000037 */
[----:B---3--:R-:W-:-:S02]  /*1c7c0*/  @!P0 IMAD.MOV.U32 R46, RZ, RZ, R82 ;  /* 0x000000ffff2e8224 */ /* 0x008fc400078e0052 */
[----:B------:R-:W-:Y:S01]  /*1c7d0*/  @!P0 IMAD.MOV.U32 R47, RZ, RZ, R83 ;  /* 0x000000ffff2f8224 */ /* 0x000fe200078e0053 */
[----:B------:R-:W3:Y:S04]  /*1c7e0*/  LDL R82, [R1+0x404] ;  /* 0x0004040001527983 */ /* 0x000ee80000100800 */
[----:B------:R-:W3:Y:S04]  /*1c7f0*/  LDL R83, [R1+0x400] ;  /* 0x0004000001537983 */ /* 0x000ee80000100800 */
[----:B------:R0:W-:Y:S04]  /*1c800*/  STS.U16 [R77+UR8+0x8980], R54 ;  /* 0x008980364d007988 */ /* 0x0001e80008000408 */
[----:B------:R1:W3:Y:S01]  /*1c810*/  @!P0 LDG.E.U16 R55, desc[UR24][R46.64] ;  /* 0x000000182e378981 */ /* 0x0002e2000c1e1500 */
[----:B0-----:R-:W-:Y:S01]  /*1c820*/  PRMT R54, RZ, 0x7610, R54 ;  /* 0x00007610ff367816 */ /* 0x001fe20000000036 */
[----:B-1----:R-:W-:-:S02]  /*1c830*/  @!P0 IMAD.MOV.U32 R46, RZ, RZ, R80 ;  /* 0x000000ffff2e8224 */ /* 0x002fc400078e0050 */
[----:B------:R-:W-:Y:S01]  /*1c840*/  @!P0 IMAD.MOV.U32 R47, RZ, RZ, R81 ;  /* 0x000000ffff2f8224 */ /* 0x000fe200078e0051 */
[----:B------:R-:W3:Y:S04]  /*1c850*/  LDL R80, [R1+0x178] ;  /* 0x0001780001507983 */ /* 0x000ee80000100800 */
[----:B------:R-:W3:Y:S04]  /*1c860*/  LDL R81, [R1+0x174] ;  /* 0x0001740001517983 */ /* 0x000ee80000100800 */
[----:B------:R4:W3:Y:S02]  /*1c870*/  @!P0 LDG.E.U16 R54, desc[UR24][R46.64] ;  /* 0x000000182e368981 */ /* 0x0008e4000c1e1500 */
[----:B----4-:R-:W-:-:S02]  /*1c880*/  @!P0 IMAD.MOV.U32 R46, RZ, RZ, R78 ;  /* 0x000000ffff2e8224 */ /* 0x010fc400078e004e */
        /* <DEDUP_REMOVED lines=19> */
[----:B---3--:R-:W-:Y:S02]  /*1c9c0*/  @!P0 IMAD.MOV.U32 R46, RZ, RZ, R82 ;  /* 0x000000ffff2e8224 */ /* 0x008fe400078e0052 */
[----:B------:R-:W-:Y:S01]  /*1c9d0*/  @!P0 IMAD.MOV.U32 R47, RZ, RZ, R83 ;  /* 0x000000ffff2f8224 */ /* 0x000fe200078e0053 */
[----:B0-----:R-:W-:-:S04]  /*1c9e0*/  PRMT R49, RZ, 0x7610, R49 ;  /* 0x00007610ff317816 */ /* 0x001fc80000000031 */
[----:B------:R0:W3:Y:S04]  /*1c9f0*/  @!P0 LDG.E.U16 R50, desc[UR24][R46.64] ;  /* 0x000000182e328981 */ /* 0x0000e8000c1e1500 */
[----:B------:R1:W-:Y:S01]  /*1ca00*/  STS.U16 [R77+UR8+0xa180], R74 ;  /* 0x00a1804a4d007988 */ /* 0x0003e20008000408 */
[----:B0-----:R-:W-:Y:S02]  /*1ca10*/  @!P0 IMAD.MOV.U32 R46, RZ, RZ, R80 ;  /* 0x000000ffff2e8224 */ /* 0x001fe400078e0050 */
[----:B------:R-:W-:Y:S01]  /*1ca20*/  @!P0 IMAD.MOV.U32 R47, RZ, RZ, R81 ;  /* 0x000000ffff2f8224 */ /* 0x000fe200078e0051 */
[----:B-1----:R-:W-:-:S04]  /*1ca30*/  PRMT R74, RZ, 0x7610, R74 ;  /* 0x00007610ff4a7816 */ /* 0x002fc8000000004a */
[----:B------:R4:W3:Y:S02]  /*1ca40*/  @!P0 LDG.E.U16 R49, desc[UR24][R46.64] ;  /* 0x000000182e318981 */ /* 0x0008e4000c1e1500 */
[----:B----4-:R-:W-:Y:S02]  /*1ca50*/  @!P0 IMAD.MOV.U32 R46, RZ, RZ, R78 ;  /* 0x000000ffff2e8224 */ /* 0x010fe400078e004e */
[----:B--2---:R-:W-:-:S05]  /*1ca60*/  @!P0 IMAD.MOV.U32 R47, RZ, RZ, R79 ;  /* 0x000000ffff2f8224 */ /* 0x004fca00078e004f */
[----:B------:R0:W2:Y:S01]  /*1ca70*/  @!P0 LDG.E.U16 R74, desc[UR24][R46.64] ;  /* 0x000000182e4a8981 */ /* 0x0000a2000c1e1500 */
[----:B------:R-:W-:-:S03]  /*1ca80*/  LOP3.LUT R78, R3, 0x40, RZ, 0x3c, !PT ;  /* 0x00000040034e7812 */ /* 0x000fc600078e3cff */
[----:B------:R-:W-:Y:S04]  /*1ca90*/  STS.U16 [R77+UR8+0xa580], R75 ;  /* 0x00a5804b4d007988 */ /* 0x000fe80008000408 */
[----:B------:R-:W-:Y:S04]  /*1caa0*/  STS.U16 [R77+UR8+0xa980], R73 ;  /* 0x00a980494d007988 */ /* 0x000fe80008000408 */
[----:B------:R-:W-:Y:S04]  /*1cab0*/  STS.U16 [R77+UR8+0xad80], R68 ;  /* 0x00ad80444d007988 */ /* 0x000fe80008000408 */
[----:B------:R-:W-:Y:S04]  /*1cac0*/  STS.U16 [R77+UR8+0xb180], R67 ;  /* 0x00b180434d007988 */ /* 0x000fe80008000408 */
[----:B------:R-:W-:Y:S04]  /*1cad0*/  STS.U16 [R77+UR8+0xb580], R66 ;  /* 0x00b580424d007988 */ /* 0x000fe80008000408 */
[----:B------:R-:W-:Y:S04]  /*1cae0*/  STS.U16 [R77+UR8+0xb980], R4 ;  /* 0x00b980044d007988 */ /* 0x000fe80008000408 */
[----:B------:R1:W-:Y:S04]  /*1caf0*/  STS.U16 [R77+UR8+0xbd80], R5 ;  /* 0x00bd80054d007988 */ /* 0x0003e80008000408 */
[----:B------:R4:W-:Y:S04]  /*1cb00*/  STS.U16 [R78+UR8+0x8200], R72 ;  /* 0x008200484e007988 */ /* 0x0009e80008000408 */
[----:B------:R4:W-:Y:S04]  /*1cb10*/  STS.U16 [R78+UR8+0x8600], R71 ;  /* 0x008600474e007988 */ /* 0x0009e80008000408 */
[----:B------:R4:W-:Y:S04]  /*1cb20*/  STS.U16 [R78+UR8+0x8a00], R70 ;  /* 0x008a00464e007988 */ /* 0x0009e80008000408 */
[----:B------:R4:W-:Y:S04]  /*1cb30*/  STS.U16 [R78+UR8+0x8e00], R69 ;  /* 0x008e00454e007988 */ /* 0x0009e80008000408 */
[----:B------:R4:W-:Y:S04]  /*1cb40*/  STS.U16 [R78+UR8+0x9200], R6 ;  /* 0x009200064e007988 */ /* 0x0009e80008000408 */
[----:B------:R4:W-:Y:S04]  /*1cb50*/  STS.U16 [R78+UR8+0x9600], R7 ;  /* 0x009600074e007988 */ /* 0x0009e80008000408 */
[----:B------:R4:W-:Y:S04]  /*1cb60*/  STS.U16 [R78+UR8+0x9a00], R8 ;  /* 0x009a00084e007988 */ /* 0x0009e80008000408 */
[----:B------:R4:W-:Y:S01]  /*1cb70*/  STS.U16 [R78+UR8+0x9e00], R9 ;  /* 0x009e00094e007988 */ /* 0x0009e20008000408 */
[----:B-1----:R-:W-:-:S03]  /*1cb80*/  LOP3.LUT R77, R3, 0x50, RZ, 0x3c, !PT ;  /* 0x00000050034d7812 */ /* 0x002fc600078e3cff */
        /* <DEDUP_REMOVED lines=16> */
[----:B0-----:R-:W-:-:S03]  /*1cc90*/  LOP3.LUT R46, R3, 0x60, RZ, 0x3c, !PT ;  /* 0x00000060032e7812 */ /* 0x001fc600078e3cff */
        /* <DEDUP_REMOVED lines=16> */
[----:B------:R-:W-:-:S03]  /*1cda0*/  LOP3.LUT R4, R3, 0x70, RZ, 0x3c, !PT ;  /* 0x0000007003047812 */ /* 0x000fc600078e3cff */
        /* <DEDUP_REMOVED lines=21> */
[----:B---3--:R4:W-:Y:S04]  /*1cf00*/  STS.U16 [R4+UR8+0xb780], R50 ;  /* 0x00b7803204007988 */ /* 0x0089e80008000408 */
[----:B------:R4:W-:Y:S04]  /*1cf10*/  STS.U16 [R4+UR8+0xbb80], R49 ;  /* 0x00bb803104007988 */ /* 0x0009e80008000408 */
[----:B--2---:R4:W-:Y:S01]  /*1cf20*/  STS.U16 [R4+UR8+0xbf80], R74 ;  /* 0x00bf804a04007988 */ /* 0x0049e20008000408 */
[----:B------:R0:W-:Y:S06]  /*1cf30*/  MEMBAR.ALL.CTA ;  /* 0x0000000000007992 */ /* 0x0001ec0000008000 */
[----:B0-----:R-:W0:Y:S01]  /*1cf40*/  FENCE.VIEW.ASYNC.S ;  /* 0x00000000000073c6 */ /* 0x001e220000000000 */
[----:B------:R-:W-:-:S04]  /*1cf50*/  ULEA UR11, UR67, UR8, 0x3 ;  /* 0x00000008430b7291 */ /* 0x000fc8000f8e18ff */
[----:B------:R-:W-:Y:S01]  /*1cf60*/  UIADD3 UR11, UPT, UPT, UR11, 0x18000, URZ ;  /* 0x000180000b0b7890 */ /* 0x000fe2000fffe0ff */
[----:B0-----:R-:W-:Y:S06]  /*1cf70*/  BAR.SYNC.DEFER_BLOCKING 0x0 ;  /* 0x0000000000007b1d */ /* 0x001fec0000010000 */
[----:B----4-:R-:W-:Y:S05]  /*1cf80*/  BRA.U UP1, `(.L_x_9) ;  /* 0x0000000101807547 */ /* 0x010fea000b800000 */
[----:B------:R-:W-:Y:S01]  /*1cf90*/  UMOV UR20, UR12 ;  /* 0x0000000c00147c82 */ /* 0x000fe20008000000 */
[----:B------:R-:W-:Y:S01]  /*1cfa0*/  UMOV UR21, 0x40004040 ;  /* 0x4000404000157882 */ /* 0x000fe20000000000 */
[----:B------:R-:W-:Y:S01]  /*1cfb0*/  UMOV UR15, 0x40004040 ;  /* 0x40004040000f7882 */ /* 0x000fe20000000000 */
[----:B------:R-:W-:Y:S01]  /*1cfc0*/  UMOV UR22, 0x0 ;  /* 0x0000000000167882 */ /* 0x000fe20000000000 */
[----:B------:R-:W-:Y:S01]  /*1cfd0*/  UMOV UR23, 0x4208490 ;  /* 0x0420849000177882 */ /* 0x000fe20000000000 */
[----:B------:R-:W-:Y:S01]  /*1cfe0*/  UMOV UR52, 0x0 ;  /* 0x0000000000347882 */ /* 0x000fe20000000000 */
[----:B------:R-:W-:Y:S01]  /*1cff0*/  UMOV UR53, 0x4208490 ;  /* 0x0420849000357882 */ /* 0x000fe20000000000 */
        /* <DEDUP_REMOVED lines=14> */
[----:B------:R-:W-:Y:S01]  /*1d0e0*/  UMOV UR4, UR11 ;  /* 0x0000000b00047c82 */ /* 0x000fe20008000000 */
[----:B------:R-:W-:Y:S01]  /*1d0f0*/  UMOV UR5, URZ ;  /* 0x000000ff00057c82 */ /* 0x000fe20008000000 */
[----:B------:R0:W-:Y:S01]  /*1d100*/  UTCHMMA gdesc[UR36], gdesc[UR38], tmem[UR9], tmem[UR58], idesc[UR59], UPT ;  /* 0x00ff3a26240075ea */ /* 0x0001e2000b800009 */
[----:B------:R-:W-:Y:S01]  /*1d110*/  UMOV UR64, 0x0 ;  /* 0x0000000000407882 */ /* 0x000fe20000000000 */
[----:B------:R-:W-:Y:S01]  /*1d120*/  UMOV UR65, 0x4208490 ;  /* 0x0420849000417882 */ /* 0x000fe20000000000 */
[----:B------:R0:W-:Y:S01]  /*1d130*/  UTCHMMA gdesc[UR40], gdesc[UR42], tmem[UR9], tmem[UR60], idesc[UR61], UPT ;  /* 0x00ff3c2a280075ea */ /* 0x0001e2000b800009 */
[----:B------:R-:W-:Y:S01]  /*1d140*/  UMOV UR4, UR4 ;  /* 0x0000000400047c82 */ /* 0x000fe20008000000 */
[----:B------:R0:W-:Y:S01]  /*1d150*/  UTCHMMA gdesc[UR44], gdesc[UR46], tmem[UR9], tmem[UR62], idesc[UR63], UPT ;  /* 0x00ff3e2e2c0075ea */ /* 0x0001e2000b800009 */
[----:B------:R0:W-:Y:S01]  /*1d160*/  UTCHMMA gdesc[UR48], gdesc[UR50], tmem[UR9], tmem[UR64], idesc[UR65], UPT ;  /* 0x00ff4032300075ea */ /* 0x0001e2000b800009 */
[----:B------:R0:W-:Y:S01]  /*1d170*/  UTCBAR [UR4], URZ ;  /* 0x000000ff040073e9 */ /* 0x0001e200080000ff */
[----:B------:R-:W-:Y:S01]  /*1d180*/  NOP ;  /* 0x0000000000007918 */ /* 0x000fe20000000000 */
.L_x_9:
[----:B------:R-:W-:-:S04]  /*1d190*/  UIADD3 UR67, UPT, UPT, UR67, 0x1, URZ ;  /* 0x0000000143437890 */ /* 0x000fc8000fffe0ff */
[----:B------:R-:W-:-:S04]  /*1d1a0*/  UISETP.GT.AND UP2, UPT, UR67, 0x1, UPT ;  /* 0x000000014300788c */ /* 0x000fc8000bf44270 */
[----:B0-----:R-:W-:Y:S02]  /*1d1b0*/  USEL UR4, URZ, 0x1, !UP2 ;  /* 0x00000001ff047887 */ /* 0x001fe4000d000000 */
[----:B------:R-:W-:Y:S02]  /*1d1c0*/  USEL UR67, UR67, URZ, !UP2 ;  /* 0x000000ff43437287 */ /* 0x000fe4000d000000 */
[----:B------:R-:W-:Y:S02]  /*1d1d0*/  UISETP.NE.U32.AND UP2, UPT, UR6, UR13, UPT ;  /* 0x0000000d0600728c */ /* 0x000fe4000bf45070 */
[----:B------:R-:W-:-:S03]  /*1d1e0*/  ULOP3.LUT UR5, UR7, UR4, URZ, 0x3c, !UPT ;  /* 0x0000000407057292 */ /* 0x000fc6000f8e3cff */
[----:B------:R-:W-:-:S04]  /*1d1f0*/  UMOV UR4, UR7 ;  /* 0x0000000700047c82 */ /* 0x000fc80008000000 */
[----:B------:R-:W-:Y:S01]  /*1d200*/  UMOV UR7, UR5 ;  /* 0x0000000500077c82 */ /* 0x000fe20008000000 */
[----:B------:R-:W-:Y:S05]  /*1d210*/  BRA.U UP2, `(.L_x_10) ;  /* 0xffffff4d02587547 */ /* 0x000fea000b83ffff */
.L_x_7:
[----:B0-----:R-:W0:Y:S01]  /*1d220*/  S2R R4, SR_TID.X ;  /* 0x0000000000047919 */ /* 0x001e220000002100 */
[----:B------:R-:W-:Y:S01]  /*1d230*/  UISETP.GE.AND UP1, UPT, UR26, 0x80, UPT ;  /* 0x000000801a00788c */ /* 0x000fe2000bf26270 */
[----:B------:R-:W1:Y:S01]  /*1d240*/  LDCU.128 UR12, c[0x0][0x390] ;  /* 0x00007200ff0c77ac */ /* 0x000e620008000c00 */
[----:B0-----:R-:W-:-:S07]  /*1d250*/  IMAD.SHL.U32 R2, R4, 0x10, RZ ;  /* 0x0000001004027824 */ /* 0x001fce00078e00ff */
[----:B-1----:R-:W-:Y:S05]  /*1d260*/  BRA.U !UP1, `(.L_x_11) ;  /* 0x0000000109107547 */ /* 0x002fea000b800000 */
[----:B------:R-:W-:-:S06]  /*1d270*/  USHF.L.U32 UR4, UR4, 0x1f, URZ ;  /* 0x0000001f04047899 */ /* 0x000fcc00080006ff */
[----:B------:R-:W-:-:S04]  /*1d280*/  IMAD.U32 R3, RZ, RZ, UR4 ;  /* 0x00000004ff037e24 */ /* 0x000fc8000f8e00ff */
[----:B------:R-:W0:Y:S02]  /*1d290*/  SYNCS.PHASECHK.TRANS64.TRYWAIT P0, [UR11], R3 ;  /* 0x00000003ff0075a7 */ /* 0x000e24000800110b */
[----:B0-----:R-:W-:Y:S05]  /*1d2a0*/  @!P0 BRA `(.L_x_12) ;  /* 0x00000020008c8947 */ /* 0x001fea0003800000 */
.L_x_11:
[----:B------:R-:W2:Y:S01]  /*1d2b0*/  LDL.LU R77, [R1+0x71c] ;  /* 0x00071c00014d7983 */ /* 0x000ea20000300800 */
[----:B------:R-:W-:Y:S01]  /*1d2c0*/  LOP3.LUT R2, R2, 0xf0, RZ, 0xc0, !PT ;  /* 0x000000f002027812 */ /* 0x000fe200078ec0ff */
[----:B------:R-:W0:Y:S01]  /*1d2d0*/  LDCU UR4, c[0x0][0x3b4] ;  /* 0x00007680ff0477ac */ /* 0x000e220008000800 */
[----:B------:R-:W1:Y:S01]  /*1d2e0*/  S2R R68, SR_CgaCtaId ;  /* 0x0000000000447919 */ /* 0x000e620000008800 */
[----:B------:R-:W3:Y:S01]  /*1d2f0*/  S2R R76, SR_TID.X ;  /* 0x00000000004c7919 */ /* 0x000ee20000002100 */
[----:B------:R-:W-:Y:S01]  /*1d300*/  BAR.SYNC.DEFER_BLOCKING 0x0 ;  /* 0x0000000000007b1d */ /* 0x000fe20000010000 */
[----:B-1----:R-:W-:-:S05]  /*1d310*/  IMAD.SHL.U32 R68, R68, 0x80, RZ ;  /* 0x0000008044447824 */ /* 0x002fca00078e00ff */
[----:B------:R-:W1:Y:S02]  /*1d320*/  @!P2 SYNCS.CCTL.IV [UR8+0x18000] ;  /* 0x01800000ff00a9b1 */ /* 0x000e640008000008 */
[----:B-1----:R-:W-:Y:S01]  /*1d330*/  BAR.SYNC.DEFER_BLOCKING 0x0 ;  /* 0x0000000000007b1d */ /* 0x002fe20000010000 */
[----:B---3--:R-:W-:Y:S01]  /*1d340*/  IMAD.SHL.U32 R3, R76, 0x80, RZ ;  /* 0x000000804c037824 */ /* 0x008fe200078e00ff */
[----:B------:R-:W-:Y:S02]  /*1d350*/  SHF.R.U32.HI R70, RZ, 0x6, R76 ;  /* 0x00000006ff467819 */ /* 0x000fe4000001164c */
[----:B------:R-:W-:Y:S02]  /*1d360*/  LOP3.LUT R71, R68, 0x180, RZ, 0xc0, !PT ;  /* 0x0000018044477812 */ /* 0x000fe400078ec0ff */
[----:B------:R-:W-:Y:S01]  /*1d370*/  SGXT.U32 R68, R70, 0x1 ;  /* 0x000000014644781a */ /* 0x000fe20000000000 */
[----:B------:R-:W-:Y:S01]  /*1d380*/  LDTM.16dp32bit_t0_t15.x64 R4, tmem[UR10] ;  /* 0x0000000a000479ee */ /* 0x000fe20008b00000 */
[----:B------:R-:W1:Y:S01]  /*1d390*/  LDTM.16dp32bit_t16_t31.x64 R4, tmem[UR10+0x40] ;  /* 0x0000400a000479ee */ /* 0x000e620008b20000 */
[----:B------:R-:W-:Y:S01]  /*1d3a0*/  LOP3.LUT R69, R3, 0x800, RZ, 0xc0, !PT ;  /* 0x0000080003457812 */ /* 0x000fe200078ec0ff */
[----:B------:R-:W-:Y:S01]  /*1d3b0*/  IMAD.SHL.U32 R3, R76, 0x8, RZ ;  /* 0x000000084c037824 */ /* 0x000fe200078e00ff */
[----:B-----5:R-:W-:-:S02]  /*1d3c0*/  LOP3.LUT R0, R0, R68, R71, 0xfe, !PT ;  /* 0x0000004400007212 */ /* 0x020fc400078efe47 */
[----:B------:R-:W-:Y:S02]  /*1d3d0*/  IADD3 R69, PT, PT, R2, UR8, R69 ;  /* 0x0000000802457c10 */ /* 0x000fe4000fffe045 */
[----:B------:R-:W-:Y:S02]  /*1d3e0*/  LOP3.LUT R2, R3, 0x300, RZ, 0xc0, !PT ;  /* 0x0000030003027812 */ /* 0x000fe400078ec0ff */
[C---:B------:R-:W-:Y:S02]  /*1d3f0*/  LOP3.LUT R3, R0.reuse, 0x8, RZ, 0xfc, !PT ;  /* 0x0000000800037812 */ /* 0x040fe400078efcff */
[----:B------:R-:W-:Y:S01]  /*1d400*/  LOP3.LUT R68, R0, 0x6, RZ, 0xfc, !PT ;  /* 0x0000000600447812 */ /* 0x000fe200078efcff */
[----:B------:R-:W-:Y:S01]  /*1d410*/  IMAD.IADD R2, R2, 0x1, R69 ;  /* 0x0000000102027824 */ /* 0x000fe200078e0245 */
[C---:B------:R-:W-:Y:S02]  /*1d420*/  LOP3.LUT R70, R0.reuse, 0x2, RZ, 0xfc, !PT ;  /* 0x0000000200467812 */ /* 0x040fe400078efcff */
[----:B------:R-:W-:Y:S01]  /*1d430*/  LOP3.LUT R69, R0, 0x4, RZ, 0xfc, !PT ;  /* 0x0000000400457812 */ /* 0x000fe200078efcff */
[----:B------:R-:W3:Y:S01]  /*1d440*/  @!P2 SYNCS.CCTL.IV [UR8+0x18008] ;  /* 0x01800800ff00a9b1 */ /* 0x000ee20008000008 */
[----:B------:R-:W-:Y:S01]  /*1d450*/  NOP ;  /* 0x0000000000007918 */ /* 0x000fe20000000000 */
[----:B------:R-:W-:-:S02]  /*1d460*/  LOP3.LUT R76, R76, 0x7f, RZ, 0xc0, !PT ;  /* 0x0000007f4c4c7812 */ /* 0x000fc400078ec0ff */
[----:B-1----:R-:W-:Y:S02]  /*1d470*/  F2FP.BF16.F32.PACK_AB R72, R7, R5 ;  /* 0x000000050748723e */ /* 0x002fe400000010ff */
[----:B------:R-:W-:Y:S02]  /*1d480*/  F2FP.BF16.F32.PACK_AB R5, R27, R25 ;  /* 0x000000191b05723e */ /* 0x000fe400000010ff */
[----:B------:R-:W-:Y:S02]  /*1d490*/  F2FP.BF16.F32.PACK_AB R73, R11, R9 ;  /* 0x000000090b49723e */ /* 0x000fe400000010ff */
[----:B------:R-:W-:Y:S02]  /*1d4a0*/  F2FP.BF16.F32.PACK_AB R74, R15, R13 ;  /* 0x0000000d0f4a723e */ /* 0x000fe400000010ff */
[----:B------:R-:W-:Y:S02]  /*1d4b0*/  F2FP.BF16.F32.PACK_AB R71, R18, R16 ;  /* 0x000000101247723e */ /* 0x000fe400000010ff */
[----:B------:R-:W-:-:S02]  /*1d4c0*/  F2FP.BF16.F32.PACK_AB R75, R19, R17 ;  /* 0x00000011134b723e */ /* 0x000fc400000010ff */
[----:B------:R-:W-:Y:S02]  /*1d4d0*/  F2FP.BF16.F32.PACK_AB R20, R22, R20 ;  /* 0x000000141614723e */ /* 0x000fe400000010ff */
[----:B------:R-:W-:Y:S01]  /*1d4e0*/  F2FP.BF16.F32.PACK_AB R36, R38, R36 ;  /* 0x000000242624723e */ /* 0x000fe200000010ff */
[----:B---3--:R-:W-:Y:S01]  /*1d4f0*/  STS.128 [R2+0x400], R72 ;  /* 0x0004004802007388 */ /* 0x008fe20000000c00 */
[----:B------:R-:W-:Y:S02]  /*1d500*/  F2FP.BF16.F32.PACK_AB R22, R30, R28 ;  /* 0x0000001c1e16723e */ /* 0x000fe400000010ff */
[----:B------:R-:W-:Y:S02]  /*1d510*/  F2FP.BF16.F32.PACK_AB R38, R46, R44 ;  /* 0x0000002c2e26723e */ /* 0x000fe400000010ff */
[----:B------:R-:W-:Y:S02]  /*1d520*/  F2FP.BF16.F32.PACK_AB R11, R51, R49 ;  /* 0x00000031330b723e */ /* 0x000fe400000010ff */
[----:B------:R-:W-:-:S02]  /*1d530*/  F2FP.BF16.F32.PACK_AB R16, R55, R53 ;  /* 0x000000353710723e */ /* 0x000fc400000010ff */
[----:B------:R-:W-:Y:S02]  /*1d540*/  F2FP.BF16.F32.PACK_AB R53, R58, R56 ;  /* 0x000000383a35723e */ /* 0x000fe400000010ff */
[----:B------:R-:W-:Y:S02]  /*1d550*/  LEA R44, R76, UR8, 0x4 ;  /* 0x000000084c2c7c11 */ /* 0x000fe4000f8e20ff */
[----:B------:R-:W-:Y:S02]  /*1d560*/  F2FP.BF16.F32.PACK_AB R52, R54, R52 ;  /* 0x000000343634723e */ /* 0x000fe400000010ff */
[----:B------:R-:W-:Y:S02]  /*1d570*/  F2FP.BF16.F32.PACK_AB R17, R59, R57 ;  /* 0x000000393b11723e */ /* 0x000fe400000010ff */
[----:B------:R-:W-:Y:S02]  /*1d580*/  F2FP.BF16.F32.PACK_AB R54, R62, R60 ;  /* 0x0000003c3e36723e */ /* 0x000fe400000010ff */
[----:B------:R-:W-:-:S02]  /*1d590*/  F2FP.BF16.F32.PACK_AB R7, R35, R33 ;  /* 0x000000212307723e */ /* 0x000fc400000010ff */
[----:B------:R-:W-:Y:S02]  /*1d5a0*/  F2FP.BF16.F32.PACK_AB R9, R43, R41 ;  /* 0x000000292b09723e */ /* 0x000fe400000010ff */
[----:B------:R-:W-:Y:S02]  /*1d5b0*/  F2FP.BF16.F32.PACK_AB R55, R66, R64 ;  /* 0x000000404237723e */ /* 0x000fe400000010ff */
[----:B------:R-:W-:Y:S02]  /*1d5c0*/  F2FP.BF16.F32.PACK_AB R19, R67, R65 ;  /* 0x000000414313723e */ /* 0x000fe400000010ff */
[C---:B--2---:R-:W-:Y:S01]  /*1d5d0*/  ISETP.GE.AND P0, PT, R77.reuse, UR14, PT ;  /* 0x0000000e4d007c0c */ /* 0x044fe2000bf06270 */
[----:B0-----:R-:W-:-:S03]  /*1d5e0*/  IMAD R25, R77, UR4, RZ ;  /* 0x000000044d197c24 */ /* 0x001fc6000f8e02ff */
[----:B------:R-:W-:Y:S02]  /*1d5f0*/  ISETP.LT.AND P4, PT, R3, UR15, !P0 ;  /* 0x0000000f03007c0c */ /* 0x000fe4000c781270 */
[----:B------:R-:W0:Y:S01]  /*1d600*/  LDC R3, c[0x0][0x3b8] ;  /* 0x0000ee00ff037b82 */ /* 0x000e220000000800 */
[----:B------:R-:W-:Y:S02]  /*1d610*/  ISETP.LT.AND P3, PT, R68, UR15, !P0 ;  /* 0x0000000f44007c0c */ /* 0x000fe4000c761270 */
[----:B------:R-:W-:Y:S02]  /*1d620*/  F2FP.BF16.F32.PACK_AB R68, R6, R4 ;  /* 0x000000040644723e */ /* 0x000fe400000010ff */
[----:B------:R-:W-:Y:S02]  /*1d630*/  LOP3.LUT R4, R0, 0xa, RZ, 0xfc, !PT ;  /* 0x0000000a00047812 */ /* 0x000fe400078efcff */
[----:B------:R-:W-:Y:S02]  /*1d640*/  ISETP.LT.AND P6, PT, R70, UR15, !P0 ;  /* 0x0000000f46007c0c */ /* 0x000fe4000c7c1270 */
[----:B------:R-:W-:-:S02]  /*1d650*/  ISETP.LT.AND P5, PT, R4, UR15, !P0 ;  /* 0x0000000f04007c0c */ /* 0x000fc4000c7a1270 */
[----:B------:R-:W-:Y:S02]  /*1d660*/  F2FP.BF16.F32.PACK_AB R4, R23, R21 ;  /* 0x000000151704723e */ /* 0x000fe400000010ff */
[----:B------:R-:W-:Y:S02]  /*1d670*/  ISETP.LT.AND P1, PT, R69, UR15, !P0 ;  /* 0x0000000f45007c0c */ /* 0x000fe4000c721270 */
[----:B------:R-:W-:Y:S02]  /*1d680*/  F2FP.BF16.F32.PACK_AB R70, R14, R12 ;  /* 0x0000000c0e46723e */ /* 0x000fe400000010ff */
[----:B------:R-:W-:Y:S02]  /*1d690*/  F2FP.BF16.F32.PACK_AB R21, R26, R24 ;  /* 0x000000181a15723e */ /* 0x000fe400000010ff */
[----:B------:R-:W-:Y:S02]  /*1d6a0*/  F2FP.BF16.F32.PACK_AB R69, R10, R8 ;  /* 0x000000080a45723e */ /* 0x000fe400000010ff */
[----:B------:R-:W-:-:S02]  /*1d6b0*/  LEA R24, P2, R25, UR12, 0x1 ;  /* 0x0000000c19187c11 */ /* 0x000fc4000f8408ff */
[----:B------:R-:W-:Y:S01]  /*1d6c0*/  F2FP.BF16.F32.PACK_AB R8, R39, R37 ;  /* 0x000000252708723e */ /* 0x000fe200000010ff */
[----:B0-----:R-:W-:Y:S01]  /*1d6d0*/  IMAD R12, R0, R3, RZ ;  /* 0x00000003000c7224 */ /* 0x001fe200078e02ff */
[----:B------:R-:W-:Y:S01]  /*1d6e0*/  LEA.HI.X.SX32 R25, R25, UR13, 0x1, P2 ;  /* 0x0000000d19197c11 */ /* 0x000fe200090f0eff */
[----:B------:R-:W-:Y:S01]  /*1d6f0*/  STS.128 [R2], R68 ;  /* 0x0000004402007388 */ /* 0x000fe20000000c00 */
[----:B------:R-:W-:Y:S01]  /*1d700*/  F2FP.BF16.F32.PACK_AB R10, R47, R45 ;  /* 0x0000002d2f0a723e */ /* 0x000fe200000010ff */
[C---:B------:R-:W-:Y:S01]  /*1d710*/  IMAD R18, R3.reuse, 0x2, R12 ;  /* 0x0000000203127824 */ /* 0x040fe200078e020c */
[----:B------:R-:W-:Y:S01]  /*1d720*/  BAR.SYNC.DEFER_BLOCKING 0x0 ;  /* 0x0000000000007b1d */ /* 0x000fe20000010000 */
[----:B------:R-:W-:Y:S02]  /*1d730*/  LEA R26, P2, R12, R24, 0x1 ;  /* 0x000000180c1a7211 */ /* 0x000fe400078408ff */
[----:B------:R-:W-:Y:S01]  /*1d740*/  IMAD R28, R3, 0x2, R18 ;  /* 0x00000002031c7824 */ /* 0x000fe200078e0212 */
[----:B------:R-:W-:-:S02]  /*1d750*/  F2FP.BF16.F32.PACK_AB R39, R50, R48 ;  /* 0x000000303227723e */ /* 0x000fc400000010ff */
[----:B------:R-:W-:Y:S01]  /*1d760*/  LEA.HI.X.SX32 R27, R12, R25, 0x1, P2 ;  /* 0x000000190c1b7211 */ /* 0x000fe200010f0eff */
[----:B------:R-:W-:Y:S01]  /*1d770*/  IMAD R30, R3, 0x2, R28 ;  /* 0x00000002031e7824 */ /* 0x000fe200078e021c */
[CC--:B------:R-:W-:Y:S02]  /*1d780*/  LEA R46, P2, R18.reuse, R24.reuse, 0x1 ;  /* 0x00000018122e7211 */ /* 0x0c0fe400078408ff */
[----:B------:R-:W-:Y:S02]  /*1d790*/  F2FP.BF16.F32.PACK_AB R6, R31, R29 ;  /* 0x0000001d1f06723e */ /* 0x000fe400000010ff */
[----:B------:R-:W-:Y:S02]  /*1d7a0*/  LEA.HI.X.SX32 R47, R18, R25, 0x1, P2 ;  /* 0x00000019122f7211 */ /* 0x000fe400010f0eff */
[----:B------:R-:W-:Y:S02]  /*1d7b0*/  LEA R48, P2, R28, R24, 0x1 ;  /* 0x000000181c307211 */ /* 0x000fe400078408ff */
[----:B------:R-:W-:-:S02]  /*1d7c0*/  F2FP.BF16.F32.PACK_AB R23, R34, R32 ;  /* 0x000000202217723e */ /* 0x000fc400000010ff */
[-C--:B------:R-:W-:Y:S01]  /*1d7d0*/  LEA.HI.X.SX32 R49, R28, R25.reuse, 0x1, P2 ;  /* 0x000000191c317211 */ /* 0x080fe200010f0eff */
[C---:B------:R-:W-:Y:S01]  /*1d7e0*/  IMAD R28, R3.reuse, 0x2, R30 ;  /* 0x00000002031c7824 */ /* 0x040fe200078e021e */
[----:B------:R-:W-:Y:S02]  /*1d7f0*/  LEA R50, P2, R30, R24, 0x1 ;  /* 0x000000181e327211 */ /* 0x000fe400078408ff */
[----:B------:R-:W-:Y:S01]  /*1d800*/  F2FP.BF16.F32.PACK_AB R37, R42, R40 ;  /* 0x000000282a25723e */ /* 0x000fe200000010ff */
[----:B------:R-:W-:Y:S01]  /*1d810*/  IMAD R60, R3, 0x2, R28 ;  /* 0x00000002033c7824 */ /* 0x000fe200078e021c */
[----:B------:R-:W-:Y:S01]  /*1d820*/  LEA.HI.X.SX32 R51, R30, R25, 0x1, P2 ;  /* 0x000000191e337211 */ /* 0x000fe200010f0eff */
[----:B------:R-:W0:Y:S01]  /*1d830*/  LDS.128 R12, [R44] ;  /* 0x000000002c0c7984 */ /* 0x000e220000000c00 */
[----:B------:R-:W-:Y:S02]  /*1d840*/  LEA R56, P2, R28, R24, 0x1 ;  /* 0x000000181c387211 */ /* 0x000fe400078408ff */
[----:B------:R-:W-:-:S02]  /*1d850*/  F2FP.BF16.F32.PACK_AB R18, R63, R61 ;  /* 0x0000003d3f12723e */ /* 0x000fc400000010ff */
[-C--:B------:R-:W-:Y:S02]  /*1d860*/  LEA.HI.X.SX32 R57, R28, R25.reuse, 0x1, P2 ;  /* 0x000000191c397211 */ /* 0x080fe400010f0eff */
[----:B------:R-:W-:Y:S01]  /*1d870*/  LDS.128 R28, [R44+0x800] ;  /* 0x000800002c1c7984 */ /* 0x000fe20000000c00 */
[----:B------:R-:W-:Y:S01]  /*1d880*/  BAR.SYNC.DEFER_BLOCKING 0x0 ;  /* 0x0000000000007b1d */ /* 0x000fe20000010000 */
[----:B------:R-:W-:Y:S02]  /*1d890*/  LEA R58, P2, R60, R24, 0x1 ;  /* 0x000000183c3a7211 */ /* 0x000fe400078408ff */
[----:B------:R-:W-:Y:S02]  /*1d8a0*/  LOP3.LUT R45, R0, 0xc, RZ, 0xfc, !PT ;  /* 0x0000000c002d7812 */ /* 0x000fe400078efcff */
[----:B------:R-:W-:Y:S01]  /*1d8b0*/  LEA.HI.X.SX32 R59, R60, R25, 0x1, P2 ;  /* 0x000000193c3b7211 */ /* 0x000fe200010f0eff */
[----:B------:R-:W-:Y:S01]  /*1d8c0*/  IMAD R60, R3, 0x2, R60 ;  /* 0x00000002033c7824 */ /* 0x000fe200078e023c */
[----:B------:R-:W-:Y:S01]  /*1d8d0*/  ISETP.LT.AND P2, PT, R0, UR15, !P0 ;  /* 0x0000000f00007c0c */ /* 0x000fe2000c741270 */
[----:B------:R-:W-:Y:S04]  /*1d8e0*/  STS.128 [R2], R20 ;  /* 0x0000001402007388 */ /* 0x000fe80000000c00 */
[----:B------:R-:W-:Y:S01]  /*1d8f0*/  STS.128 [R2+0x400], R4 ;  /* 0x0004000402007388 */ /* 0x000fe20000000c00 */
[----:B0-----:R-:W-:Y:S01]  /*1d900*/  PRMT R61, R12, 0x7632, R61 ;  /* 0x000076320c3d7816 */ /* 0x001fe2000000003d */
[----:B------:R-:W-:Y:S06]  /*1d910*/  BAR.SYNC.DEFER_BLOCKING 0x0 ;  /* 0x0000000000007b1d */ /* 0x000fec0000010000 */
[----:B------:R-:W0:Y:S04]  /*1d920*/  LDS.128 R40, [R44] ;  /* 0x000000002c287984 */ /* 0x000e280000000c00 */
[----:B------:R-:W-:Y:S01]  /*1d930*/  LDS.128 R32, [R44+0x800] ;  /* 0x000800002c207984 */ /* 0x000fe20000000c00 */
[----:B------:R-:W-:Y:S06]  /*1d940*/  BAR.SYNC.DEFER_BLOCKING 0x0 ;  /* 0x0000000000007b1d */ /* 0x000fec0000010000 */
[----:B------:R-:W-:Y:S04]  /*1d950*/  STS.128 [R2], R36 ;  /* 0x0000002402007388 */ /* 0x000fe80000000c00 */
[----:B------:R1:W-:Y:S01]  /*1d960*/  STS.128 [R2+0x400], R8 ;  /* 0x0004000802007388 */ /* 0x0003e20000000c00 */
[----:B------:R-:W-:Y:S01]  /*1d970*/  BAR.SYNC.DEFER_BLOCKING 0x0 ;  /* 0x0000000000007b1d */ /* 0x000fe20000010000 */
[----:B-1----:R-:W-:-:S02]  /*1d980*/  LOP3.LUT R8, R0, 0xe, RZ, 0xfc, !PT ;  /* 0x0000000e00087812 */ /* 0x002fc400078efcff */
[----:B------:R-:W-:Y:S02]  /*1d990*/  PRMT R9, R13, 0x7632, R9 ;  /* 0x000076320d097816 */ /* 0x000fe40000000009 */
[C---:B------:R-:W-:Y:S02]  /*1d9a0*/  LOP3.LUT R10, R0.reuse, 0x14, RZ, 0xfc, !PT ;  /* 0x00000014000a7812 */ /* 0x040fe400078efcff */
[C---:B------:R-:W-:Y:S01]  /*1d9b0*/  LOP3.LUT R11, R0.reuse, 0x16, RZ, 0xfc, !PT ;  /* 0x00000016000b7812 */ /* 0x040fe200078efcff */
[----:B------:R-:W1:Y:S04]  /*1d9c0*/  LDS.128 R20, [R44] ;  /* 0x000000002c147984 */ /* 0x000e680000000c00 */
[----:B------:R-:W-:Y:S01]  /*1d9d0*/  LDS.128 R4, [R44+0x800] ;  /* 0x000800002c047984 */ /* 0x000fe20000000c00 */
[----:B------:R-:W-:Y:S06]  /*1d9e0*/  BAR.SYNC.DEFER_BLOCKING 0x0 ;  /* 0x0000000000007b1d */ /* 0x000fec0000010000 */
[----:B------:R-:W-:Y:S04]  /*1d9f0*/  STS.128 [R2], R52 ;  /* 0x0000003402007388 */ /* 0x000fe80000000c00 */
[----:B------:R2:W-:Y:S01]  /*1da00*/  STS.128 [R2+0x400], R16 ;  /* 0x0004001002007388 */ /* 0x0005e20000000c00 */
[----:B------:R-:W-:Y:S01]  /*1da10*/  BAR.SYNC.DEFER_BLOCKING 0x0 ;  /* 0x0000000000007b1d */ /* 0x000fe20000010000 */
[----:B--2---:R-:W-:-:S02]  /*1da20*/  LOP3.LUT R2, R0, 0x12, RZ, 0xfc, !PT ;  /* 0x0000001200027812 */ /* 0x004fc400078efcff */
[----:B------:R-:W-:-:S03]  /*1da30*/  PRMT R17, R14, 0x7632, R17 ;  /* 0x000076320e117816 */ /* 0x000fc60000000011 */
[----:B------:R-:W-:Y:S01]  /*1da40*/  @P2 STG.E.U16 desc[UR24][R26.64], R12 ;  /* 0x0000000c1a002986 */ /* 0x000fe2000c101518 */
[----:B------:R-:W-:-:S03]  /*1da50*/  ISETP.LT.AND P2, PT, R45, UR15, !P0 ;  /* 0x0000000f2d007c0c */ /* 0x000fc6000c741270 */
[----:B------:R-:W-:Y:S01]  /*1da60*/  @P6 STG.E.U16 desc[UR24][R46.64], R61 ;  /* 0x0000003d2e006986 */ /* 0x000fe2000c101518 */
[----:B------:R-:W-:Y:S02]  /*1da70*/  ISETP.LT.AND P6, PT, R8, UR15, !P0 ;  /* 0x0000000f08007c0c */ /* 0x000fe4000c7c1270 */
[----:B------:R-:W-:Y:S01]  /*1da80*/  LOP3.LUT R8, R0, 0x10, RZ, 0xfc, !PT ;  /* 0x0000001000087812 */ /* 0x000fe200078efcff */
[----:B------:R-:W-:Y:S03]  /*1da90*/  @P1 STG.E.U16 desc[UR24][R48.64], R13 ;  /* 0x0000000d30001986 */ /* 0x000fe6000c101518 */
[----:B------:R-:W-:Y:S01]  /*1daa0*/  ISETP.LT.AND P1, PT, R8, UR15, !P0 ;  /* 0x0000000f08007c0c */ /* 0x000fe2000c721270 */
[----:B------:R2:W-:Y:S01]  /*1dab0*/  @P3 STG.E.U16 desc[UR24][R50.64], R9 ;  /* 0x0000000932003986 */ /* 0x0005e2000c101518 */
[----:B------:R-:W-:Y:S01]  /*1dac0*/  ISETP.LT.AND P3, PT, R2, UR15, !P0 ;  /* 0x0000000f02007c0c */ /* 0x000fe2000c761270 */
[----:B------:R-:W-:-:S02]  /*1dad0*/  IMAD R2, R3, 0x2, R60 ;  /* 0x0000000203027824 */ /* 0x000fc400078e023c */
[----:B------:R3:W-:Y:S01]  /*1dae0*/  @P4 STG.E.U16 desc[UR24][R56.64], R14 ;  /* 0x0000000e38004986 */ /* 0x0007e2000c101518 */
[CC--:B------:R-:W-:Y:S01]  /*1daf0*/  LEA R8, P4, R60.reuse, R24.reuse, 0x1 ;  /* 0x000000183c087211 */ /* 0x0c0fe200078808ff */
[----:B------:R-:W-:Y:S02]  /*1db00*/  IMAD R16, R3, 0x2, R2 ;  /* 0x0000000203107824 */ /* 0x000fe400078e0202 */
[----:B------:R-:W-:Y:S01]  /*1db10*/  @P5 STG.E.U16 desc[UR24][R58.64], R17 ;  /* 0x000000113a005986 */ /* 0x000fe2000c101518 */
[----:B--2---:R-:W-:Y:S02]  /*1db20*/  LEA.HI.X.SX32 R9, R60, R25, 0x1, P4 ;  /* 0x000000193c097211 */ /* 0x004fe400020f0eff */
[----:B------:R-:W-:Y:S02]  /*1db30*/  ISETP.LT.AND P4, PT, R10, UR15, !P0 ;  /* 0x0000000f0a007c0c */ /* 0x000fe4000c781270 */
[----:B------:R-:W-:Y:S01]  /*1db40*/  LEA R10, P5, R2, R24, 0x1 ;  /* 0x00000018020a7211 */ /* 0x000fe200078a08ff */
[----:B------:R2:W-:Y:S01]  /*1db50*/  @P2 STG.E.U16 desc[UR24][R8.64], R15 ;  /* 0x0000000f08002986 */ /* 0x0005e2000c101518 */
[----:B------:R-:W-:-:S02]  /*1db60*/  ISETP.LT.AND P2, PT, R11, UR15, !P0 ;  /* 0x0000000f0b007c0c */ /* 0x000fc4000c741270 */
[-C--:B------:R-:W-:Y:S01]  /*1db70*/  LEA.HI.X.SX32 R11, R2, R25.reuse, 0x1, P5 ;  /* 0x00000019020b7211 */ /* 0x080fe200028f0eff */
[C---:B------:R-:W-:Y:S01]  /*1db80*/  IMAD R2, R3.reuse, 0x2, R16 ;  /* 0x0000000203027824 */ /* 0x040fe200078e0210 */
[----:B------:R-:W-:Y:S02]  /*1db90*/  LEA R12, P5, R16, R24, 0x1 ;  /* 0x00000018100c7211 */ /* 0x000fe400078a08ff */
[----:B---3--:R-:W-:Y:S02]  /*1dba0*/  LOP3.LUT R14, R0, 0x18, RZ, 0xfc, !PT ;  /* 0x00000018000e7812 */ /* 0x008fe400078efcff */
[----:B------:R-:W-:Y:S02]  /*1dbb0*/  LEA.HI.X.SX32 R13, R16, R25, 0x1, P5 ;  /* 0x00000019100d7211 */ /* 0x000fe400028f0eff */
[----:B------:R-:W-:Y:S01]  /*1dbc0*/  ISETP.LT.AND P5, PT, R14, UR15, !P0 ;  /* 0x0000000f0e007c0c */ /* 0x000fe2000c7a1270 */
[----:B------:R-:W-:Y:S01]  /*1dbd0*/  IMAD R14, R3, 0x2, R2 ;  /* 0x00000002030e7824 */ /* 0x000fe200078e0202 */
[----:B--2---:R-:W-:-:S02]  /*1dbe0*/  PRMT R9, R15, 0x7632, R9 ;  /* 0x000076320f097816 */ /* 0x004fc40000000009 */
[C---:B------:R-:W-:Y:S02]  /*1dbf0*/  LOP3.LUT R8, R0.reuse, 0x1a, RZ, 0xfc, !PT ;  /* 0x0000001a00087812 */ /* 0x040fe400078efcff */
[----:B------:R-:W-:Y:S01]  /*1dc00*/  LOP3.LUT R15, R0, 0x1c, RZ, 0xfc, !PT ;  /* 0x0000001c000f7812 */ /* 0x000fe200078efcff */
[----:B------:R2:W-:Y:S01]  /*1dc10*/  @P6 STG.E.U16 desc[UR24][R10.64], R9 ;  /* 0x000000090a006986 */ /* 0x0005e2000c101518 */
[----:B------:R-:W-:-:S03]  /*1dc20*/  LEA R16, P6, R2, R24, 0x1 ;  /* 0x0000001802107211 */ /* 0x000fc600078c08ff */
[----:B0-----:R0:W-:Y:S01]  /*1dc30*/  @P1 STG.E.U16 desc[UR24][R12.64], R40 ;  /* 0x000000280c001986 */ /* 0x0011e2000c101518 */
[-C--:B------:R-:W-:Y:S01]  /*1dc40*/  LEA.HI.X.SX32 R17, R2, R25.reuse, 0x1, P6 ;  /* 0x0000001902117211 */ /* 0x080fe200030f0eff */
[C---:B------:R-:W-:Y:S01]  /*1dc50*/  IMAD R2, R3.reuse, 0x2, R14 ;  /* 0x0000000203027824 */ /* 0x040fe200078e020e */
[----:B------:R-:W-:Y:S02]  /*1dc60*/  ISETP.LT.AND P1, PT, R8, UR15, !P0 ;  /* 0x0000000f08007c0c */ /* 0x000fe4000c721270 */
[----:B------:R-:W-:Y:S02]  /*1dc70*/  LEA R8, P6, R14, R24, 0x1 ;  /* 0x000000180e087211 */ /* 0x000fe400078c08ff */
[----:B--2---:R-:W-:Y:S02]  /*1dc80*/  LOP3.LUT R11, R0, 0x1e, RZ, 0xfc, !PT ;  /* 0x0000001e000b7812 */ /* 0x004fe400078efcff */
[----:B------:R-:W-:Y:S01]  /*1dc90*/  LEA.HI.X.SX32 R9, R14, R25, 0x1, P6 ;  /* 0x000000190e097211 */ /* 0x000fe200030f0eff */
[----:B------:R-:W-:Y:S01]  /*1dca0*/  IMAD R14, R3, 0x2, R2 ;  /* 0x00000002030e7824 */ /* 0x000fe200078e0202 */
[----:B0-----:R-:W-:-:S02]  /*1dcb0*/  PRMT R13, R40, 0x7632, R13 ;  /* 0x00007632280d7816 */ /* 0x001fc4000000000d */
[----:B------:R-:W-:-:S03]  /*1dcc0*/  LEA R10, P6, R2, R24, 0x1 ;  /* 0x00000018020a7211 */ /* 0x000fc600078c08ff */
[----:B------:R0:W-:Y:S01]  /*1dcd0*/  @P3 STG.E.U16 desc[UR24][R16.64], R13 ;  /* 0x0000000d10003986 */ /* 0x0001e2000c101518 */
[----:B------:R-:W-:Y:S02]  /*1dce0*/  ISETP.LT.AND P3, PT, R15, UR15, !P0 ;  /* 0x0000000f0f007c0c */ /* 0x000fe4000c761270 */
[----:B------:R-:W-:Y:S01]  /*1dcf0*/  LOP3.LUT R15, R0, 0x20, RZ, 0xfc, !PT ;  /* 0x00000020000f7812 */ /* 0x000fe200078efcff */
[----:B------:R2:W-:Y:S01]  /*1dd00*/  @P4 STG.E.U16 desc[UR24][R8.64], R41 ;  /* 0x0000002908004986 */ /* 0x0005e2000c101518 */
[----:B------:R-:W-:Y:S02]  /*1dd10*/  ISETP.LT.AND P4, PT, R11, UR15, !P0 ;  /* 0x0000000f0b007c0c */ /* 0x000fe4000c781270 */
[----:B------:R-:W-:Y:S01]  /*1dd20*/  LEA.HI.X.SX32 R11, R2, R25, 0x1, P6 ;  /* 0x00000019020b7211 */ /* 0x000fe200030f0eff */
[----:B------:R-:W-:Y:S01]  /*1dd30*/  IMAD R2, R3, 0x2, R14 ;  /* 0x0000000203027824 */ /* 0x000fe200078e020e */
[----:B------:R-:W-:-:S03]  /*1dd40*/  LEA R12, P6, R14, R24, 0x1 ;  /* 0x000000180e0c7211 */ /* 0x000fc600078c08ff */
[----:B0-----:R-:W-:Y:S01]  /*1dd50*/  IMAD R16, R3, 0x2, R2 ;  /* 0x0000000203107824 */ /* 0x001fe200078e0202 */
[----:B------:R-:W-:Y:S02]  /*1dd60*/  LEA.HI.X.SX32 R13, R14, R25, 0x1, P6 ;  /* 0x000000190e0d7211 */ /* 0x000fe400030f0eff */
[----:B------:R-:W-:Y:S02]  /*1dd70*/  LEA R14, P6, R2, R24, 0x1 ;  /* 0x00000018020e7211 */ /* 0x000fe400078c08ff */
[----:B--2---:R-:W-:Y:S02]  /*1dd80*/  PRMT R9, R41, 0x7632, R9 ;  /* 0x0000763229097816 */ /* 0x004fe40000000009 */
[C---:B------:R-:W-:Y:S02]  /*1dd90*/  LOP3.LUT R8, R0.reuse, 0x22, RZ, 0xfc, !PT ;  /* 0x0000002200087812 */ /* 0x040fe400078efcff */
[----:B------:R-:W-:Y:S01]  /*1dda0*/  LOP3.LUT R17, R0, 0x24, RZ, 0xfc, !PT ;  /* 0x0000002400117812 */ /* 0x000fe200078efcff */
[----:B------:R0:W-:Y:S01]  /*1ddb0*/  @P2 STG.E.U16 desc[UR24][R10.64], R9 ;  /* 0x000000090a002986 */ /* 0x0001e2000c101518 */
[----:B------:R-:W-:-:S02]  /*1ddc0*/  ISETP.LT.AND P2, PT, R15, UR15, !P0 ;  /* 0x0000000f0f007c0c */ /* 0x000fc4000c741270 */
[----:B------:R-:W-:Y:S01]  /*1ddd0*/  LEA.HI.X.SX32 R15, R2, R25, 0x1, P6 ;  /* 0x00000019020f7211 */ /* 0x000fe200030f0eff */
[----:B------:R2:W-:Y:S01]  /*1dde0*/  @P5 STG.E.U16 desc[UR24][R12.64], R42 ;  /* 0x0000002a0c005986 */ /* 0x0005e2000c101518 */
[----:B------:R-:W-:Y:S01]  /*1ddf0*/  ISETP.LT.AND P5, PT, R8, UR15, !P0 ;  /* 0x0000000f08007c0c */ /* 0x000fe2000c7a1270 */
[----:B------:R-:W-:Y:S01]  /*1de00*/  IMAD R2, R3, 0x2, R16 ;  /* 0x0000000203027824 */ /* 0x000fe200078e0210 */
[----:B------:R-:W-:-:S04]  /*1de10*/  LEA R8, P6, R16, R24, 0x1 ;  /* 0x0000001810087211 */ /* 0x000fc800078c08ff */
[----:B0-----:R-:W-:Y:S01]  /*1de20*/  LEA.HI.X.SX32 R9, R16, R25, 0x1, P6 ;  /* 0x0000001910097211 */ /* 0x001fe200030f0eff */
[----:B------:R-:W-:Y:S01]  /*1de30*/  IMAD R16, R3, 0x2, R2 ;  /* 0x0000000203107824 */ /* 0x000fe200078e0202 */
[----:B------:R-:W-:Y:S02]  /*1de40*/  LOP3.LUT R11, R0, 0x26, RZ, 0xfc, !PT ;  /* 0x00000026000b7812 */ /* 0x000fe400078efcff */
[----:B--2---:R-:W-:Y:S02]  /*1de50*/  PRMT R13, R42, 0x7632, R13 ;  /* 0x000076322a0d7816 */ /* 0x004fe4000000000d */
[----:B------:R-:W-:-:S03]  /*1de60*/  LEA R10, P6, R2, R24, 0x1 ;  /* 0x00000018020a7211 */ /* 0x000fc600078c08ff */
[----:B------:R0:W-:Y:S01]  /*1de70*/  @P1 STG.E.U16 desc[UR24][R14.64], R13 ;  /* 0x0000000d0e001986 */ /* 0x0001e2000c101518 */
[----:B------:R-:W-:-:S03]  /*1de80*/  ISETP.LT.AND P1, PT, R17, UR15, !P0 ;  /* 0x0000000f11007c0c */ /* 0x000fc6000c721270 */
[----:B------:R2:W-:Y:S01]  /*1de90*/  @P3 STG.E.U16 desc[UR24][R8.64], R43 ;  /* 0x0000002b08003986 */ /* 0x0005e2000c101518 */
[----:B------:R-:W-:Y:S02]  /*1dea0*/  ISETP.LT.AND P3, PT, R11, UR15, !P0 ;  /* 0x0000000f0b007c0c */ /* 0x000fe4000c761270 */
[-C--:B------:R-:W-:Y:S01]  /*1deb0*/  LEA.HI.X.SX32 R11, R2, R25.reuse, 0x1, P6 ;  /* 0x00000019020b7211 */ /* 0x080fe200030f0eff */
[----:B------:R-:W-:Y:S01]  /*1dec0*/  IMAD R2, R3, 0x2, R16 ;  /* 0x0000000203027824 */ /* 0x000fe200078e0210 */
[-C--:B------:R-:W-:Y:S02]  /*1ded0*/  LEA R12, P6, R16, R24.reuse, 0x1 ;  /* 0x00000018100c7211 */ /* 0x080fe400078c08ff */
[----:B0-----:R-:W-:Y:S02]  /*1dee0*/  PRMT R15, R43, 0x7632, R15 ;  /* 0x000076322b0f7816 */ /* 0x001fe4000000000f */
[----:B------:R-:W-:Y:S02]  /*1def0*/  LOP3.LUT R14, R0, 0x28, RZ, 0xfc, !PT ;  /* 0x00000028000e7812 */ /* 0x000fe400078efcff */
[----:B------:R-:W-:Y:S01]  /*1df00*/  LEA.HI.X.SX32 R13, R16, R25, 0x1, P6 ;  /* 0x00000019100d7211 */ /* 0x000fe200030f0eff */
[----:B------:R0:W-:Y:S01]  /*1df10*/  @P4 STG.E.U16 desc[UR24][R10.64], R15 ;  /* 0x0000000f0a004986 */ /* 0x0001e2000c101518 */
[----:B------:R-:W-:Y:S01]  /*1df20*/  ISETP.LT.AND P4, PT, R14, UR15, !P0 ;  /* 0x0000000f0e007c0c */ /* 0x000fe2000c781270 */
[----:B--2---:R-:W-:Y:S01]  /*1df30*/  IMAD R8, R3, 0x2, R2 ;  /* 0x0000000203087824 */ /* 0x004fe200078e0202 */
[----:B------:R-:W-:Y:S01]  /*1df40*/  LEA R14, P6, R2, R24, 0x1 ;  /* 0x00000018020e7211 */ /* 0x000fe200078c08ff */
[----:B-1----:R1:W-:Y:S01]  /*1df50*/  @P2 STG.E.U16 desc[UR24][R12.64], R20 ;  /* 0x000000140c002986 */ /* 0x0023e2000c101518 */
[----:B------:R-:W-:-:S04]  /*1df60*/  LOP3.LUT R9, R0, 0x2a, RZ, 0xfc, !PT ;  /* 0x0000002a00097812 */ /* 0x000fc800078efcff */
[----:B------:R-:W-:Y:S02]  /*1df70*/  ISETP.LT.AND P2, PT, R9, UR15, !P0 ;  /* 0x0000000f09007c0c */ /* 0x000fe4000c741270 */
[----:B0-----:R-:W-:Y:S02]  /*1df80*/  LEA.HI.X.SX32 R15, R2, R25, 0x1, P6 ;  /* 0x00000019020f7211 */ /* 0x001fe400030f0eff */
[----:B------:R-:W-:Y:S02]  /*1df90*/  LOP3.LUT R2, R0, 0x2c, RZ, 0xfc, !PT ;  /* 0x0000002c00027812 */ /* 0x000fe400078efcff */
[----:B-1----:R-:W-:Y:S02]  /*1dfa0*/  PRMT R13, R20, 0x7632, R13 ;  /* 0x00007632140d7816 */ /* 0x002fe4000000000d */
[----:B------:R-:W-:-:S03]  /*1dfb0*/  LEA R16, P6, R8, R24, 0x1 ;  /* 0x0000001808107211 */ /* 0x000fc600078c08ff */
[----:B------:R0:W-:Y:S01]  /*1dfc0*/  @P5 STG.E.U16 desc[UR24][R14.64], R13 ;  /* 0x0000000d0e005986 */ /* 0x0001e2000c101518 */
[----:B------:R-:W-:Y:S01]  /*1dfd0*/  ISETP.LT.AND P5, PT, R2, UR15, !P0 ;  /* 0x0000000f02007c0c */ /* 0x000fe2000c7a1270 */
[C---:B------:R-:W-:Y:S01]  /*1dfe0*/  IMAD R2, R3.reuse, 0x2, R8 ;  /* 0x0000000203027824 */ /* 0x040fe200078e0208 */
[----:B------:R-:W-:Y:S02]  /*1dff0*/  LEA.HI.X.SX32 R17, R8, R25, 0x1, P6 ;  /* 0x0000001908117211 */ /* 0x000fe400030f0eff */
[----:B------:R-:W-:Y:S01]  /*1e000*/  LOP3.LUT R8, R0, 0x2e, RZ, 0xfc, !PT ;  /* 0x0000002e00087812 */ /* 0x000fe200078efcff */
[----:B------:R-:W-:Y:S01]  /*1e010*/  IMAD R20, R3, 0x2, R2 ;  /* 0x0000000203147824 */ /* 0x000fe200078e0202 */
[----:B------:R-:W-:Y:S01]  /*1e020*/  LEA R12, P6, R2, R24, 0x1 ;  /* 0x00000018020c7211 */ /* 0x000fe200078c08ff */
[----:B------:R1:W-:Y:S01]  /*1e030*/  @P1 STG.E.U16 desc[UR24][R16.64], R21 ;  /* 0x0000001510001986 */ /* 0x0003e2000c101518 */
[----:B------:R-:W-:-:S03]  /*1e040*/  ISETP.LT.AND P1, PT, R8, UR15, !P0 ;  /* 0x0000000f08007c0c */ /* 0x000fc6000c721270 */
[----:B------:R-:W2:Y:S01]  /*1e050*/  LDS.128 R8, [R44] ;  /* 0x000000002c087984 */ /* 0x000ea20000000c00 */
[-C--:B0-----:R-:W-:Y:S01]  /*1e060*/  LEA.HI.X.SX32 R13, R2, R25.reuse, 0x1, P6 ;  /* 0x00000019020d7211 */ /* 0x081fe200030f0eff */
[----:B------:R-:W-:Y:S01]  /*1e070*/  IMAD R2, R3, 0x2, R20 ;  /* 0x0000000203027824 */ /* 0x000fe200078e0214 */
[----:B------:R-:W-:Y:S01]  /*1e080*/  PRMT R15, R21, 0x7632, R15 ;  /* 0x00007632150f7816 */ /* 0x000fe2000000000f */
[----:B------:R-:W0:Y:S01]  /*1e090*/  LDS.128 R44, [R44+0x800] ;  /* 0x000800002c2c7984 */ /* 0x000e220000000c00 */
[----:B------:R-:W-:Y:S02]  /*1e0a0*/  LEA R18, P6, R20, R24, 0x1 ;  /* 0x0000001814127211 */ /* 0x000fe400078c08ff */
[----:B------:R-:W-:Y:S01]  /*1e0b0*/  LOP3.LUT R14, R0, 0x30, RZ, 0xfc, !PT ;  /* 0x00000030000e7812 */ /* 0x000fe200078efcff */
[----:B------:R3:W-:Y:S01]  /*1e0c0*/  @P3 STG.E.U16 desc[UR24][R12.64], R15 ;  /* 0x0000000f0c003986 */ /* 0x0007e2000c101518 */
[----:B------:R-:W-:Y:S01]  /*1e0d0*/  LEA.HI.X.SX32 R19, R20, R25, 0x1, P6 ;  /* 0x0000001914137211 */ /* 0x000fe200030f0eff */
[----:B------:R-:W-:Y:S01]  /*1e0e0*/  IMAD R20, R3, 0x2, R2 ;  /* 0x0000000203147824 */ /* 0x000fe200078e0202 */
[----:B------:R-:W-:-:S02]  /*1e0f0*/  ISETP.LT.AND P3, PT, R14, UR15, !P0 ;  /* 0x0000000f0e007c0c */ /* 0x000fc4000c761270 */
[-C--:B------:R-:W-:Y:S01]  /*1e100*/  LEA R14, P6, R2, R24.reuse, 0x1 ;  /* 0x00000018020e7211 */ /* 0x080fe200078c08ff */
[----:B------:R-:W-:Y:S01]  /*1e110*/  @P4 STG.E.U16 desc[UR24][R18.64], R22 ;  /* 0x0000001612004986 */ /* 0x000fe2000c101518 */
[----:B-1----:R-:W-:Y:S02]  /*1e120*/  LOP3.LUT R16, R0, 0x32, RZ, 0xfc, !PT ;  /* 0x0000003200107812 */ /* 0x002fe400078efcff */
[----:B------:R-:W-:Y:S02]  /*1e130*/  PRMT R17, R22, 0x7632, R17 ;  /* 0x0000763216117816 */ /* 0x000fe40000000011 */
[----:B------:R-:W-:Y:S02]  /*1e140*/  ISETP.LT.AND P4, PT, R16, UR15, !P0 ;  /* 0x0000000f10007c0c */ /* 0x000fe4000c781270 */
[----:B---3--:R-:W-:Y:S01]  /*1e150*/  LEA.HI.X.SX32 R15, R2, R25, 0x1, P6 ;  /* 0x00000019020f7211 */ /* 0x008fe200030f0eff */
[----:B------:R-:W-:Y:S01]  /*1e160*/  IMAD R2, R3, 0x2, R20 ;  /* 0x0000000203027824 */ /* 0x000fe200078e0214 */
[----:B------:R-:W-:-:S02]  /*1e170*/  LEA R16, P6, R20, R24, 0x1 ;  /* 0x0000001814107211 */ /* 0x000fc400078c08ff */
[C---:B------:R-:W-:Y:S01]  /*1e180*/  LOP3.LUT R13, R0.reuse, 0x36, RZ, 0xfc, !PT ;  /* 0x00000036000d7812 */ /* 0x040fe200078efcff */
[----:B------:R1:W-:Y:S01]  /*1e190*/  @P2 STG.E.U16 desc[UR24][R14.64], R17 ;  /* 0x000000110e002986 */ /* 0x0003e2000c101518 */
[----:B------:R-:W-:-:S04]  /*1e1a0*/  LOP3.LUT R21, R0, 0x34, RZ, 0xfc, !PT ;  /* 0x0000003400157812 */ /* 0x000fc800078efcff */
[----:B------:R-:W-:Y:S02]  /*1e1b0*/  ISETP.LT.AND P2, PT, R21, UR15, !P0 ;  /* 0x0000000f15007c0c */ /* 0x000fe4000c741270 */
[----:B------:R-:W-:Y:S02]  /*1e1c0*/  LOP3.LUT R21, R0, 0x3c, RZ, 0xfc, !PT ;  /* 0x0000003c00157812 */ /* 0x000fe400078efcff */
[----:B-1----:R-:W-:Y:S01]  /*1e1d0*/  LEA.HI.X.SX32 R17, R20, R25, 0x1, P6 ;  /* 0x0000001914117211 */ /* 0x002fe200030f0eff */
[----:B------:R-:W-:Y:S01]  /*1e1e0*/  IMAD R20, R3, 0x2, R2 ;  /* 0x0000000203147824 */ /* 0x000fe200078e0202 */
[----:B------:R-:W-:Y:S02]  /*1e1f0*/  LEA R12, P6, R2, R24, 0x1 ;  /* 0x00000018020c7211 */ /* 0x000fe400078c08ff */
[----:B------:R-:W-:Y:S01]  /*1e200*/  PRMT R15, R23, 0x7632, R15 ;  /* 0x00007632170f7816 */ /* 0x000fe2000000000f */
[----:B------:R1:W-:Y:S01]  /*1e210*/  @P5 STG.E.U16 desc[UR24][R16.64], R23 ;  /* 0x0000001710005986 */ /* 0x0003e2000c101518 */
[----:B------:R-:W-:-:S02]  /*1e220*/  ISETP.LT.AND P5, PT, R13, UR15, !P0 ;  /* 0x0000000f0d007c0c */ /* 0x000fc4000c7a1270 */
[-C--:B------:R-:W-:Y:S01]  /*1e230*/  LEA.HI.X.SX32 R13, R2, R25.reuse, 0x1, P6 ;  /* 0x00000019020d7211 */ /* 0x080fe200030f0eff */
[C---:B------:R-:W-:Y:S01]  /*1e240*/  IMAD R2, R3.reuse, 0x2, R20 ;  /* 0x0000000203027824 */ /* 0x040fe200078e0214 */
[-C--:B------:R-:W-:Y:S02]  /*1e250*/  LEA R18, P6, R20, R24.reuse, 0x1 ;  /* 0x0000001814127211 */ /* 0x080fe400078c08ff */
[----:B------:R-:W-:Y:S01]  /*1e260*/  LOP3.LUT R14, R0, 0x38, RZ, 0xfc, !PT ;  /* 0x00000038000e7812 */ /* 0x000fe200078efcff */
[----:B------:R3:W-:Y:S01]  /*1e270*/  @P1 STG.E.U16 desc[UR24][R12.64], R15 ;  /* 0x0000000f0c001986 */ /* 0x0007e2000c101518 */
[----:B------:R-:W-:Y:S01]  /*1e280*/  LEA.HI.X.SX32 R19, R20, R25, 0x1, P6 ;  /* 0x0000001914137211 */ /* 0x000fe200030f0eff */
[----:B------:R-:W-:Y:S01]  /*1e290*/  IMAD R20, R3, 0x2, R2 ;  /* 0x0000000203147824 */ /* 0x000fe200078e0202 */
[----:B------:R-:W-:Y:S02]  /*1e2a0*/  ISETP.LT.AND P1, PT, R14, UR15, !P0 ;  /* 0x0000000f0e007c0c */ /* 0x000fe4000c721270 */
[----:B------:R-:W-:Y:S01]  /*1e2b0*/  LEA R14, P6, R2, R24, 0x1 ;  /* 0x00000018020e7211 */ /* 0x000fe200078c08ff */
[----:B--2---:R2:W-:Y:S01]  /*1e2c0*/  @P3 STG.E.U16 desc[UR24][R18.64], R8 ;  /* 0x0000000812003986 */ /* 0x0045e2000c101518 */
[----:B-1----:R-:W-:-:S02]  /*1e2d0*/  LOP3.LUT R16, R0, 0x3a, RZ, 0xfc, !PT ;  /* 0x0000003a00107812 */ /* 0x002fc400078efcff */
[----:B------:R-:W-:Y:S02]  /*1e2e0*/  PRMT R17, R8, 0x7632, R17 ;  /* 0x0000763208117816 */ /* 0x000fe40000000011 */
[----:B------:R-:W-:Y:S02]  /*1e2f0*/  ISETP.LT.AND P3, PT, R16, UR15, !P0 ;  /* 0x0000000f10007c0c */ /* 0x000fe4000c761270 */
[----:B---3--:R-:W-:Y:S01]  /*1e300*/  LEA.HI.X.SX32 R15, R2, R25, 0x1, P6 ;  /* 0x00000019020f7211 */ /* 0x008fe200030f0eff */
[C---:B------:R-:W-:Y:S01]  /*1e310*/  IMAD R2, R3.reuse, 0x2, R20 ;  /* 0x0000000203027824 */ /* 0x040fe200078e0214 */
[----:B------:R-:W-:Y:S02]  /*1e320*/  LEA R16, P6, R20, R24, 0x1 ;  /* 0x0000001814107211 */ /* 0x000fe400078c08ff */
[----:B------:R-:W-:Y:S01]  /*1e330*/  LOP3.LUT R13, R0, 0x3e, RZ, 0xfc, !PT ;  /* 0x0000003e000d7812 */ /* 0x000fe200078efcff */
[----:B------:R1:W-:Y:S01]  /*1e340*/  @P4 STG.E.U16 desc[UR24][R14.64], R17 ;  /* 0x000000110e004986 */ /* 0x0003e2000c101518 */
[----:B--2---:R-:W-:Y:S01]  /*1e350*/  IMAD R8, R3, 0x2, R2 ;  /* 0x0000000203087824 */ /* 0x004fe200078e0202 */
[----:B------:R-:W-:-:S02]  /*1e360*/  ISETP.LT.AND P4, PT, R21, UR15, !P0 ;  /* 0x0000000f15007c0c */ /* 0x000fc4000c781270 */
[-C--:B-1----:R-:W-:Y:S02]  /*1e370*/  LEA.HI.X.SX32 R17, R20, R25.reuse, 0x1, P6 ;  /* 0x0000001914117211 */ /* 0x082fe400030f0eff */
[CC--:B------:R-:W-:Y:S02]  /*1e380*/  LEA R12, P6, R2.reuse, R24.reuse, 0x1 ;  /* 0x00000018020c7211 */ /* 0x0c0fe400078c08ff */
[----:B------:R-:W-:Y:S01]  /*1e390*/  PRMT R15, R9, 0x7632, R15 ;  /* 0x00007632090f7816 */ /* 0x000fe2000000000f */
[----:B------:R1:W-:Y:S01]  /*1e3a0*/  @P2 STG.E.U16 desc[UR24][R16.64], R9 ;  /* 0x0000000910002986 */ /* 0x0003e2000c101518 */
[----:B------:R-:W-:Y:S02]  /*1e3b0*/  ISETP.LT.AND P2, PT, R13, UR15, !P0 ;  /* 0x0000000f0d007c0c */ /* 0x000fe4000c741270 */
[----:B------:R-:W-:Y:S01]  /*1e3c0*/  LEA.HI.X.SX32 R13, R2, R25, 0x1, P6 ;  /* 0x00000019020d7211 */ /* 0x000fe200030f0eff */
[----:B------:R-:W-:Y:S01]  /*1e3d0*/  IMAD R2, R3, 0x2, R8 ;  /* 0x0000000203027824 */ /* 0x000fe200078e0208 */
[----:B------:R-:W-:-:S02]  /*1e3e0*/  LEA R18, P6, R8, R24, 0x1 ;  /* 0x0000001808127211 */ /* 0x000fc400078c08ff */
[----:B------:R-:W-:Y:S01]  /*1e3f0*/  LOP3.LUT R14, R0, 0x40, RZ, 0xfc, !PT ;  /* 0x00000040000e7812 */ /* 0x000fe200078efcff */
[----:B------:R2:W-:Y:S01]  /*1e400*/  @P5 STG.E.U16 desc[UR24][R12.64], R15 ;  /* 0x0000000f0c005986 */ /* 0x0005e2000c101518 */
[----:B------:R-:W-:Y:S02]  /*1e410*/  LEA.HI.X.SX32 R19, R8, R25, 0x1, P6 ;  /* 0x0000001908137211 */ /* 0x000fe400030f0eff */
[----:B------:R-:W-:Y:S01]  /*1e420*/  ISETP.LT.AND P5, PT, R14, UR15, !P0 ;  /* 0x0000000f0e007c0c */ /* 0x000fe2000c7a1270 */
[----:B-1----:R-:W-:Y:S01]  /*1e430*/  IMAD R16, R3, 0x2, R2 ;  /* 0x0000000203107824 */ /* 0x002fe200078e0202 */
[----:B------:R-:W-:Y:S01]  /*1e440*/  LEA R14, P6, R2, R24, 0x1 ;  /* 0x00000018020e7211 */ /* 0x000fe200078c08ff */
[----:B------:R1:W-:Y:S01]  /*1e450*/  @P1 STG.E.U16 desc[UR24][R18.64], R10 ;  /* 0x0000000a12001986 */ /* 0x0003e2000c101518 */
[----:B------:R-:W-:Y:S02]  /*1e460*/  LOP3.LUT R8, R0, 0x42, RZ, 0xfc, !PT ;  /* 0x0000004200087812 */ /* 0x000fe400078efcff */
[----:B------:R-:W-:-:S02]  /*1e470*/  PRMT R9, R10, 0x7632, R9 ;  /* 0x000076320a097816 */ /* 0x000fc40000000009 */
[----:B------:R-:W-:Y:S02]  /*1e480*/  ISETP.LT.AND P1, PT, R8, UR15, !P0 ;  /* 0x0000000f08007c0c */ /* 0x000fe4000c721270 */
[----:B--2---:R-:W-:Y:S01]  /*1e490*/  LEA.HI.X.SX32 R15, R2, R25, 0x1, P6 ;  /* 0x00000019020f7211 */ /* 0x004fe200030f0eff */
[C---:B------:R-:W-:Y:S01]  /*1e4a0*/  IMAD R2, R3.reuse, 0x2, R16 ;  /* 0x0000000203027824 */ /* 0x040fe200078e0210 */
[----:B------:R-:W-:Y:S02]  /*1e4b0*/  LEA R8, P6, R16, R24, 0x1 ;  /* 0x0000001810087211 */ /* 0x000fe400078c08ff */
[C---:B------:R-:W-:Y:S01]  /*1e4c0*/  LOP3.LUT R13, R0.reuse, 0x46, RZ, 0xfc, !PT ;  /* 0x00000046000d7812 */ /* 0x040fe200078efcff */
[----:B------:R2:W-:Y:S01]  /*1e4d0*/  @P3 STG.E.U16 desc[UR24][R14.64], R9 ;  /* 0x000000090e003986 */ /* 0x0005e2000c101518 */
[----:B-1----:R-:W-:Y:S01]  /*1e4e0*/  IMAD R10, R3, 0x2, R2 ;  /* 0x00000002030a7824 */ /* 0x002fe200078e0202 */
[----:B------:R-:W-:-:S04]  /*1e4f0*/  LOP3.LUT R17, R0, 0x44, RZ, 0xfc, !PT ;  /* 0x0000004400117812 */ /* 0x000fc800078efcff */
[----:B------:R-:W-:Y:S02]  /*1e500*/  ISETP.LT.AND P3, PT, R17, UR15, !P0 ;  /* 0x0000000f11007c0c */ /* 0x000fe4000c761270 */
[-C--:B--2---:R-:W-:Y:S02]  /*1e510*/  LEA.HI.X.SX32 R9, R16, R25.reuse, 0x1, P6 ;  /* 0x0000001910097211 */ /* 0x084fe400030f0eff */
[-C--:B------:R-:W-:Y:S02]  /*1e520*/  LEA R12, P6, R2, R24.reuse, 0x1 ;  /* 0x00000018020c7211 */ /* 0x080fe400078c08ff */
[----:B------:R-:W-:Y:S01]  /*1e530*/  LOP3.LUT R14, R0, 0x48, RZ, 0xfc, !PT ;  /* 0x00000048000e7812 */ /* 0x000fe200078efcff */
[----:B------:R1:W-:Y:S01]  /*1e540*/  @P4 STG.E.U16 desc[UR24][R8.64], R11 ;  /* 0x0000000b08004986 */ /* 0x0003e2000c101518 */
[----:B------:R-:W-:Y:S02]  /*1e550*/  ISETP.LT.AND P4, PT, R13, UR15, !P0 ;  /* 0x0000000f0d007c0c */ /* 0x000fe4000c781270 */
[----:B------:R-:W-:Y:S01]  /*1e560*/  LEA.HI.X.SX32 R13, R2, R25, 0x1, P6 ;  /* 0x00000019020d7211 */ /* 0x000fe200030f0eff */
[----:B------:R-:W-:Y:S01]  /*1e570*/  IMAD R2, R3, 0x2, R10 ;  /* 0x0000000203027824 */ /* 0x000fe200078e020a */
[----:B------:R-:W-:-:S04]  /*1e580*/  LEA R16, P6, R10, R24, 0x1 ;  /* 0x000000180a107211 */ /* 0x000fc800078c08ff */
[----:B------:R-:W-:Y:S01]  /*1e590*/  LEA.HI.X.SX32 R17, R10, R25, 0x1, P6 ;  /* 0x000000190a117211 */ /* 0x000fe200030f0eff */
[----:B------:R-:W-:Y:S01]  /*1e5a0*/  IMAD R10, R3, 0x2, R2 ;  /* 0x00000002030a7824 */ /* 0x000fe200078e0202 */
[----:B-1----:R-:W-:Y:S02]  /*1e5b0*/  PRMT R9, R11, 0x7632, R9 ;  /* 0x000076320b097816 */ /* 0x002fe40000000009 */
[C---:B------:R-:W-:Y:S02]  /*1e5c0*/  LOP3.LUT R8, R0.reuse, 0x4a, RZ, 0xfc, !PT ;  /* 0x0000004a00087812 */ /* 0x040fe400078efcff */
[----:B------:R-:W-:Y:S01]  /*1e5d0*/  LOP3.LUT R11, R0, 0x4c, RZ, 0xfc, !PT ;  /* 0x0000004c000b7812 */ /* 0x000fe200078efcff */
[----:B------:R1:W-:Y:S01]  /*1e5e0*/  @P2 STG.E.U16 desc[UR24][R12.64], R9 ;  /* 0x000000090c002986 */ /* 0x0003e2000c101518 */
[----:B------:R-:W-:Y:S02]  /*1e5f0*/  ISETP.LT.AND P2, PT, R14, UR15, !P0 ;  /* 0x0000000f0e007c0c */ /* 0x000fe4000c741270 */
[----:B------:R-:W-:Y:S01]  /*1e600*/  LEA R14, P6, R2, R24, 0x1 ;  /* 0x00000018020e7211 */ /* 0x000fe200078c08ff */
[----:B------:R2:W-:Y:S01]  /*1e610*/  @P5 STG.E.U16 desc[UR24][R16.64], R28 ;  /* 0x0000001c10005986 */ /* 0x0005e2000c101518 */
[----:B------:R-:W-:-:S02]  /*1e620*/  ISETP.LT.AND P5, PT, R8, UR15, !P0 ;  /* 0x0000000f08007c0c */ /* 0x000fc4000c7a1270 */
[-C--:B------:R-:W-:Y:S01]  /*1e630*/  LEA.HI.X.SX32 R15, R2, R25.reuse, 0x1, P6 ;  /* 0x00000019020f7211 */ /* 0x080fe200030f0eff */
[C---:B------:R-:W-:Y:S01]  /*1e640*/  IMAD R2, R3.reuse, 0x2, R10 ;  /* 0x0000000203027824 */ /* 0x040fe200078e020a */
[----:B------:R-:W-:Y:S02]  /*1e650*/  LEA R8, P6, R10, R24, 0x1 ;  /* 0x000000180a087211 */ /* 0x000fe400078c08ff */
[----:B-1----:R-:W-:Y:S02]  /*1e660*/  PRMT R13, R28, 0x7632, R13 ;  /* 0x000076321c0d7816 */ /* 0x002fe4000000000d */
[----:B------:R-:W-:Y:S01]  /*1e670*/  LEA.HI.X.SX32 R9, R10, R25, 0x1, P6 ;  /* 0x000000190a097211 */ /* 0x000fe200030f0eff */
[----:B--2---:R-:W-:Y:S02]  /*1e680*/  IMAD R16, R3, 0x2, R2 ;  /* 0x0000000203107824 */ /* 0x004fe400078e0202 */
[----:B------:R1:W-:Y:S01]  /*1e690*/  @P1 STG.E.U16 desc[UR24][R14.64], R13 ;  /* 0x0000000d0e001986 */ /* 0x0003e2000c101518 */
[----:B------:R-:W-:-:S02]  /*1e6a0*/  ISETP.LT.AND P1, PT, R11, UR15, !P0 ;  /* 0x0000000f0b007c0c */ /* 0x000fc4000c721270 */
[----:B------:R-:W-:Y:S01]  /*1e6b0*/  LOP3.LUT R11, R0, 0x4e, RZ, 0xfc, !PT ;  /* 0x0000004e000b7812 */ /* 0x000fe200078efcff */
[----:B------:R2:W-:Y:S01]  /*1e6c0*/  @P3 STG.E.U16 desc[UR24][R8.64], R29 ;  /* 0x0000001d08003986 */ /* 0x0005e2000c101518 */
[CC--:B------:R-:W-:Y:S02]  /*1e6d0*/  LEA R10, P6, R2.reuse, R24.reuse, 0x1 ;  /* 0x00000018020a7211 */ /* 0x0c0fe400078c08ff */
[----:B------:R-:W-:Y:S02]  /*1e6e0*/  ISETP.LT.AND P3, PT, R11, UR15, !P0 ;  /* 0x0000000f0b007c0c */ /* 0x000fe4000c761270 */
[----:B------:R-:W-:Y:S01]  /*1e6f0*/  LEA.HI.X.SX32 R11, R2, R25, 0x1, P6 ;  /* 0x00000019020b7211 */ /* 0x000fe200030f0eff */
[----:B------:R-:W-:Y:S01]  /*1e700*/  IMAD R2, R3, 0x2, R16 ;  /* 0x0000000203027824 */ /* 0x000fe200078e0210 */
[----:B------:R-:W-:Y:S02]  /*1e710*/  LEA R12, P6, R16, R24, 0x1 ;  /* 0x00000018100c7211 */ /* 0x000fe400078c08ff */
[----:B-1----:R-:W-:-:S02]  /*1e720*/  LOP3.LUT R14, R0, 0x50, RZ, 0xfc, !PT ;  /* 0x00000050000e7812 */ /* 0x002fc400078efcff */
[----:B------:R-:W-:Y:S01]  /*1e730*/  LEA.HI.X.SX32 R13, R16, R25, 0x1, P6 ;  /* 0x00000019100d7211 */ /* 0x000fe200030f0eff */
[----:B------:R-:W-:Y:S01]  /*1e740*/  IMAD R16, R3, 0x2, R2 ;  /* 0x0000000203107824 */ /* 0x000fe200078e0202 */
[----:B--2---:R-:W-:Y:S02]  /*1e750*/  PRMT R9, R29, 0x7632, R9 ;  /* 0x000076321d097816 */ /* 0x004fe40000000009 */
        /* <DEDUP_REMOVED lines=9> */
[-C--:B------:R-:W-:Y:S02]  /*1e7f0*/  LEA R8, P6, R16, R24.reuse, 0x1 ;  /* 0x0000001810087211 */ /* 0x080fe400078c08ff */
[----:B-1----:R-:W-:Y:S02]  /*1e800*/  LOP3.LUT R11, R0, 0x56, RZ, 0xfc, !PT ;  /* 0x00000056000b7812 */ /* 0x002fe400078efcff */
[----:B------:R-:W-:Y:S01]  /*1e810*/  LEA.HI.X.SX32 R9, R16, R25, 0x1, P6 ;  /* 0x0000001910097211 */ /* 0x000fe200030f0eff */
[----:B------:R-:W-:Y:S01]  /*1e820*/  IMAD R16, R3, 0x2, R2 ;  /* 0x0000000203107824 */ /* 0x000fe200078e0202 */
[----:B--2---:R-:W-:Y:S02]  /*1e830*/  PRMT R13, R30, 0x7632, R13 ;  /* 0x000076321e0d7816 */ /* 0x004fe4000000000d */
        /* <DEDUP_REMOVED lines=13> */
[----:B------:R-:W-:-:S03]  /*1e910*/  LOP3.LUT R8, R0, 0x5a, RZ, 0xfc, !PT ;  /* 0x0000005a00087812 */ /* 0x000fc600078efcff */
[----:B------:R1:W-:Y:S01]  /*1e920*/  @P3 STG.E.U16 desc[UR24][R10.64], R9 ;  /* 0x000000090a003986 */ /* 0x0003e2000c101518 */
[----:B------:R-:W-:Y:S02]  /*1e930*/  ISETP.LT.AND P3, PT, R14, UR15, !P0 ;  /* 0x0000000f0e007c0c */ /* 0x000fe4000c761270 */
[-C--:B------:R-:W-:Y:S01]  /*1e940*/  LEA R14, P6, R2, R24.reuse, 0x1 ;  /* 0x00000018020e7211 */ /* 0x080fe200078c08ff */
        /* <DEDUP_REMOVED lines=43> */
[----:B-1----:R-:W-:Y:S02]  /*1ec00*/  PRMT R15, R35, 0x7632, R15 ;  /* 0x00007632230f7816 */ /* 0x002fe4000000000f */
[----:B------:R-:W-:Y:S02]  /*1ec10*/  LOP3.LUT R14, R0, 0x68, RZ, 0xfc, !PT ;  /* 0x00000068000e7812 */ /* 0x000fe400078efcff */
[----:B------:R-:W-:Y:S01]  /*1ec20*/  LEA.HI.X.SX32 R13, R16, R25, 0x1, P6 ;  /* 0x00000019100d7211 */ /* 0x000fe200030f0eff */
[----:B------:R1:W-:Y:S01]  /*1ec30*/  @P5 STG.E.U16 desc[UR24][R10.64], R15 ;  /* 0x0000000f0a005986 */ /* 0x0003e2000c101518 */
[----:B------:R-:W-:Y:S01]  /*1ec40*/  ISETP.LT.AND P5, PT, R14, UR15, !P0 ;  /* 0x0000000f0e007c0c */ /* 0x000fe2000c7a1270 */
[----:B------:R-:W-:Y:S01]  /*1ec50*/  IMAD R16, R3, 0x2, R2 ;  /* 0x0000000203107824 */ /* 0x000fe200078e0202 */
[----:B------:R-:W-:Y:S01]  /*1ec60*/  LEA R14, P6, R2, R24, 0x1 ;  /* 0x00000018020e7211 */ /* 0x000fe200078c08ff */
[----:B------:R3:W-:Y:S01]  /*1ec70*/  @P1 STG.E.U16 desc[UR24][R12.64], R4 ;  /* 0x000000040c001986 */ /* 0x0007e2000c101518 */
[----:B--2---:R-:W-:-:S04]  /*1ec80*/  LOP3.LUT R9, R0, 0x6a, RZ, 0xfc, !PT ;  /* 0x0000006a00097812 */ /* 0x004fc800078efcff */
[----:B------:R-:W-:Y:S02]  /*1ec90*/  ISETP.LT.AND P1, PT, R9, UR15, !P0 ;  /* 0x0000000f09007c0c */ /* 0x000fe4000c721270 */
[-C--:B-1----:R-:W-:Y:S02]  /*1eca0*/  LEA.HI.X.SX32 R15, R2, R25.reuse, 0x1, P6 ;  /* 0x00000019020f7211 */ /* 0x082fe400030f0eff */
[----:B------:R-:W-:Y:S02]  /*1ecb0*/  PRMT R11, R4, 0x7632, R11 ;  /* 0x00007632040b7816 */ /* 0x000fe4000000000b */
[----:B------:R-:W-:Y:S02]  /*1ecc0*/  LEA R8, P6, R16, R24, 0x1 ;  /* 0x0000001810087211 */ /* 0x000fe400078c08ff */
[----:B------:R-:W-:Y:S01]  /*1ecd0*/  LOP3.LUT R2, R0, 0x6c, RZ, 0xfc, !PT ;  /* 0x0000006c00027812 */ /* 0x000fe200078efcff */
[----:B------:R1:W-:Y:S01]  /*1ece0*/  @P3 STG.E.U16 desc[UR24][R14.64], R11 ;  /* 0x0000000b0e003986 */ /* 0x0003e2000c101518 */
[----:B------:R-:W-:Y:S01]  /*1ecf0*/  LEA.HI.X.SX32 R9, R16, R25, 0x1, P6 ;  /* 0x0000001910097211 */ /* 0x000fe200030f0eff */
[----:B------:R-:W-:Y:S01]  /*1ed00*/  IMAD R16, R3, 0x2, R16 ;  /* 0x0000000203107824 */ /* 0x000fe200078e0210 */
[----:B------:R-:W-:-:S02]  /*1ed10*/  ISETP.LT.AND P3, PT, R2, UR15, !P0 ;  /* 0x0000000f02007c0c */ /* 0x000fc4000c761270 */
[----:B------:R-:W-:Y:S01]  /*1ed20*/  LOP3.LUT R2, R0, 0x6e, RZ, 0xfc, !PT ;  /* 0x0000006e00027812 */ /* 0x000fe200078efcff */
[----:B------:R2:W-:Y:S01]  /*1ed30*/  @P4 STG.E.U16 desc[UR24][R8.64], R5 ;  /* 0x0000000508004986 */ /* 0x0005e2000c101518 */
[-C--:B------:R-:W-:Y:S02]  /*1ed40*/  LEA R10, P6, R16, R24.reuse, 0x1 ;  /* 0x00000018100a7211 */ /* 0x080fe400078c08ff */
[----:B------:R-:W-:Y:S01]  /*1ed50*/  ISETP.LT.AND P4, PT, R2, UR15, !P0 ;  /* 0x0000000f02007c0c */ /* 0x000fe2000c781270 */
[C---:B------:R-:W-:Y:S01]  /*1ed60*/  IMAD R2, R3.reuse, 0x2, R16 ;  /* 0x0000000203027824 */ /* 0x040fe200078e0210 */
[----:B---3--:R-:W-:Y:S02]  /*1ed70*/  LOP3.LUT R4, R0, 0x70, RZ, 0xfc, !PT ;  /* 0x0000007000047812 */ /* 0x008fe400078efcff */
[----:B-1----:R-:W-:Y:S01]  /*1ed80*/  LEA.HI.X.SX32 R11, R16, R25, 0x1, P6 ;  /* 0x00000019100b7211 */ /* 0x002fe200030f0eff */
[----:B------:R-:W-:Y:S01]  /*1ed90*/  IMAD R14, R3, 0x2, R2 ;  /* 0x00000002030e7824 */ /* 0x000fe200078e0202 */
[----:B------:R-:W-:-:S02]  /*1eda0*/  LEA R12, P6, R2, R24, 0x1 ;  /* 0x00000018020c7211 */ /* 0x000fc400078c08ff */
[----:B------:R-:W-:Y:S02]  /*1edb0*/  LOP3.LUT R15, R0, 0x74, RZ, 0xfc, !PT ;  /* 0x00000074000f7812 */ /* 0x000fe400078efcff */
[----:B--2---:R-:W-:Y:S02]  /*1edc0*/  PRMT R9, R5, 0x7632, R9 ;  /* 0x0000763205097816 */ /* 0x004fe40000000009 */
[----:B------:R-:W-:Y:S01]  /*1edd0*/  LEA.HI.X.SX32 R13, R2, R25, 0x1, P6 ;  /* 0x00000019020d7211 */ /* 0x000fe200030f0eff */
[----:B------:R-:W-:Y:S01]  /*1ede0*/  IMAD R2, R3, 0x2, R14 ;  /* 0x0000000203027824 */ /* 0x000fe200078e020e */
        /* <DEDUP_REMOVED lines=9> */
[----:B-1----:R-:W-:Y:S02]  /*1ee80*/  PRMT R11, R6, 0x7632, R11 ;  /* 0x00007632060b7816 */ /* 0x002fe4000000000b */
[----:B------:R-:W-:Y:S01]  /*1ee90*/  LEA.HI.X.SX32 R9, R2, R25, 0x1, P6 ;  /* 0x0000001902097211 */ /* 0x000fe200030f0eff */
[----:B------:R-:W-:Y:S01]  /*1eea0*/  IMAD R2, R3, 0x2, R14 ;  /* 0x0000000203027824 */ /* 0x000fe200078e020e */
[----:B------:R-:W-:Y:S01]  /*1eeb0*/  LEA R10, P6, R14, R24, 0x1 ;  /* 0x000000180e0a7211 */ /* 0x000fe200078c08ff */
[----:B------:R1:W-:Y:S01]  /*1eec0*/  @P1 STG.E.U16 desc[UR24][R4.64], R11 ;  /* 0x0000000b04001986 */ /* 0x0003e2000c101518 */
[----:B--2---:R-:W-:-:S02]  /*1eed0*/  LOP3.LUT R6, R0, 0x76, RZ, 0xfc, !PT ;  /* 0x0000007600067812 */ /* 0x004fc400078efcff */
[----:B------:R-:W-:Y:S01]  /*1eee0*/  ISETP.LT.AND P1, PT, R15, UR15, !P0 ;  /* 0x0000000f0f007c0c */ /* 0x000fe2000c721270 */
[----:B------:R0:W-:Y:S01]  /*1eef0*/  @P3 STG.E.U16 desc[UR24][R8.64], R7 ;  /* 0x0000000708003986 */ /* 0x0001e2000c101518 */
[----:B------:R-:W-:Y:S01]  /*1ef00*/  ISETP.LT.AND P3, PT, R6, UR15, !P0 ;  /* 0x0000000f06007c0c */ /* 0x000fe2000c761270 */
[----:B------:R-:W-:Y:S01]  /*1ef10*/  IMAD R6, R3, 0x2, R2 ;  /* 0x0000000203067824 */ /* 0x000fe200078e0202 */
[----:B------:R-:W-:Y:S02]  /*1ef20*/  LOP3.LUT R15, R0, 0x7c, RZ, 0xfc, !PT ;  /* 0x0000007c000f7812 */ /* 0x000fe400078efcff */
[----:B-1----:R-:W-:Y:S02]  /*1ef30*/  LEA.HI.X.SX32 R11, R14, R25, 0x1, P6 ;  /* 0x000000190e0b7211 */ /* 0x002fe400030f0eff */
[----:B------:R-:W-:Y:S02]  /*1ef40*/  LEA R12, P6, R2, R24, 0x1 ;  /* 0x00000018020c7211 */ /* 0x000fe400078c08ff */
[----:B------:R-:W-:-:S02]  /*1ef50*/  PRMT R5, R7, 0x7632, R5 ;  /* 0x0000763207057816 */ /* 0x000fc40000000005 */
[----:B------:R-:W-:Y:S02]  /*1ef60*/  LOP3.LUT R14, R0, 0x78, RZ, 0xfc, !PT ;  /* 0x00000078000e7812 */ /* 0x000fe400078efcff */
[----:B------:R-:W-:Y:S01]  /*1ef70*/  LEA.HI.X.SX32 R13, R2, R25, 0x1, P6 ;  /* 0x00000019020d7211 */ /* 0x000fe200030f0eff */
[C---:B------:R-:W-:Y:S01]  /*1ef80*/  IMAD R2, R3.reuse, 0x2, R6 ;  /* 0x0000000203027824 */ /* 0x040fe200078e0206 */
[----:B------:R1:W-:Y:S01]  /*1ef90*/  @P4 STG.E.U16 desc[UR24][R10.64], R5 ;  /* 0x000000050a004986 */ /* 0x0003e2000c101518 */
[----:B------:R-:W-:Y:S02]  /*1efa0*/  ISETP.LT.AND P4, PT, R14, UR15, !P0 ;  /* 0x0000000f0e007c0c */ /* 0x000fe4000c781270 */
[----:B------:R-:W-:Y:S01]  /*1efb0*/  LEA R4, P6, R6, R24, 0x1 ;  /* 0x0000001806047211 */ /* 0x000fe200078c08ff */
[C---:B------:R-:W-:Y:S01]  /*1efc0*/  IMAD R14, R3.reuse, 0x2, R2 ;  /* 0x00000002030e7824 */ /* 0x040fe200078e0202 */
[----:B0-----:R-:W-:Y:S01]  /*1efd0*/  PRMT R9, R44, 0x7632, R9 ;  /* 0x000076322c097816 */ /* 0x001fe20000000009 */
[----:B------:R0:W-:Y:S01]  /*1efe0*/  @P2 STG.E.U16 desc[UR24][R12.64], R44 ;  /* 0x0000002c0c002986 */ /* 0x0001e2000c101518 */
[C---:B------:R-:W-:Y:S01]  /*1eff0*/  LOP3.LUT R7, R0.reuse, 0x7a, RZ, 0xfc, !PT ;  /* 0x0000007a00077812 */ /* 0x040fe200078efcff */
[----:B------:R-:W-:Y:S01]  /*1f000*/  IMAD R16, R3, 0x2, R14 ;  /* 0x0000000203107824 */ /* 0x000fe200078e020e */
[----:B------:R-:W-:-:S02]  /*1f010*/  LOP3.LUT R0, R0, 0x7e, RZ, 0xfc, !PT ;  /* 0x0000007e00007812 */ /* 0x000fc400078efcff */
[----:B------:R-:W-:Y:S01]  /*1f020*/  ISETP.LT.AND P2, PT, R7, UR15, !P0 ;  /* 0x0000000f07007c0c */ /* 0x000fe2000c741270 */
[C---:B------:R-:W-:Y:S01]  /*1f030*/  IMAD R18, R3.reuse, 0x2, R16 ;  /* 0x0000000203127824 */ /* 0x040fe200078e0210 */
[-C--:B-1----:R-:W-:Y:S02]  /*1f040*/  LEA.HI.X.SX32 R5, R6, R25.reuse, 0x1, P6 ;  /* 0x0000001906057211 */ /* 0x082fe400030f0eff */
[-C--:B------:R-:W-:Y:S01]  /*1f050*/  LEA R6, P6, R2, R24.reuse, 0x1 ;  /* 0x0000001802067211 */ /* 0x080fe200078c08ff */
[----:B------:R-:W-:Y:S02]  /*1f060*/  IMAD R20, R3, 0x2, R18 ;  /* 0x0000000203147824 */ /* 0x000fe400078e0212 */
[----:B------:R1:W-:Y:S01]  /*1f070*/  @P5 STG.E.U16 desc[UR24][R4.64], R9 ;  /* 0x0000000904005986 */ /* 0x0003e2000c101518 */
[----:B------:R-:W-:Y:S02]  /*1f080*/  LEA R8, P5, R14, R24, 0x1 ;  /* 0x000000180e087211 */ /* 0x000fe400078a08ff */
[----:B------:R-:W-:-:S02]  /*1f090*/  LEA.HI.X.SX32 R7, R2, R25, 0x1, P6 ;  /* 0x0000001902077211 */ /* 0x000fc400030f0eff */
[----:B------:R-:W-:-:S03]  /*1f0a0*/  LEA R10, P6, R16, R24, 0x1 ;  /* 0x00000018100a7211 */ /* 0x000fc600078c08ff */
[----:B------:R2:W-:Y:S01]  /*1f0b0*/  @P1 STG.E.U16 desc[UR24][R6.64], R45 ;  /* 0x0000002d06001986 */ /* 0x0005e2000c101518 */
[-C--:B------:R-:W-:Y:S02]  /*1f0c0*/  LEA.HI.X.SX32 R11, R16, R25.reuse, 0x1, P6 ;  /* 0x00000019100b7211 */ /* 0x080fe400030f0eff */
[-C--:B0-----:R-:W-:Y:S01]  /*1f0d0*/  LEA R12, P6, R20, R24.reuse, 0x1 ;  /* 0x00000018140c7211 */ /* 0x081fe200078c08ff */
[----:B-1----:R-:W-:Y:S01]  /*1f0e0*/  IMAD R4, R3, 0x2, R20 ;  /* 0x0000000203047824 */ /* 0x002fe200078e0214 */
[-C--:B------:R-:W-:Y:S02]  /*1f0f0*/  LEA.HI.X.SX32 R9, R14, R25.reuse, 0x1, P5 ;  /* 0x000000190e097211 */ /* 0x080fe400028f0eff */
[----:B------:R-:W-:Y:S02]  /*1f100*/  LEA R2, P5, R18, R24, 0x1 ;  /* 0x0000001812027211 */ /* 0x000fe400078a08ff */
[-C--:B------:R-:W-:Y:S02]  /*1f110*/  LEA.HI.X.SX32 R13, R20, R25.reuse, 0x1, P6 ;  /* 0x00000019140d7211 */ /* 0x080fe400030f0eff */
[----:B------:R-:W-:-:S02]  /*1f120*/  LEA.HI.X.SX32 R3, R18, R25, 0x1, P5 ;  /* 0x0000001912037211 */ /* 0x000fc400028f0eff */
[----:B------:R-:W-:Y:S02]  /*1f130*/  ISETP.LT.AND P5, PT, R15, UR15, !P0 ;  /* 0x0000000f0f007c0c */ /* 0x000fe4000c7a1270 */
[----:B------:R-:W-:Y:S02]  /*1f140*/  ISETP.LT.AND P0, PT, R0, UR15, !P0 ;  /* 0x0000000f00007c0c */ /* 0x000fe4000c701270 */
[C---:B------:R-:W-:Y:S02]  /*1f150*/  LEA R24, P6, R4.reuse, R24, 0x1 ;  /* 0x0000001804187211 */ /* 0x040fe400078c08ff */
[----:B------:R-:W-:Y:S02]  /*1f160*/  PRMT R0, R45, 0x7632, R0 ;  /* 0x000076322d007816 */ /* 0x000fe40000000000 */
[----:B------:R-:W-:Y:S02]  /*1f170*/  LEA.HI.X.SX32 R25, R4, R25, 0x1, P6 ;  /* 0x0000001904197211 */ /* 0x000fe400030f0eff */
[----:B------:R-:W-:Y:S01]  /*1f180*/  PRMT R4, R46, 0x7632, R4 ;  /* 0x000076322e047816 */ /* 0x000fe20000000004 */
[----:B------:R2:W-:Y:S01]  /*1f190*/  @P3 STG.E.U16 desc[UR24][R8.64], R0 ;  /* 0x0000000008003986 */ /* 0x0005e2000c101518 */
[----:B------:R-:W-:-:S03]  /*1f1a0*/  PRMT R5, R47, 0x7632, R5 ;  /* 0x000076322f057816 */ /* 0x000fc60000000005 */
[----:B------:R2:W-:Y:S04]  /*1f1b0*/  @P4 STG.E.U16 desc[UR24][R10.64], R46 ;  /* 0x0000002e0a004986 */ /* 0x0005e8000c101518 */
[----:B------:R2:W-:Y:S04]  /*1f1c0*/  @P2 STG.E.U16 desc[UR24][R2.64], R4 ;  /* 0x0000000402002986 */ /* 0x0005e8000c101518 */
[----:B------:R2:W-:Y:S04]  /*1f1d0*/  @P5 STG.E.U16 desc[UR24][R12.64], R47 ;  /* 0x0000002f0c005986 */ /* 0x0005e8000c101518 */
[----:B------:R2:W-:Y:S01]  /*1f1e0*/  @P0 STG.E.U16 desc[UR24][R24.64], R5 ;  /* 0x0000000518000986 */ /* 0x0005e2000c101518 */
[----:B------:R-:W-:Y:S06]  /*1f1f0*/  BAR.SYNC.DEFER_BLOCKING 0x0 ;  /* 0x0000000000007b1d */ /* 0x000fec0000010000 */
[----:B------:R-:W-:Y:S05]  /*1f200*/  BRA.U UP0, `(.L_x_13) ;  /* 0x0000000100a07547 */ /* 0x000fea000b800000 */
[----:B------:R-:W0:Y:S01]  /*1f210*/  S2UR UR5, SR_CgaCtaId ;  /* 0x00000000000579c3 */ /* 0x000e220000008800 */
[----:B------:R-:W-:Y:S01]  /*1f220*/  NOP ;  /* 0x0000000000007918 */ /* 0x000fe20000000000 */
[----:B------:R-:W-:Y:S01]  /*1f230*/  UMOV UR4, 0x50 ;  /* 0x0000005000047882 */ /* 0x000fe20000000000 */
[----:B--2---:R-:W-:Y:S02]  /*1f240*/  IMAD.U32 R0, RZ, RZ, UR9 ;  /* 0x00000009ff007e24 */ /* 0x004fe4000f8e00ff */
[----:B------:R-:W-:Y:S02]  /*1f250*/  IMAD.MOV.U32 R3, RZ, RZ, 0xf ;  /* 0x0000000fff037424 */ /* 0x000fe400078e00ff */
[----:B------:R-:W-:Y:S01]  /*1f260*/  IMAD.MOV.U32 R7, RZ, RZ, 0x1 ;  /* 0x00000001ff077424 */ /* 0x000fe200078e00ff */
[----:B------:R-:W-:-:S04]  /*1f270*/  LOP3.LUT R0, R0, 0xffff, RZ, 0xc0, !PT ;  /* 0x0000ffff00007812 */ /* 0x000fc800078ec0ff */
[----:B------:R-:W-:-:S05]  /*1f280*/  SHF.R.U32.HI R0, RZ, 0x5, R0 ;  /* 0x00000005ff007819 */ /* 0x000fca0000011600 */
[----:B------:R-:W-:Y:S01]  /*1f290*/  VIADD R2, R0, 0x10 ;  /* 0x0000001000027836 */ /* 0x000fe20000000000 */
[----:B------:R-:W-:Y:S01]  /*1f2a0*/  SHF.L.U32 R0, R3, R0, RZ ;  /* 0x0000000003007219 */ /* 0x000fe200000006ff */
[----:B0-----:R-:W-:-:S03]  /*1f2b0*/  ULEA UR6, UR5, UR4, 0x18 ;  /* 0x0000000405067291 */ /* 0x001fc6000f8ec0ff */
[----:B------:R-:W-:-:S04]  /*1f2c0*/  SHF.L.U32 R3, R7, R2, RZ ;  /* 0x0000000207037219 */ /* 0x000fc800000006ff */
[----:B------:R-:W-:Y:S02]  /*1f2d0*/  LOP3.LUT R0, R3, R0, RZ, 0xfc, !PT ;  /* 0x0000000003007212 */ /* 0x000fe400078efcff */
[----:B------:R-:W0:Y:S02]  /*1f2e0*/  LDS R5, [UR6] ;  /* 0x00000006ff057984 */ /* 0x000e240008000800 */
[C---:B------:R-:W-:Y:S02]  /*1f2f0*/  LOP3.LUT R2, R0.reuse, 0xffff, RZ, 0xc0, !PT ;  /* 0x0000ffff00027812 */ /* 0x040fe400078ec0ff */
[----:B0-----:R-:W-:-:S04]  /*1f300*/  LOP3.LUT R3, R0, 0xffff, R5, 0x80, !PT ;  /* 0x0000ffff00037812 */ /* 0x001fc800078e8005 */
[----:B------:R-:W-:-:S13]  /*1f310*/  ISETP.NE.AND P0, PT, R3, R2, PT ;  /* 0x000000020300720c */ /* 0x000fda0003f05270 */
[----:B------:R-:W-:Y:S05]  /*1f320*/  @P0 BRA `(.L_x_14) ;  /* 0x0000000000500947 */ /* 0x000fea0003800000 */
[----:B------:R-:W-:Y:S02]  /*1f330*/  SHF.R.U32.HI R5, RZ, 0x10, R5 ;  /* 0x00000010ff057819 */ /* 0x000fe40000011605 */
[----:B------:R-:W-:-:S04]  /*1f340*/  SHF.R.U32.HI R2, RZ, 0x10, R0 ;  /* 0x00000010ff027819 */ /* 0x000fc80000011600 */
[----:B------:R-:W-:-:S04]  /*1f350*/  LOP3.LUT R5, R5, R2, RZ, 0xc0, !PT ;  /* 0x0000000205057212 */ /* 0x000fc800078ec0ff */
[----:B------:R-:W-:-:S13]  /*1f360*/  ISETP.NE.AND P0, PT, R5, R2, PT ;  /* 0x000000020500720c */ /* 0x000fda0003f05270 */
[----:B------:R-:W-:Y:S05]  /*1f370*/  @P0 BRA `(.L_x_15) ;  /* 0x0000000000300947 */ /* 0x000fea0003800000 */
[----:B------:R-:W-:Y:S01]  /*1f380*/  R2UR UR4, R0 ;  /* 0x00000000000472ca */ /* 0x000fe200000e0000 */
[----:B------:R-:W-:Y:S01]  /*1f390*/  VOTEU.ANY UR5, UPT, PT ;  /* 0x0000000000057886 */ /* 0x000fe200038e0100 */
[----:B------:R-:W0:Y:S01]  /*1f3a0*/  S2R R0, SR_LANEID ;  /* 0x0000000000007919 */ /* 0x000e220000000000 */
[----:B------:R-:W-:-:S10]  /*1f3b0*/  UFLO.U32 UR5, UR5 ;  /* 0x00000005000572bd */ /* 0x000fd400080e0000 */
[----:B------:R-:W-:-:S06]  /*1f3c0*/  ULOP3.LUT UR4, URZ, UR4, URZ, 0x33, !UPT ;  /* 0x00000004ff047292 */ /* 0x000fcc000f8e33ff */
[----:B------:R-:W-:-:S04]  /*1f3d0*/  IMAD.U32 R2, RZ, RZ, UR4 ;  /* 0x00000004ff027e24 */ /* 0x000fc8000f8e00ff */
[----:B------:R-:W1:Y:S02]  /*1f3e0*/  REDUX UR7, R2 ;  /* 0x00000000020773c4 */ /* 0x000e640000000000 */
[----:B------:R3:W-:Y:S01]  /*1f3f0*/  UTCATOMSWS.AND URZ, UR4 ;  /* 0x0000000400ff79e3 */ /* 0x0007e20008000000 */
[----:B0-----:R-:W-:Y:S01]  /*1f400*/  ISETP.EQ.U32.AND P0, PT, R0, UR5, PT ;  /* 0x0000000500007c0c */ /* 0x001fe2000bf02070 */
[----:B-1----:R-:W-:-:S12]  /*1f410*/  IMAD.U32 R0, RZ, RZ, UR7 ;  /* 0x00000007ff007e24 */ /* 0x002fd8000f8e00ff */
[----:B------:R3:W-:Y:S01]  /*1f420*/  @P0 ATOMS.AND RZ, [UR6], R0 ;  /* 0x00000000ffff098c */ /* 0x0007e2000a800006 */
[----:B------:R-:W-:Y:S05]  /*1f430*/  BRA `(.L_x_13) ;  /* 0x0000000000147947 */ /* 0x000fea0003800000 */
.L_x_15:
[----:B------:R-:W-:-:S07]  /*1f440*/  MOV R2, 0x1f460 ;  /* 0x0001f46000027802 */ /* 0x000fce0000000f00 */
[----:B------:R-:W-:Y:S05]  /*1f450*/  CALL.REL.NOINC `($__internal_0_$__cuda_sm10x_tcgen05_guardrail_trap_col_being_dealloced_not_returned_by_alloc) ;  /* 0x00000000002c7944 */ /* 0x000fea0003c00000 */
[----:B------:R-:W-:Y:S05]  /*1f460*/  BRA `(.L_x_13) ;  /* 0x0000000000087947 */ /* 0x000fea0003800000 */
.L_x_14:
[----:B------:R-:W-:-:S07]  /*1f470*/  MOV R2, 0x1f490 ;  /* 0x0001f49000027802 */ /* 0x000fce0000000f00 */
[----:B------:R-:W-:Y:S05]  /*1f480*/  CALL.REL.NOINC `($__internal_2_$__cuda_sm10x_tcgen05_guardrail_trap_unallocated_columns_being_dealloced) ;  /* 0x0000000000387944 */ /* 0x000fea0003c00000 */
.L_x_13:
[----:B------:R-:W-:Y:S01]  /*1f490*/  NOP ;  /* 0x0000000000007918 */ /* 0x000fe20000000000 */
[----:B---3--:R-:W-:Y:S05]  /*1f4a0*/  EXIT ;  /* 0x000000000000794d */ /* 0x008fea0003800000 */
.L_x_8:
[----:B------:R-:W0:Y:S02]  /*1f4b0*/  SYNCS.PHASECHK.TRANS64.TRYWAIT P4, [UR11], R4 ;  /* 0x00000004ff0075a7 */ /* 0x000e24000808110b */
[----:B0-----:R-:W-:Y:S05]  /*1f4c0*/  @!P4 BRA `(.L_x_8) ;  /* 0xfffffffc00f8c947 */ /* 0x001fea000383ffff */
[----:B------:R-:W-:Y:S05]  /*1f4d0*/  BRA `(.L_x_16) ;  /* 0xffffff7400087947 */ /* 0x000fea000383ffff */
.L_x_12:
[----:B------:R-:W0:Y:S02]  /*1f4e0*/  SYNCS.PHASECHK.TRANS64.TRYWAIT P0, [UR11], R3 ;  /* 0x00000003ff0075a7 */ /* 0x000e24000800110b */
[----:B0-----:R-:W-:Y:S05]  /*1f4f0*/  @!P0 BRA `(.L_x_12) ;  /* 0xfffffffc00f88947 */ /* 0x001fea000383ffff */
[----:B------:R-:W-:Y:S05]  /*1f500*/  BRA `(.L_x_11) ;  /* 0xffffffdc00687947 */ /* 0x000fea000383ffff */
        .weak           $__internal_0_$__cuda_sm10x_tcgen05_guardrail_trap_col_being_dealloced_not_returned_by_alloc
        .type           $__internal_0_$__cuda_sm10x_tcgen05_guardrail_trap_col_being_dealloced_not_returned_by_alloc,@function
        .size           $__internal_0_$__cuda_sm10x_tcgen05_guardrail_trap_col_being_dealloced_not_returned_by_alloc,($__internal_1_$__cuda_sm10x_tcgen05_guardrail_trap_phase_invalid_during_alloc - $__internal_0_$__cuda_sm10x_tcgen05_guardrail_trap_col_being_dealloced_not_returned_by_alloc)
$__internal_0_$__cuda_sm10x_tcgen05_guardrail_trap_col_being_dealloced_not_returned_by_alloc:
[----:B------:R-:W-:Y:S05]  /*1f510*/  BPT.TRAP 0x1 ;  /* 0x000000040000795c */ /* 0x000fea0000300000 */
[----:B------:R-:W-:-:S04]  /*1f520*/  IMAD.MOV.U32 R3, RZ, RZ, 0x0 ;  /* 0x00000000ff037424 */ /* 0x000fc800078e00ff */
[----:B------:R-:W-:Y:S05]  /*1f530*/  RET.REL.NODEC R2 `(matmul_kernel) ;  /* 0xfffffe0802b07950 */ /* 0x000fea0003c3ffff */
        .weak           $__internal_1_$__cuda_sm10x_tcgen05_guardrail_trap_phase_invalid_during_alloc
        .type           $__internal_1_$__cuda_sm10x_tcgen05_guardrail_trap_phase_invalid_during_alloc,@function
        .size           $__internal_1_$__cuda_sm10x_tcgen05_guardrail_trap_phase_invalid_during_alloc,($__internal_2_$__cuda_sm10x_tcgen05_guardrail_trap_unallocated_columns_being_dealloced - $__internal_1_$__cuda_sm10x_tcgen05_guardrail_trap_phase_invalid_during_alloc)
$__internal_1_$__cuda_sm10x_tcgen05_guardrail_trap_phase_invalid_during_alloc:
[----:B------:R-:W-:Y:S05]  /*1f540*/  BPT.TRAP 0x1 ;  /* 0x000000040000795c */ /* 0x000fea0000300000 */
[----:B------:R-:W-:-:S04]  /*1f550*/  IMAD.MOV.U32 R3, RZ, RZ, 0x0 ;  /* 0x00000000ff037424 */ /* 0x000fc800078e00ff */
[----:B------:R-:W-:Y:S05]  /*1f560*/  RET.REL.NODEC R2 `(matmul_kernel) ;  /* 0xfffffe0802a47950 */ /* 0x000fea0003c3ffff */
        .weak           $__internal_2_$__cuda_sm10x_tcgen05_guardrail_trap_unallocated_columns_being_dealloced
        .type           $__internal_2_$__cuda_sm10x_tcgen05_guardrail_trap_unallocated_columns_being_dealloced,@function
        .size           $__internal_2_$__cuda_sm10x_tcgen05_guardrail_trap_unallocated_columns_being_dealloced,(.L_x_20 - $__internal_2_$__cuda_sm10x_tcgen05_guardrail_trap_unallocated_columns_being_dealloced)
$__internal_2_$__cuda_sm10x_tcgen05_guardrail_trap_unallocated_columns_being_dealloced:
[----:B------:R-:W-:Y:S05]  /*1f570*/  BPT.TRAP 0x1 ;  /* 0x000000040000795c */ /* 0x000fea0000300000 */
[----:B------:R-:W-:-:S04]  /*1f580*/  IMAD.MOV.U32 R3, RZ, RZ, 0x0 ;  /* 0x00000000ff037424 */ /* 0x000fc800078e00ff */
[----:B------:R-:W-:Y:S05]  /*1f590*/  RET.REL.NODEC R2 `(matmul_kernel) ;  /* 0xfffffe0802987950 */ /* 0x000fea0003c3ffff */
.L_x_17:
[----:B------:R-:W-:-:S00]  /*1f5a0*/  BRA `(.L_x_17) ;  /* 0xfffffffc00fc7947 */ /* 0x000fc0000383ffff */
[----:B------:R-:W-:-:S00]  /*1f5b0*/  NOP ;  /* 0x0000000000007918 */ /* 0x000fc00000000000 */
        /* <DEDUP_REMOVED lines=12> */
.L_x_20:


//--------------------- .nv.shared.matmul_kernel  --------------------------
	.section	.nv.shared.matmul_kernel,"aw",@nobits
	.sectionflags	@""
	.align	16
	.zero		1024


//--------------------- .nv.shared.reserved.0     --------------------------
	.section	.nv.shared.reserved.0,"aw",@nobits
	.align	8
	.weak		__nv_reservedSMEM_offset_0_alias
	.size		__nv_reservedSMEM_offset_0_alias, 0, 64
	.other		__nv_reservedSMEM_offset_0_alias,@"STO_CUDA_RESERVED_SHARED STV_DEFAULT"
__nv_reservedSMEM_offset_0_alias:
	.zero		0
.nv.shared.reserved.0:
	.zero		64
	.weak		__nv_reservedSMEM_allocation_phase
	.type		__nv_reservedSMEM_allocation_phase,@object
	.size		__nv_reservedSMEM_allocation_phase,(.L_0 - __nv_reservedSMEM_allocation_phase)
__nv_reservedSMEM_allocation_phase:
	.zero		1
.L_0:
	.zero		7
	.weak		__nv_reservedSMEM_devtool_atexit_pc
	.type		__nv_reservedSMEM_devtool_atexit_pc,@object
	.size		__nv_reservedSMEM_devtool_atexit_pc,(__nv_reservedSMEM_allocation_mask - __nv_reservedSMEM_devtool_atexit_pc)
__nv_reservedSMEM_devtool_atexit_pc:
	.zero		8
	.weak		__nv_reservedSMEM_allocation_mask
	.type		__nv_reservedSMEM_allocation_mask,@object
	.size		__nv_reservedSMEM_allocation_mask,(.L_2 - __nv_reservedSMEM_allocation_mask)
__nv_reservedSMEM_allocation_mask:
	.zero		4
.L_2:


//--------------------- .nv.constant0.matmul_kernel --------------------------
	.section	.nv.constant0.matmul_kernel,"a",@progbits
	.sectionflags	@""
	.align	4
.nv.constant0.matmul_kernel:
	.zero		976


//--------------------- SYMBOLS --------------------------

	.type		.nv.reservedSmem.offset0,@object
	.size		.nv.reservedSmem.offset0,0x4
	.type		.nv.reservedSmem.cap,@object
	.size		.nv.reservedSmem.cap,0x4
